def matmul_kernel(
    a_ptr,
    b_ptr,
    c_ptr,
    M,
    N,
    K,
    stride_am,
    stride_ak,
    stride_bk,
    stride_bn,
    stride_cm,
    stride_cn,
    BLOCK_M: tl.constexpr,
    BLOCK_N: tl.constexpr,
    BLOCK_K: tl.constexpr,
    GROUP_M: tl.constexpr,
):
    pid = tl.program_id(axis=0)
    num_pid_m = tl.cdiv(M, BLOCK_M)
    num_pid_n = tl.cdiv(N, BLOCK_N)
    num_pid_in_group = GROUP_M * num_pid_n
    group_id = pid // num_pid_in_group
    first_pid_m = group_id * GROUP_M
    group_size_m = min(num_pid_m - first_pid_m, GROUP_M)
    pid_m = first_pid_m + ((pid % num_pid_in_group) % group_size_m)
    pid_n = (pid % num_pid_in_group) // group_size_m

    offs_am = (pid_m * BLOCK_M + tl.arange(0, BLOCK_M)) % M
    offs_bn = (pid_n * BLOCK_N + tl.arange(0, BLOCK_N)) % N
    offs_k = tl.arange(0, BLOCK_K)
    a_ptrs = a_ptr + offs_am[:, None] * stride_am + offs_k[None, :] * stride_ak
    b_ptrs = b_ptr + offs_k[:, None] * stride_bk + offs_bn[None, :] * stride_bn

    acc = tl.zeros((BLOCK_M, BLOCK_N), dtype=tl.float32)
    for kk in range(0, tl.cdiv(K, BLOCK_K)):
        a = tl.load(a_ptrs, mask=offs_k[None, :] < K - kk * BLOCK_K, other=0.0)
        b = tl.load(b_ptrs, mask=offs_k[:, None] < K - kk * BLOCK_K, other=0.0)
        acc = tl.dot(a, b, acc)
        a_ptrs += BLOCK_K * stride_ak
        b_ptrs += BLOCK_K * stride_bk

    c = acc.to(c_ptr.dtype.element_ty)
    offs_cm = pid_m * BLOCK_M + tl.arange(0, BLOCK_M)
    offs_cn = pid_n * BLOCK_N + tl.arange(0, BLOCK_N)
    c_ptrs = c_ptr + offs_cm[:, None] * stride_cm + offs_cn[None, :] * stride_cn
    mask = (offs_cm[:, None] < M) & (offs_cn[None, :] < N)
    tl.store(c_ptrs, c, mask=mask)

# config = {"BLOCK_K": 32, "BLOCK_M": 512, "BLOCK_N": 128, "GROUP_M": 8, "arch": "sm_100", "dtype": "fp8e4m3", "num_ctas": 2, "num_stages": 3, "num_warps": 4}
# arch = sm_100


// ===== COMPILED SASS (sm_100a) =====

	.target	sm_100a

	.elftype	@"ET_EXEC"


//--------------------- .note.nv.tkinfo           --------------------------
	.section	.note.nv.tkinfo,"",@"SHT_NOTE"
	.sectionflags	@"SHF_NOTE_NV_TKINFO"
	.tkinfo
        /*0018*/ 	.word	0x00000081
        /*0030*/ 	.string	""
        /*0030*/ 	.string	"ptxas-blackwell"
        /*0030*/ 	.string	"Cuda compilation tools, release 12.9, V12.9.86"
        /*0030*/ 	.string	"Build cuda_12.9.r12.9/compiler.36037853_0"
        /*0030*/ 	.string	"-v  -suppress-debug-info  -lineinfo  -arch sm_100a "



//--------------------- .note.nv.cuver            --------------------------
	.section	.note.nv.cuver,"",@"SHT_NOTE"
	.sectionflags	@"SHF_NOTE_NV_CUVER"
        /*0018*/ 	.short	0x0001
        /*001a*/ 	.short	0x0064
        /*001c*/ 	.short	0x0001
        /*001e*/ 	.short	0x0000
        /*0020*/ 	.short	0x0001
        /*0022*/ 	.short	0x0000


//--------------------- .nv.info                  --------------------------
	.section	.nv.info,"",@"SHT_CUDA_INFO"
	.align	4


	//----- nvinfo : EIATTR_REGCOUNT
	.align		4
        /*0000*/ 	.byte	0x04, 0x2f
        /*0002*/ 	.short	(.L_6 - .L_5)
	.align		4
.L_5:
        /*0004*/ 	.word	index@(matmul_kernel)
        /*0008*/ 	.word	0x000000ff


	//----- nvinfo : EIATTR_FRAME_SIZE
	.align		4
.L_6:
        /*000c*/ 	.byte	0x04, 0x11
        /*000e*/ 	.short	(.L_8 - .L_7)
	.align		4
.L_7:
        /*0010*/ 	.word	index@($__internal_2_$__cuda_sm10x_tcgen05_guardrail_trap_unallocated_columns_being_dealloced)
        /*0014*/ 	.word	0x000001c0


	//----- nvinfo : EIATTR_FRAME_SIZE
	.align		4
.L_8:
        /*0018*/ 	.byte	0x04, 0x11
        /*001a*/ 	.short	(.L_10 - .L_9)
	.align		4
.L_9:
        /*001c*/ 	.word	index@($__internal_1_$__cuda_sm10x_tcgen05_guardrail_trap_phase_invalid_during_alloc)
        /*0020*/ 	.word	0x000001c0


	//----- nvinfo : EIATTR_FRAME_SIZE
	.align		4
.L_10:
        /*0024*/ 	.byte	0x04, 0x11
        /*0026*/ 	.short	(.L_12 - .L_11)
	.align		4
.L_11:
        /*0028*/ 	.word	index@($__internal_0_$__cuda_sm10x_tcgen05_guardrail_trap_col_being_dealloced_not_returned_by_alloc)
        /*002c*/ 	.word	0x000001c0


	//----- nvinfo : EIATTR_FRAME_SIZE
	.align		4
.L_12:
        /*0030*/ 	.byte	0x04, 0x11
        /*0032*/ 	.short	(.L_14 - .L_13)
	.align		4
.L_13:
        /*0034*/ 	.word	index@(matmul_kernel)
        /*0038*/ 	.word	0x000001c0


	//----- nvinfo : EIATTR_MIN_STACK_SIZE
	.align		4
.L_14:
        /*003c*/ 	.byte	0x04, 0x12
        /*003e*/ 	.short	(.L_16 - .L_15)
	.align		4
.L_15:
        /*0040*/ 	.word	index@(matmul_kernel)
        /*0044*/ 	.word	0x000001c0
.L_16:


//--------------------- .nv.info.matmul_kernel    --------------------------
	.section	.nv.info.matmul_kernel,"",@"SHT_CUDA_INFO"
	.sectionflags	@""
	.align	4


	//----- nvinfo : EIATTR_CUDA_API_VERSION
	.align		4
        /*0000*/ 	.byte	0x04, 0x37
        /*0002*/ 	.short	(.L_18 - .L_17)
.L_17:
        /*0004*/ 	.word	0x00000081


	//----- nvinfo : EIATTR_KPARAM_INFO
	.align		4
.L_18:
        /*0008*/ 	.byte	0x04, 0x17
        /*000a*/ 	.short	(.L_20 - .L_19)
.L_19:
        /*000c*/ 	.word	0x00000000
        /*0010*/ 	.short	0x000d
        /*0012*/ 	.short	0x0048
        /*0014*/ 	.byte	0x00, 0xf4, 0x21, 0x00


	//----- nvinfo : EIATTR_KPARAM_INFO
	.align		4
.L_20:
        /*0018*/ 	.byte	0x04, 0x17
        /*001a*/ 	.short	(.L_22 - .L_21)
.L_21:
        /*001c*/ 	.word	0x00000000
        /*0020*/ 	.short	0x000c
        /*0022*/ 	.short	0x0040
        /*0024*/ 	.byte	0x00, 0xf4, 0x21, 0x00


	//----- nvinfo : EIATTR_KPARAM_INFO
	.align		4
.L_22:
        /*0028*/ 	.byte	0x04, 0x17
        /*002a*/ 	.short	(.L_24 - .L_23)
.L_23:
        /*002c*/ 	.word	0x00000000
        /*0030*/ 	.short	0x000b
        /*0032*/ 	.short	0x0038
        /*0034*/ 	.byte	0x00, 0xf0, 0x11, 0x00


	//----- nvinfo : EIATTR_KPARAM_INFO
	.align		4
.L_24:
        /*0038*/ 	.byte	0x04, 0x17
        /*003a*/ 	.short	(.L_26 - .L_25)
.L_25:
        /*003c*/ 	.word	0x00000000
        /*0040*/ 	.short	0x000a
        /*0042*/ 	.short	0x0034
        /*0044*/ 	.byte	0x00, 0xf0, 0x11, 0x00


	//----- nvinfo : EIATTR_KPARAM_INFO
	.align		4
.L_26:
        /*0048*/ 	.byte	0x04, 0x17
        /*004a*/ 	.short	(.L_28 - .L_27)
.L_27:
        /*004c*/ 	.word	0x00000000
        /*0050*/ 	.short	0x0009
        /*0052*/ 	.short	0x0030
        /*0054*/ 	.byte	0x00, 0xf0, 0x11, 0x00


	//----- nvinfo : EIATTR_KPARAM_INFO
	.align		4
.L_28:
        /*0058*/ 	.byte	0x04, 0x17
        /*005a*/ 	.short	(.L_30 - .L_29)
.L_29:
        /*005c*/ 	.word	0x00000000
        /*0060*/ 	.short	0x0008
        /*0062*/ 	.short	0x002c
        /*0064*/ 	.byte	0x00, 0xf0, 0x11, 0x00


	//----- nvinfo : EIATTR_KPARAM_INFO
	.align		4
.L_30:
        /*0068*/ 	.byte	0x04, 0x17
        /*006a*/ 	.short	(.L_32 - .L_31)
.L_31:
        /*006c*/ 	.word	0x00000000
        /*0070*/ 	.short	0x0007
        /*0072*/ 	.short	0x0028
        /*0074*/ 	.byte	0x00, 0xf0, 0x11, 0x00


	//----- nvinfo : EIATTR_KPARAM_INFO
	.align		4
.L_32:
        /*0078*/ 	.byte	0x04, 0x17
        /*007a*/ 	.short	(.L_34 - .L_33)
.L_33:
        /*007c*/ 	.word	0x00000000
        /*0080*/ 	.short	0x0006
        /*0082*/ 	.short	0x0024
        /*0084*/ 	.byte	0x00, 0xf0, 0x11, 0x00


	//----- nvinfo : EIATTR_KPARAM_INFO
	.align		4
.L_34:
        /*0088*/ 	.byte	0x04, 0x17
        /*008a*/ 	.short	(.L_36 - .L_35)
.L_35:
        /*008c*/ 	.word	0x00000000
        /*0090*/ 	.short	0x0005
        /*0092*/ 	.short	0x0020
        /*0094*/ 	.byte	0x00, 0xf0, 0x11, 0x00


	//----- nvinfo : EIATTR_KPARAM_INFO
	.align		4
.L_36:
        /*0098*/ 	.byte	0x04, 0x17
        /*009a*/ 	.short	(.L_38 - .L_37)
.L_37:
        /*009c*/ 	.word	0x00000000
        /*00a0*/ 	.short	0x0004
        /*00a2*/ 	.short	0x001c
        /*00a4*/ 	.byte	0x00, 0xf0, 0x11, 0x00


	//----- nvinfo : EIATTR_KPARAM_INFO
	.align		4
.L_38:
        /*00a8*/ 	.byte	0x04, 0x17
        /*00aa*/ 	.short	(.L_40 - .L_39)
.L_39:
        /*00ac*/ 	.word	0x00000000
        /*00b0*/ 	.short	0x0003
        /*00b2*/ 	.short	0x0018
        /*00b4*/ 	.byte	0x00, 0xf0, 0x11, 0x00


	//----- nvinfo : EIATTR_KPARAM_INFO
	.align		4
.L_40:
        /*00b8*/ 	.byte	0x04, 0x17
        /*00ba*/ 	.short	(.L_42 - .L_41)
.L_41:
        /*00bc*/ 	.word	0x00000000
        /*00c0*/ 	.short	0x0002
        /*00c2*/ 	.short	0x0010
        /*00c4*/ 	.byte	0x00, 0xf4, 0x21, 0x00


	//----- nvinfo : EIATTR_KPARAM_INFO
	.align		4
.L_42:
        /*00c8*/ 	.byte	0x04, 0x17
        /*00ca*/ 	.short	(.L_44 - .L_43)
.L_43:
        /*00cc*/ 	.word	0x00000000
        /*00d0*/ 	.short	0x0001
        /*00d2*/ 	.short	0x0008
        /*00d4*/ 	.byte	0x00, 0xf4, 0x21, 0x00


	//----- nvinfo : EIATTR_KPARAM_INFO
	.align		4
.L_44:
        /*00d8*/ 	.byte	0x04, 0x17
        /*00da*/ 	.short	(.L_46 - .L_45)
.L_45:
        /*00dc*/ 	.word	0x00000000
        /*00e0*/ 	.short	0x0000
        /*00e2*/ 	.short	0x0000
        /*00e4*/ 	.byte	0x00, 0xf4, 0x21, 0x00


	//----- nvinfo : EIATTR_EXPLICIT_CLUSTER
	.align		4
.L_46:
        /*00e8*/ 	.byte	0x01, 0x3e
	.zero		2


	//----- nvinfo : EIATTR_CTA_PER_CLUSTER
	.align		4
        /*00ec*/ 	.byte	0x04, 0x3d
        /*00ee*/ 	.short	(.L_48 - .L_47)
.L_47:
        /*00f0*/ 	.word	0x00000002
        /*00f4*/ 	.word	0x00000001
        /*00f8*/ 	.word	0x00000001


	//----- nvinfo : EIATTR_AT_ENTRY_FRAGMENTS
	.align		4
.L_48:
        /*00fc*/ 	.byte	0x04, 0x4f
        /*00fe*/ 	.short	(.L_50 - .L_49)


	//   ....[0]....
.L_49:
        /*0100*/ 	.word	0x00000004


	//   ....[1]....
        /*0104*/ 	.word	0x00000005


	//----- nvinfo : EIATTR_RESERVED_SMEM_USED
	.align		4
.L_50:
        /*0108*/ 	.byte	0x01, 0x41
	.zero		2


	//----- nvinfo : EIATTR_SPARSE_MMA_MASK
	.align		4
        /*010c*/ 	.byte	0x03, 0x50
        /*010e*/ 	.short	0x0000


	//----- nvinfo : EIATTR_TCGEN05_2CTA_USED
	.align		4
        /*0110*/ 	.byte	0x01, 0x52
	.zero		2


	//----- nvinfo : EIATTR_MAXREG_COUNT
	.align		4
        /*0114*/ 	.byte	0x03, 0x1b
        /*0116*/ 	.short	0x00ff


	//----- nvinfo : EIATTR_NUM_BARRIERS
	.align		4
        /*0118*/ 	.byte	0x02, 0x4c
        /*011a*/ 	.byte	0x01
	.zero		1


	//----- nvinfo : EIATTR_ANNOTATIONS
	.align		4
        /*011c*/ 	.byte	0x04, 0x55
        /*011e*/ 	.short	(.L_52 - .L_51)


	//   ....[0]....
.L_51:
        /*0120*/ 	.word	0x00000001
        /*0124*/ 	.byte	0xf0, 0x7d, 0x00, 0x00, 0x01, 0x00, 0x00, 0x00, 0xb0, 0x7e, 0x00, 0x00, 0x01, 0x00, 0x00, 0x00
        /* <DEDUP_REMOVED lines=54> */
        /*0494*/ 	.byte	0xe0, 0xa2, 0x00, 0x00, 0x01, 0x00, 0x00, 0x00, 0x50, 0xa3, 0x00, 0x00


	//----- nvinfo : EIATTR_INT_WARP_WIDE_INSTR_OFFSETS
	.align		4
.L_52:
        /*04a0*/ 	.byte	0x04, 0x31
        /*04a2*/ 	.short	(.L_54 - .L_53)


	//   ....[0]....
.L_53:
        /*04a4*/ 	.word	0x000018b0


	//   ....[1]....
        /*04a8*/ 	.word	0x000018c0


	//   ....[2]....
        /*04ac*/ 	.word	0x00004930


	//   ....[3]....
        /*04b0*/ 	.word	0x000114b0


	//   ....[4]....
        /*04b4*/ 	.word	0x00011500


	//----- nvinfo : EIATTR_COOP_GROUP_MASK_REGIDS
	.align		4
.L_54:
        /*04b8*/ 	.byte	0x04, 0x29
        /*04ba*/ 	.short	(.L_56 - .L_55)


	//   ....[0]....
.L_55:
        /*04bc*/ 	.word	0xffffffff


	//   ....[1]....
        /*04c0*/ 	.word	0xffffffff


	//   ....[2]....
        /*04c4*/ 	.word	0xffffffff


	//   ....[3]....
        /*04c8*/ 	.word	0xffffffff


	//----- nvinfo : EIATTR_COOP_GROUP_INSTR_OFFSETS
	.align		4
.L_56:
        /*04cc*/ 	.byte	0x04, 0x28
        /*04ce*/ 	.short	(.L_58 - .L_57)


	//   ....[0]....
.L_57:
        /*04d0*/ 	.word	0x00000080


	//   ....[1]....
        /*04d4*/ 	.word	0x00000680


	//   ....[2]....
        /*04d8*/ 	.word	0x00011340


	//   ....[3]....
        /*04dc*/ 	.word	0x000115b0


	//----- nvinfo : EIATTR_VRC_CTA_INIT_COUNT
	.align		4
.L_58:
        /*04e0*/ 	.byte	0x02, 0x4a
        /*04e2*/ 	.byte	0x80
	.zero		1


	//----- nvinfo : EIATTR_MBARRIER_INSTR_OFFSETS
	.align		4
        /*04e4*/ 	.byte	0x04, 0x39
        /*04e6*/ 	.short	(.L_60 - .L_59)


	//   ....[0]....
.L_59:
        /*04e8*/ 	.word	0x00000300
        /*04ec*/ 	.word	0x00000007
        /*04f0*/ 	.word	0x00000000
        /*04f4*/ 	.short	0x010a
        /*04f6*/ 	.byte	0xff
	.zero		1


	//   ....[1]....
        /*04f8*/ 	.word	0x00000320
        /*04fc*/ 	.word	0x00000007
        /*0500*/ 	.word	0x00000000
        /*0504*/ 	.short	0x010a
        /*0506*/ 	.byte	0xff
	.zero		1


	//   ....[2]....
        /*0508*/ 	.word	0x000004f0
        /*050c*/ 	.word	0x00000009
        /*0510*/ 	.word	0x00000000
        /*0514*/ 	.short	0x010a
        /*0516*/ 	.byte	0xff
	.zero		1


	//   ....[3]....
        /*0518*/ 	.word	0x00000510
        /*051c*/ 	.word	0x00000009
        /*0520*/ 	.word	0x00000000
        /*0524*/ 	.short	0x010a
        /*0526*/ 	.byte	0xff
	.zero		1


	//   ....[4]....
        /*0528*/ 	.word	0x00000600
        /*052c*/ 	.word	0x00000005
        /*0530*/ 	.word	0x00000000
        /*0534*/ 	.short	0x0101
        /*0536*/ 	.byte	0xff
	.zero		1


	//   ....[5]....
        /*0538*/ 	.word	0x00001970
        /*053c*/ 	.word	0x000000ff
        /*0540*/ 	.word	0x00000000
        /*0544*/ 	.short	0x0100
        /*0546*/ 	.byte	0x0a
	.zero		1


	//   ....[6]....
        /*0548*/ 	.word	0x00004980
        /*054c*/ 	.word	0x000000ff
        /*0550*/ 	.word	0x00005008
        /*0554*/ 	.short	0x0100
        /*0556*/ 	.byte	0x08
	.zero		1


	//   ....[7]....
        /*0558*/ 	.word	0x000058b0
        /*055c*/ 	.word	0x000000ff
        /*0560*/ 	.word	0x00000000
        /*0564*/ 	.short	0x010a
        /*0566*/ 	.byte	0x0a
	.zero		1


	//   ....[8]....
        /*0568*/ 	.word	0x00007bf0
        /*056c*/ 	.word	0x000000ff
        /*0570*/ 	.word	0x00000000
        /*0574*/ 	.short	0x010a
        /*0576*/ 	.byte	0x0a
	.zero		1


	//   ....[9]....
        /*0578*/ 	.word	0x00007d60
        /*057c*/ 	.word	0x000000ff
        /*0580*/ 	.word	0x00005000
        /*0584*/ 	.short	0x0108
        /*0586*/ 	.byte	0x08
	.zero		1


	//   ....[10]....
        /*0588*/ 	.word	0x00007e70
        /*058c*/ 	.word	0x000000ff
        /*0590*/ 	.word	0x00005008
        /*0594*/ 	.short	0x0108
        /*0596*/ 	.byte	0x08
	.zero		1


	//   ....[11]....
        /*0598*/ 	.word	0x000115e0
        /*059c*/ 	.word	0x00000007
        /*05a0*/ 	.word	0x00000000
        /*05a4*/ 	.short	0x010a
        /*05a6*/ 	.byte	0xff
	.zero		1


	//   ....[12]....
        /*05a8*/ 	.word	0x00011640
        /*05ac*/ 	.word	0x00000009
        /*05b0*/ 	.word	0x00000000
        /*05b4*/ 	.short	0x010a
        /*05b6*/ 	.byte	0xff
	.zero		1


	//   ....[13]....
        /*05b8*/ 	.word	0x00011690
        /*05bc*/ 	.word	0x000000ff
        /*05c0*/ 	.word	0x00000000
        /*05c4*/ 	.short	0x010a
        /*05c6*/ 	.byte	0x0a
	.zero		1


	//   ....[14]....
        /*05c8*/ 	.word	0x000116c0
        /*05cc*/ 	.word	0x000000ff
        /*05d0*/ 	.word	0x00000000
        /*05d4*/ 	.short	0x010a
        /*05d6*/ 	.byte	0x0a
	.zero		1


	//----- nvinfo : EIATTR_NUM_MBARRIERS
	.align		4
.L_60:
        /*05d8*/ 	.byte	0x03, 0x38
        /*05da*/ 	.short	0x0002


	//----- nvinfo : EIATTR_EXIT_INSTR_OFFSETS
	.align		4
        /*05dc*/ 	.byte	0x04, 0x1c
        /*05de*/ 	.short	(.L_62 - .L_61)


	//   ....[0]....
.L_61:
        /*05e0*/ 	.word	0x000115c0


	//----- nvinfo : EIATTR_REQNTID
	.align		4
.L_62:
        /*05e4*/ 	.byte	0x04, 0x10
        /*05e6*/ 	.short	(.L_64 - .L_63)
.L_63:
        /*05e8*/ 	.word	0x00000080
        /*05ec*/ 	.word	0x00000001
        /*05f0*/ 	.word	0x00000001


	//----- nvinfo : EIATTR_CRS_STACK_SIZE
	.align		4
.L_64:
        /*05f4*/ 	.byte	0x04, 0x1e
        /*05f6*/ 	.short	(.L_66 - .L_65)
.L_65:
        /*05f8*/ 	.word	0x00000000


	//----- nvinfo : EIATTR_CBANK_PARAM_SIZE
	.align		4
.L_66:
        /*05fc*/ 	.byte	0x03, 0x19
        /*05fe*/ 	.short	0x0050


	//----- nvinfo : EIATTR_PARAM_CBANK
	.align		4
        /*0600*/ 	.byte	0x04, 0x0a
        /*0602*/ 	.short	(.L_68 - .L_67)
	.align		4
.L_67:
        /*0604*/ 	.word	index@(.nv.constant0.matmul_kernel)
        /*0608*/ 	.short	0x0380
        /*060a*/ 	.short	0x0050


	//----- nvinfo : EIATTR_SW_WAR
	.align		4
.L_68:
        /*060c*/ 	.byte	0x04, 0x36
        /*060e*/ 	.short	(.L_70 - .L_69)
.L_69:
        /*0610*/ 	.word	0x00000008
.L_70:


//--------------------- .nv.compat                --------------------------
	.section	.nv.compat,"",@"SHT_CUDA_COMPAT_INFO"
	.align	4
        /*0000*/ 	.byte	0x02, 0x02, 0x02, 0x00, 0x02, 0x05, 0x05, 0x00, 0x02, 0x03, 0x00, 0x00, 0x02, 0x06, 0x01, 0x00


//--------------------- .nv.callgraph             --------------------------
	.section	.nv.callgraph,"",@"SHT_CUDA_CALLGRAPH"
	.align	4
	.sectionentsize	8
	.align		4
        /*0000*/ 	.word	0x00000000
	.align		4
        /*0004*/ 	.word	0xffffffff
	.align		4
        /*0008*/ 	.word	0x00000000
	.align		4
        /*000c*/ 	.word	0xfffffffe
	.align		4
        /*0010*/ 	.word	0x00000000
	.align		4
        /*0014*/ 	.word	0xfffffffd
	.align		4
        /*0018*/ 	.word	0x00000000
	.align		4
        /*001c*/ 	.word	0xfffffffc


//--------------------- .text.matmul_kernel       --------------------------
	.section	.text.matmul_kernel,"ax",@progbits
	.align	128
        .global         matmul_kernel
        .type           matmul_kernel,@function
        .size           matmul_kernel,(.L_x_28 - matmul_kernel)
        .other          matmul_kernel,@"STO_CUDA_ENTRY STV_DEFAULT"
matmul_kernel:
.text.matmul_kernel:
[----:B------:R-:W0:Y:S01]  /*0000*/  LDC R1, c[0x0][0x37c] ;  /* 0x0000df00ff017b82 */ /* 0x000e220000000800 */
[----:B------:R-:W1:Y:S01]  /*0010*/  S2R R252, SR_TID.X ;  /* 0x0000000000fc7919 */ /* 0x000e620000002100 */
[----:B0-----:R-:W-:Y:S01]  /*0020*/  VIADD R1, R1, 0xfffffe40 ;  /* 0xfffffe4001017836 */ /* 0x001fe20000000000 */
[----:B------:R-:W0:Y:S01]  /*0030*/  LDCU.64 UR18, c[0x0][0x358] ;  /* 0x00006b00ff1277ac */ /* 0x000e220008000a00 */
[----:B-1----:R-:W-:-:S13]  /*0040*/  ISETP.GE.U32.AND P0, PT, R252, 0x20, PT ;  /* 0x00000020fc00780c */ /* 0x002fda0003f06070 */
[----:B------:R-:W-:Y:S02]  /*0050*/  VOTEU.ANY UP0, P0 ;  /* 0x0000000000ff7886 */ /* 0x000fe40000000100 */
[----:B------:R-:W-:Y:S05]  /*0060*/  BRA.U UP0, `(.L_x_0) ;  /* 0x0000000500887547 */ /* 0x000fea000b800000 */
[----:B------:R-:W1:Y:S01]  /*0070*/  S2R R11, SR_CgaCtaId ;  /* 0x00000000000b7919 */ /* 0x000e620000008800 */
[----:B------:R-:W-:Y:S01]  /*0080*/  NOP ;  /* 0x0000000000007918 */ /* 0x000fe20000000000 */
[----:B------:R-:W-:-:S04]  /*0090*/  MOV R0, 0x40 ;  /* 0x0000004000007802 */ /* 0x000fc80000000f00 */
[----:B-1----:R-:W-:Y:S02]  /*00a0*/  LEA R2, R11, R0, 0x18 ;  /* 0x000000000b027211 */ /* 0x002fe400078ec0ff */
[----:B------:R-:W-:-:S04]  /*00b0*/  MOV R0, 0x400 ;  /* 0x0000040000007802 */ /* 0x000fc80000000f00 */
[----:B------:R-:W1:Y:S01]  /*00c0*/  LDS.U8 R2, [R2] ;  /* 0x0000000002027984 */ /* 0x000e620000000000 */
[----:B------:R-:W-:Y:S02]  /*00d0*/  LEA R0, R11, R0, 0x18 ;  /* 0x000000000b007211 */ /* 0x000fe400078ec0ff */
[----:B-1----:R-:W-:-:S13]  /*00e0*/  ISETP.NE.AND P0, PT, R2, RZ, PT ;  /* 0x000000ff0200720c */ /* 0x002fda0003f05270 */
[----:B------:R-:W-:Y:S05]  /*00f0*/  @P0 BRA `(.L_x_1) ;  /* 0x00000004004c0947 */ /* 0x000fea0003800000 */
[C---:B------:R-:W-:Y:S02]  /*0100*/  LOP3.LUT R2, R11.reuse, 0x1, RZ, 0xc0, !PT ;  /* 0x000000010b027812 */ /* 0x040fe400078ec0ff */
[----:B------:R-:W-:Y:S02]  /*0110*/  LOP3.LUT R5, R11, 0x1, RZ, 0x3c, !PT ;  /* 0x000000010b057812 */ /* 0x000fe400078e3cff */
[----:B------:R-:W-:-:S13]  /*0120*/  ISETP.NE.U32.AND P0, PT, R2, 0x1, PT ;  /* 0x000000010200780c */ /* 0x000fda0003f05070 */
[----:B------:R-:W-:Y:S05]  /*0130*/  @!P0 BRA `(.L_x_2) ;  /* 0x0000000000c08947 */ /* 0x000fea0003800000 */
[----:B------:R-:W-:Y:S01]  /*0140*/  ELECT P1, URZ, PT ;  /* 0x0000000000ff782f */ /* 0x000fe20003820000 */
[----:B------:R-:W-:-:S12]  /*0150*/  BSSY B0, `(.L_x_2) ;  /* 0x000002e000007945 */ /* 0x000fd80003800000 */
[----:B------:R-:W-:Y:S05]  /*0160*/  @!P1 BRA `(.L_x_3) ;  /* 0x0000000000b09947 */ /* 0x000fea0003800000 */
[----:B------:R-:W-:-:S05]  /*0170*/  UMOV UR4, 0x8 ;  /* 0x0000000800047882 */ /* 0x000fca0000000000 */
[----:B------:R-:W-:Y:S04]  /*0180*/  DEPBAR.LE SB1, 0x36 ;  /* 0x00009d800000791a */ /* 0x000fe80000000000 */
[----:B------:R-:W1:Y:S02]  /*0190*/  UTCATOMSWS.2CTA.FIND_AND_SET.ALIGN UP1, UR4, UR4 ;  /* 0x00000004000475e3 */ /* 0x000e640008220800 */
[----:B-1----:R-:W-:Y:S01]  /*01a0*/  PLOP3.LUT P1, PT, PT, PT, UP1, 0x80, 0x8 ;  /* 0x000000000008781c */ /* 0x002fe20003f2f018 */
[----:B------:R-:W-:-:S03]  /*01b0*/  IMAD.U32 R4, RZ, RZ, UR4 ;  /* 0x00000004ff047e24 */ /* 0x000fc6000f8e00ff */
[----:B------:R-:W-:-:S04]  /*01c0*/  SEL R2, RZ, 0xffffffff, !P1 ;  /* 0xffffffffff027807 */ /* 0x000fc80004800000 */
[----:B------:R-:W-:-:S13]  /*01d0*/  ISETP.NE.AND P1, PT, R2, RZ, PT ;  /* 0x000000ff0200720c */ /* 0x000fda0003f25270 */
[----:B------:R-:W-:Y:S05]  /*01e0*/  @P1 BRA `(.L_x_4) ;  /* 0x0000000000241947 */ /* 0x000fea0003800000 */
.L_x_5:
[----:B------:R-:W-:Y:S05]  /*01f0*/  NANOSLEEP 0x64 ;  /* 0x000000640000795d */ /* 0x000fea0003800000 */
[----:B------:R-:W-:-:S05]  /*0200*/  UMOV UR4, 0x8 ;  /* 0x0000000800047882 */ /* 0x000fca0000000000 */
[----:B------:R-:W-:Y:S04]  /*0210*/  DEPBAR.LE SB1, 0x36 ;  /* 0x00009d800000791a */ /* 0x000fe80000000000 */
[----:B------:R-:W1:Y:S02]  /*0220*/  UTCATOMSWS.2CTA.FIND_AND_SET.ALIGN UP1, UR4, UR4 ;  /* 0x00000004000475e3 */ /* 0x000e640008220800 */
[----:B-1----:R-:W-:Y:S01]  /*0230*/  PLOP3.LUT P1, PT, PT, PT, UP1, 0x80, 0x8 ;  /* 0x000000000008781c */ /* 0x002fe20003f2f018 */
[----:B------:R-:W-:-:S03]  /*0240*/  IMAD.U32 R4, RZ, RZ, UR4 ;  /* 0x00000004ff047e24 */ /* 0x000fc6000f8e00ff */
[----:B------:R-:W-:-:S04]  /*0250*/  SEL R2, RZ, 0xffffffff, !P1 ;  /* 0xffffffffff027807 */ /* 0x000fc80004800000 */
[----:B------:R-:W-:-:S13]  /*0260*/  ISETP.NE.AND P1, PT, R2, RZ, PT ;  /* 0x000000ff0200720c */ /* 0x000fda0003f25270 */
[----:B------:R-:W-:Y:S05]  /*0270*/  @!P1 BRA `(.L_x_5) ;  /* 0xfffffffc00dc9947 */ /* 0x000fea000383ffff */
.L_x_4:
[----:B------:R-:W-:Y:S01]  /*0280*/  MOV R2, 0x60 ;  /* 0x0000006000027802 */ /* 0x000fe20000000f00 */
[----:B------:R-:W-:Y:S01]  /*0290*/  IMAD.MOV.U32 R10, RZ, RZ, 0x4 ;  /* 0x00000004ff0a7424 */ /* 0x000fe200078e00ff */
[----:B------:R-:W-:Y:S01]  /*02a0*/  MOV R3, 0x58 ;  /* 0x0000005800037802 */ /* 0x000fe20000000f00 */
[----:B------:R-:W-:Y:S01]  /*02b0*/  IMAD.MOV.U32 R13, RZ, RZ, 0xff ;  /* 0x000000ffff0d7424 */ /* 0x000fe200078e00ff */
[C---:B------:R-:W-:Y:S02]  /*02c0*/  LEA R6, R11.reuse, R2, 0x18 ;  /* 0x000000020b067211 */ /* 0x040fe400078ec0ff */
[----:B------:R-:W-:-:S03]  /*02d0*/  LEA R7, R11, R3, 0x18 ;  /* 0x000000030b077211 */ /* 0x000fc600078ec0ff */
[----:B------:R-:W1:Y:S02]  /*02e0*/  LDS R2, [R6] ;  /* 0x0000000006027984 */ /* 0x000e640000000800 */
[----:B-1----:R-:W-:-:S04]  /*02f0*/  IMAD.U32 R2, R2, -0x80000000, RZ ;  /* 0x8000000002027824 */ /* 0x002fc800078e00ff */
[----:B------:R-:W1:Y:S02]  /*0300*/  SYNCS.PHASECHK.TRANS64.TRYWAIT P1, [R7+URZ], R2 ;  /* 0x00000002070075a7 */ /* 0x000e6400080211ff */
[----:B-1----:R-:W-:Y:S05]  /*0310*/  @P1 BRA `(.L_x_6) ;  /* 0x0000000000081947 */ /* 0x002fea0003800000 */
[----:B------:R-:W1:Y:S02]  /*0320*/  SYNCS.PHASECHK.TRANS64.TRYWAIT P1, [R7+URZ], R2 ;  /* 0x00000002070075a7 */ /* 0x000e6400080211ff */
[----:B-1----:R-:W-:Y:S05]  /*0330*/  @!P1 BRA `(.L_x_7) ;  /* 0x0000011000a49947 */ /* 0x002fea0003800000 */
.L_x_6:
[C---:B------:R-:W-:Y:S01]  /*0340*/  PRMT R9, R5.reuse, 0x654, R7 ;  /* 0x0000065405097816 */ /* 0x040fe20000000007 */
[C---:B-1----:R-:W-:Y:S01]  /*0350*/  IMAD.SHL.U32 R3, R4.reuse, 0x20, RZ ;  /* 0x0000002004037824 */ /* 0x042fe200078e00ff */
[----:B------:R-:W-:Y:S01]  /*0360*/  PRMT R8, R5, 0x654, R0 ;  /* 0x0000065405087816 */ /* 0x000fe20000000000 */
[----:B------:R-:W-:Y:S01]  /*0370*/  IMAD.MOV.U32 R12, RZ, RZ, 0x1 ;  /* 0x00000001ff0c7424 */ /* 0x000fe200078e00ff */
[----:B------:R1:W-:Y:S01]  /*0380*/  SYNCS.ARRIVE.TRANS64.RED RZ, [R9+URZ], R10 ;  /* 0x0000000a09ff79a7 */ /* 0x0003e200080004ff */
[----:B------:R-:W-:Y:S01]  /*0390*/  VIADD R7, R4, 0x10 ;  /* 0x0000001004077836 */ /* 0x000fe20000000000 */
[----:B------:R2:W-:Y:S01]  /*03a0*/  STS [R0], R3 ;  /* 0x0000000300007388 */ /* 0x0005e20000000800 */
[----:B------:R-:W-:-:S03]  /*03b0*/  SHF.L.U32 R2, R13, R4, RZ ;  /* 0x000000040d027219 */ /* 0x000fc600000006ff */
[----:B------:R-:W-:Y:S01]  /*03c0*/  SHF.L.U32 R7, R12, R7, RZ ;  /* 0x000000070c077219 */ /* 0x000fe200000006ff */
[----:B------:R2:W-:Y:S01]  /*03d0*/  STAS [R8.64], R4 ;  /* 0x0000000408007dbd */ /* 0x0005e2000c0008ff */
[----:B-1----:R-:W-:Y:S02]  /*03e0*/  MOV R10, 0x50 ;  /* 0x00000050000a7802 */ /* 0x002fe40000000f00 */
[----:B------:R-:W-:Y:S02]  /*03f0*/  LOP3.LUT R2, R7, R2, RZ, 0xfc, !PT ;  /* 0x0000000207027212 */ /* 0x000fe400078efcff */
[----:B------:R-:W-:-:S05]  /*0400*/  LEA R7, R11, R10, 0x18 ;  /* 0x0000000a0b077211 */ /* 0x000fca00078ec0ff */
[----:B------:R2:W-:Y:S04]  /*0410*/  ATOMS.OR RZ, [R7], R2 ;  /* 0x0000000207ff738c */ /* 0x0005e80003000000 */
[----:B------:R2:W-:Y:S02]  /*0420*/  ATOMS.XOR RZ, [R6], R12 ;  /* 0x0000000c06ff738c */ /* 0x0005e40003800000 */
.L_x_3:
[----:B0-----:R-:W-:Y:S05]  /*0430*/  BSYNC B0 ;  /* 0x0000000000007941 */ /* 0x001fea0003800000 */
.L_x_2:
[----:B------:R-:W-:Y:S05]  /*0440*/  @P0 BRA `(.L_x_8) ;  /* 0x0000000000880947 */ /* 0x000fea0003800000 */
[----:B------:R-:W-:Y:S05]  /*0450*/  WARPSYNC.ALL ;  /* 0x0000000000007948 */ /* 0x000fea0003800000 */
[----:B------:R-:W-:Y:S01]  /*0460*/  NOP ;  /* 0x0000000000007918 */ /* 0x000fe20000000000 */
[----:B------:R-:W-:-:S13]  /*0470*/  ELECT P0, URZ, PT ;  /* 0x0000000000ff782f */ /* 0x000fda0003800000 */
[----:B------:R-:W-:Y:S05]  /*0480*/  @!P0 BRA `(.L_x_8) ;  /* 0x0000000000788947 */ /* 0x000fea0003800000 */
[----:B--2---:R-:W-:Y:S02]  /*0490*/  MOV R2, 0x60 ;  /* 0x0000006000027802 */ /* 0x004fe40000000f00 */
[----:B------:R-:W-:Y:S02]  /*04a0*/  MOV R4, 0x58 ;  /* 0x0000005800047802 */ /* 0x000fe40000000f00 */
        /* <DEDUP_REMOVED lines=8> */
.L_x_9:
[----:B------:R-:W2:Y:S01]  /*0530*/  LDS R2, [R0] ;  /* 0x0000000000027984 */ /* 0x000ea20000000800 */
[----:B------:R-:W-:Y:S01]  /*0540*/  IMAD.MOV.U32 R7, RZ, RZ, 0xff ;  /* 0x000000ffff077424 */ /* 0x000fe200078e00ff */
[----:B------:R-:W-:Y:S01]  /*0550*/  PRMT R5, R5, 0x654, R9 ;  /* 0x0000065405057816 */ /* 0x000fe20000000009 */
[----:B------:R-:W-:Y:S02]  /*0560*/  IMAD.MOV.U32 R13, RZ, RZ, 0x1 ;  /* 0x00000001ff0d7424 */ /* 0x000fe400078e00ff */
[C---:B-12---:R-:W-:Y:S02]  /*0570*/  IMAD.SHL.U32 R3, R2.reuse, 0x20, RZ ;  /* 0x0000002002037824 */ /* 0x046fe400078e00ff */
[----:B------:R-:W-:Y:S01]  /*0580*/  VIADD R4, R2, 0x10 ;  /* 0x0000001002047836 */ /* 0x000fe20000000000 */
[----:B------:R-:W-:Y:S02]  /*0590*/  SHF.L.U32 R2, R7, R2, RZ ;  /* 0x0000000207027219 */ /* 0x000fe400000006ff */
[----:B------:R1:W-:Y:S02]  /*05a0*/  STS [R0], R3 ;  /* 0x0000000300007388 */ /* 0x0003e40000000800 */
[----:B------:R-:W-:-:S02]  /*05b0*/  SHF.L.U32 R7, R13, R4, RZ ;  /* 0x000000040d077219 */ /* 0x000fc400000006ff */
[----:B------:R-:W-:Y:S02]  /*05c0*/  MOV R4, 0x50 ;  /* 0x0000005000047802 */ /* 0x000fe40000000f00 */
[----:B------:R-:W-:Y:S02]  /*05d0*/  LOP3.LUT R2, R7, R2, RZ, 0xfc, !PT ;  /* 0x0000000207027212 */ /* 0x000fe400078efcff */
[----:B------:R-:W-:-:S05]  /*05e0*/  LEA R11, R11, R4, 0x18 ;  /* 0x000000040b0b7211 */ /* 0x000fca00078ec0ff */
[----:B------:R1:W-:Y:S01]  /*05f0*/  ATOMS.OR RZ, [R11], R2 ;  /* 0x000000020bff738c */ /* 0x0003e20003000000 */
[----:B------:R1:W-:Y:S03]  /*0600*/  SYNCS.ARRIVE.TRANS64.RED.A1T0 RZ, [R5+URZ], RZ ;  /* 0x000000ff05ff79a7 */ /* 0x0003e600081004ff */
[----:B------:R1:W-:Y:S01]  /*0610*/  ATOMS.XOR RZ, [R6], R13 ;  /* 0x0000000d06ff738c */ /* 0x0003e20003800000 */
[----:B------:R-:W-:Y:S05]  /*0620*/  BRA `(.L_x_8) ;  /* 0x0000000000107947 */ /* 0x000fea0003800000 */
.L_x_1:
[----:B------:R-:W-:Y:S01]  /*0630*/  IMAD.MOV.U32 R3, RZ, RZ, -0x1 ;  /* 0xffffffffff037424 */ /* 0x000fe200078e00ff */
[----:B------:R-:W-:-:S04]  /*0640*/  MOV R2, 0x670 ;  /* 0x0000067000027802 */ /* 0x000fc80000000f00 */
[----:B------:R1:W-:Y:S03]  /*0650*/  STS [R0], R3 ;  /* 0x0000000300007388 */ /* 0x0003e60000000800 */
[----:B01----:R-:W-:Y:S05]  /*0660*/  CALL.REL.NOINC `($__internal_1_$__cuda_sm10x_tcgen05_guardrail_trap_phase_invalid_during_alloc) ;  /* 0x00000110002c7944 */ /* 0x003fea0003c00000 */
.L_x_8:
[----:B------:R-:W-:Y:S05]  /*0670*/  WARPSYNC.ALL ;  /* 0x0000000000007948 */ /* 0x000fea0003800000 */
[----:B------:R-:W-:Y:S01]  /*0680*/  NOP ;  /* 0x0000000000007918 */ /* 0x000fe20000000000 */
.L_x_0:
[----:B------:R-:W3:Y:S08]  /*0690*/  LDC.64 R116, c[0x0][0x398] ;  /* 0x0000e600ff747b82 */ /* 0x000ef00000000a00 */
[----:B------:R-:W4:Y:S02]  /*06a0*/  S2UR UR5, SR_CgaSize ;  /* 0x00000000000579c3 */ /* 0x000f240000008a00 */
[----:B----4-:R-:W-:-:S12]  /*06b0*/  UIMAD UR5, UR5, -0xa0, URZ ;  /* 0xffffff60050578a4 */ /* 0x010fd8000f8e02ff */
[----:B------:R-:W4:Y:S01]  /*06c0*/  LDCU UR5, c[0x0][UR5+0x2b0] ;  /* 0x00005600050577ac */ /* 0x000f220008000800 */
[--C-:B------:R-:W-:Y:S02]  /*06d0*/  SHF.R.U32.HI R243, RZ, 0x5, R252.reuse ;  /* 0x00000005fff37819 */ /* 0x100fe400000116fc */
[----:B------:R-:W-:Y:S01]  /*06e0*/  SHF.R.U32.HI R185, RZ, 0x5, R252 ;  /* 0x00000005ffb97819 */ /* 0x000fe200000116fc */
[----:B------:R-:W-:Y:S01]  /*06f0*/  UMOV UR8, 0x400 ;  /* 0x0000040000087882 */ /* 0x000fe20000000000 */
[----:B------:R-:W-:Y:S01]  /*0700*/  LOP3.LUT R241, R252, 0x7f, RZ, 0xc0, !PT ;  /* 0x0000007ffcf17812 */ /* 0x000fe200078ec0ff */
[----:B------:R-:W1:Y:S01]  /*0710*/  LDCU UR21, c[0x0][0x3a4] ;  /* 0x00007480ff1577ac */ /* 0x000e620008000800 */
[----:B------:R-:W5:Y:S01]  /*0720*/  S2UR UR4, SR_CTAID.X ;  /* 0x00000000000479c3 */ /* 0x000f620000002500 */
[----:B------:R-:W-:Y:S01]  /*0730*/  SGXT.U32 R185, R185, 0x2 ;  /* 0x00000002b9b9781a */ /* 0x000fe20000000000 */
[----:B------:R-:W2:Y:S06]  /*0740*/  LDCU.128 UR12, c[0x0][0x380] ;  /* 0x00007000ff0c77ac */ /* 0x000eac0008000c00 */
[----:B------:R-:W0:Y:S01]  /*0750*/  S2UR UR11, SR_CgaCtaId ;  /* 0x00000000000b79c3 */ /* 0x000e220000008800 */
[----:B-123--:R-:W-:Y:S01]  /*0760*/  VIADD R0, R117, 0x7f ;  /* 0x0000007f75007836 */ /* 0x00efe20000000000 */
[----:B------:R-:W-:-:S06]  /*0770*/  IABS R198, R117 ;  /* 0x0000007500c67213 */ /* 0x000fcc0000000000 */
[----:B------:R-:W1:Y:S01]  /*0780*/  LDC R121, c[0x0][0x3a0] ;  /* 0x0000e800ff797b82 */ /* 0x000e620000000800 */
[----:B------:R-:W-:Y:S02]  /*0790*/  SHF.R.S32.HI R3, RZ, 0x1f, R0 ;  /* 0x0000001fff037819 */ /* 0x000fe40000011400 */
[----:B-----5:R-:W-:Y:S02]  /*07a0*/  I2FP.F32.U32 R5, UR4 ;  /* 0x0000000400057c45 */ /* 0x020fe40008201000 */
[----:B------:R-:W-:-:S03]  /*07b0*/  LEA.HI R3, R3, R0, RZ, 0x7 ;  /* 0x0000000003037211 */ /* 0x000fc600078f38ff */
[----:B----4-:R-:W-:Y:S01]  /*07c0*/  FMUL R5, R5, UR5 ;  /* 0x0000000505057c20 */ /* 0x010fe20008400000 */
[----:B------:R-:W-:Y:S01]  /*07d0*/  SHF.R.S32.HI R3, RZ, 0x7, R3 ;  /* 0x00000007ff037819 */ /* 0x000fe20000011403 */
[----:B0-----:R-:W-:Y:S01]  /*07e0*/  ULEA UR8, UR11, UR8, 0x18 ;  /* 0x000000080b087291 */ /* 0x001fe2000f8ec0ff */
[----:B------:R-:W-:Y:S01]  /*07f0*/  BAR.SYNC.DEFER_BLOCKING 0x0 ;  /* 0x0000000000007b1d */ /* 0x000fe20000010000 */
[----:B------:R-:W-:Y:S02]  /*0800*/  ULOP3.LUT UR5, UR11, 0x1, URZ, 0xc0, !UPT ;  /* 0x000000010b057892 */ /* 0x000fe4000f8ec0ff */
[----:B------:R-:W-:Y:S01]  /*0810*/  IMAD.SHL.U32 R4, R3, 0x8, RZ ;  /* 0x0000000803047824 */ /* 0x000fe200078e00ff */
[----:B------:R-:W-:Y:S02]  /*0820*/  UIADD3 UR10, UPT, UPT, UR8, 0x5000, URZ ;  /* 0x00005000080a7890 */ /* 0x000fe4000fffe0ff */
[----:B------:R-:W-:Y:S01]  /*0830*/  USHF.L.U32 UR4, UR5, 0x6, URZ ;  /* 0x0000000605047899 */ /* 0x000fe200080006ff */
[----:B------:R-:W-:Y:S01]  /*0840*/  F2I.U32.TRUNC.NTZ R5, R5 ;  /* 0x0000000500057305 */ /* 0x000fe2000020f000 */
[----:B------:R-:W-:Y:S01]  /*0850*/  IABS R7, R4 ;  /* 0x0000000400077213 */ /* 0x000fe20000000000 */
[----:B-1----:R-:W-:-:S02]  /*0860*/  VIADD R13, R121, 0xffffffe7 ;  /* 0xffffffe7790d7836 */ /* 0x002fc40000000000 */
[C---:B------:R-:W-:Y:S02]  /*0870*/  VIADD R15, R121.reuse, 0xffffffe2 ;  /* 0xffffffe2790f7836 */ /* 0x040fe40000000000 */
[----:B------:R-:W-:Y:S02]  /*0880*/  VIADD R18, R121, 0xffffffe3 ;  /* 0xffffffe379127836 */ /* 0x000fe40000000000 */
[----:B------:R-:W0:Y:S01]  /*0890*/  I2F.RP R0, R7 ;  /* 0x0000000700007306 */ /* 0x000e220000209400 */
[----:B------:R-:W1:Y:S07]  /*08a0*/  LDS R12, [UR8] ;  /* 0x00000008ff0c7984 */ /* 0x000e6e0008000800 */
[----:B0-----:R-:W0:Y:S02]  /*08b0*/  MUFU.RCP R0, R0 ;  /* 0x0000000000007308 */ /* 0x001e240000001000 */
[----:B0-----:R-:W-:Y:S01]  /*08c0*/  VIADD R2, R0, 0xffffffe ;  /* 0x0ffffffe00027836 */ /* 0x001fe20000000000 */
[----:B------:R-:W-:-:S05]  /*08d0*/  IABS R0, R5 ;  /* 0x0000000500007213 */ /* 0x000fca0000000000 */
[----:B------:R0:W2:Y:S02]  /*08e0*/  F2I.FTZ.U32.TRUNC.NTZ R3, R2 ;  /* 0x0000000200037305 */ /* 0x0000a4000021f000 */
[----:B0-----:R-:W-:Y:S01]  /*08f0*/  IMAD.MOV.U32 R2, RZ, RZ, RZ ;  /* 0x000000ffff027224 */ /* 0x001fe200078e00ff */
[----:B-1----:R-:W-:Y:S01]  /*0900*/  R2UR UR20, R12 ;  /* 0x000000000c1472ca */ /* 0x002fe200000e0000 */
[----:B--2---:R-:W-:-:S04]  /*0910*/  IMAD.MOV R6, RZ, RZ, -R3 ;  /* 0x000000ffff067224 */ /* 0x004fc800078e0a03 */
[----:B------:R-:W-:Y:S01]  /*0920*/  IMAD R9, R6, R7, RZ ;  /* 0x0000000706097224 */ /* 0x000fe200078e02ff */
[----:B------:R-:W-:-:S03]  /*0930*/  IABS R6, R4 ;  /* 0x0000000400067213 */ /* 0x000fc60000000000 */
[----:B------:R-:W-:Y:S01]  /*0940*/  IMAD.HI.U32 R3, R3, R9, R2 ;  /* 0x0000000903037227 */ /* 0x000fe200078e0002 */
[----:B------:R-:W-:-:S03]  /*0950*/  IABS R9, R116 ;  /* 0x0000007400097213 */ /* 0x000fc60000000000 */
[----:B------:R-:W-:Y:S02]  /*0960*/  IMAD.MOV R2, RZ, RZ, -R6 ;  /* 0x000000ffff027224 */ /* 0x000fe400078e0a06 */
[----:B------:R-:W-:-:S04]  /*0970*/  IMAD.HI.U32 R3, R3, R0, RZ ;  /* 0x0000000003037227 */ /* 0x000fc800078e00ff */
[----:B------:R-:W-:Y:S01]  /*0980*/  IMAD R0, R3, R2, R0 ;  /* 0x0000000203007224 */ /* 0x000fe200078e0200 */
[----:B------:R-:W-:Y:S04]  /*0990*/  BAR.SYNC.DEFER_BLOCKING 0x0 ;  /* 0x0000000000007b1d */ /* 0x000fe80000010000 */
[----:B------:R-:W-:-:S13]  /*09a0*/  ISETP.GT.U32.AND P1, PT, R7, R0, PT ;  /* 0x000000000700720c */ /* 0x000fda0003f24070 */
[----:B------:R-:W-:Y:S02]  /*09b0*/  @!P1 IMAD.IADD R0, R0, 0x1, -R7 ;  /* 0x0000000100009824 */ /* 0x000fe400078e0a07 */
[----:B------:R-:W-:Y:S01]  /*09c0*/  @!P1 VIADD R3, R3, 0x1 ;  /* 0x0000000103039836 */ /* 0x000fe20000000000 */
[----:B------:R-:W-:Y:S02]  /*09d0*/  ISETP.NE.AND P1, PT, R4, RZ, PT ;  /* 0x000000ff0400720c */ /* 0x000fe40003f25270 */
[----:B------:R-:W-:Y:S02]  /*09e0*/  ISETP.GE.U32.AND P0, PT, R0, R7, PT ;  /* 0x000000070000720c */ /* 0x000fe40003f06070 */
[----:B------:R-:W-:-:S04]  /*09f0*/  LOP3.LUT R0, R5, R4, RZ, 0x3c, !PT ;  /* 0x0000000405007212 */ /* 0x000fc800078e3cff */
[----:B------:R-:W-:Y:S01]  /*0a00*/  ISETP.GE.AND P2, PT, R0, RZ, PT ;  /* 0x000000ff0000720c */ /* 0x000fe20003f46270 */
[----:B------:R-:W-:-:S06]  /*0a10*/  VIADD R0, R116, 0x1ff ;  /* 0x000001ff74007836 */ /* 0x000fcc0000000000 */
[----:B------:R-:W-:-:S04]  /*0a20*/  @P0 VIADD R3, R3, 0x1 ;  /* 0x0000000103030836 */ /* 0x000fc80000000000 */
[----:B------:R-:W-:Y:S01]  /*0a30*/  IMAD.MOV.U32 R2, RZ, RZ, R3 ;  /* 0x000000ffff027224 */ /* 0x000fe200078e0003 */
[----:B------:R-:W-:-:S03]  /*0a40*/  SHF.R.S32.HI R3, RZ, 0x1f, R0 ;  /* 0x0000001fff037819 */ /* 0x000fc60000011400 */
[----:B------:R-:W-:Y:S01]  /*0a50*/  @!P2 IMAD.MOV R2, RZ, RZ, -R2 ;  /* 0x000000ffff02a224 */ /* 0x000fe200078e0a02 */
[----:B------:R-:W-:Y:S02]  /*0a60*/  @!P1 LOP3.LUT R2, RZ, R4, RZ, 0x33, !PT ;  /* 0x00000004ff029212 */ /* 0x000fe400078e33ff */
[----:B------:R-:W-:-:S03]  /*0a70*/  LEA.HI R3, R3, R0, RZ, 0x9 ;  /* 0x0000000003037211 */ /* 0x000fc600078f48ff */
[----:B------:R-:W-:Y:S02]  /*0a80*/  IMAD.SHL.U32 R8, R2, 0x8, RZ ;  /* 0x0000000802087824 */ /* 0x000fe400078e00ff */
[----:B------:R-:W-:-:S03]  /*0a90*/  IMAD.MOV R2, RZ, RZ, -R2 ;  /* 0x000000ffff027224 */ /* 0x000fc600078e0a02 */
[----:B------:R-:W-:Y:S01]  /*0aa0*/  LEA.HI.SX32 R3, R3, -R8, 0x17 ;  /* 0x8000000803037211 */ /* 0x000fe200078fbaff */
[----:B------:R-:W-:Y:S02]  /*0ab0*/  IMAD R10, R4, R2, R5 ;  /* 0x00000002040a7224 */ /* 0x000fe400078e0205 */
[----:B------:R-:W-:Y:S01]  /*0ac0*/  IMAD.MOV.U32 R2, RZ, RZ, RZ ;  /* 0x000000ffff027224 */ /* 0x000fe200078e00ff */
[----:B------:R-:W-:Y:S02]  /*0ad0*/  VIMNMX R11, PT, PT, R3, 0x8, PT ;  /* 0x00000008030b7848 */ /* 0x000fe40003fe0100 */
[----:B------:R-:W-:Y:S02]  /*0ae0*/  IABS R4, R10 ;  /* 0x0000000a00047213 */ /* 0x000fe40000000000 */
[----:B------:R-:W-:-:S04]  /*0af0*/  IABS R7, R11 ;  /* 0x0000000b00077213 */ /* 0x000fc80000000000 */
[----:B------:R-:W0:Y:S08]  /*0b00*/  I2F.RP R0, R7 ;  /* 0x0000000700007306 */ /* 0x000e300000209400 */
[----:B0-----:R-:W0:Y:S02]  /*0b10*/  MUFU.RCP R0, R0 ;  /* 0x0000000000007308 */ /* 0x001e240000001000 */
[----:B0-----:R-:W-:Y:S01]  /*0b20*/  VIADD R3, R0, 0xffffffe ;  /* 0x0ffffffe00037836 */ /* 0x001fe20000000000 */
[----:B------:R-:W-:-:S05]  /*0b30*/  IABS R0, R11 ;  /* 0x0000000b00007213 */ /* 0x000fca0000000000 */
[----:B------:R-:W0:Y:S01]  /*0b40*/  F2I.FTZ.U32.TRUNC.NTZ R3, R3 ;  /* 0x0000000300037305 */ /* 0x000e22000021f000 */
[----:B------:R-:W-:Y:S02]  /*0b50*/  IMAD.MOV R0, RZ, RZ, -R0 ;  /* 0x000000ffff007224 */ /* 0x000fe400078e0a00 */
[----:B0-----:R-:W-:-:S04]  /*0b60*/  IMAD.MOV R6, RZ, RZ, -R3 ;  /* 0x000000ffff067224 */ /* 0x001fc800078e0a03 */
[----:B------:R-:W-:Y:S02]  /*0b70*/  IMAD R5, R6, R7, RZ ;  /* 0x0000000706057224 */ /* 0x000fe400078e02ff */
[----:B------:R-:W0:Y:S02]  /*0b80*/  I2F.RP R6, R198 ;  /* 0x000000c600067306 */ /* 0x000e240000209400 */
[----:B------:R-:W-:-:S04]  /*0b90*/  IMAD.HI.U32 R2, R3, R5, R2 ;  /* 0x0000000503027227 */ /* 0x000fc800078e0002 */
[----:B------:R-:W-:-:S04]  /*0ba0*/  IMAD.MOV.U32 R3, RZ, RZ, R4 ;  /* 0x000000ffff037224 */ /* 0x000fc800078e0004 */
[----:B------:R-:W-:-:S04]  /*0bb0*/  IMAD.HI.U32 R2, R2, R3, RZ ;  /* 0x0000000302027227 */ /* 0x000fc800078e00ff */
[----:B------:R-:W-:Y:S01]  /*0bc0*/  IMAD R0, R2, R0, R3 ;  /* 0x0000000002007224 */ /* 0x000fe200078e0203 */
[----:B0-----:R-:W0:Y:S04]  /*0bd0*/  MUFU.RCP R6, R6 ;  /* 0x0000000600067308 */ /* 0x001e280000001000 */
[----:B------:R-:W-:-:S04]  /*0be0*/  ISETP.GT.U32.AND P1, PT, R7, R0, PT ;  /* 0x000000000700720c */ /* 0x000fc80003f24070 */
[----:B------:R-:W1:Y:S09]  /*0bf0*/  I2F.RP R3, R9 ;  /* 0x0000000900037306 */ /* 0x000e720000209400 */
[----:B------:R-:W-:Y:S02]  /*0c00*/  @!P1 IMAD.IADD R0, R0, 0x1, -R7 ;  /* 0x0000000100009824 */ /* 0x000fe400078e0a07 */
[----:B0-----:R-:W-:-:S02]  /*0c10*/  VIADD R5, R6, 0xffffffe ;  /* 0x0ffffffe06057836 */ /* 0x001fc40000000000 */
[----:B------:R-:W-:Y:S01]  /*0c20*/  @!P1 VIADD R2, R2, 0x1 ;  /* 0x0000000102029836 */ /* 0x000fe20000000000 */
[----:B------:R-:W-:Y:S01]  /*0c30*/  ISETP.GE.U32.AND P0, PT, R0, R7, PT ;  /* 0x000000070000720c */ /* 0x000fe20003f06070 */
[----:B-1----:R-:W0:Y:S01]  /*0c40*/  MUFU.RCP R3, R3 ;  /* 0x0000000300037308 */ /* 0x002e220000001000 */
[----:B------:R-:W-:Y:S02]  /*0c50*/  LOP3.LUT R0, R10, R11, RZ, 0x3c, !PT ;  /* 0x0000000b0a007212 */ /* 0x000fe400078e3cff */
[----:B------:R-:W-:Y:S02]  /*0c60*/  ISETP.NE.AND P1, PT, R11, RZ, PT ;  /* 0x000000ff0b00720c */ /* 0x000fe40003f25270 */
[----:B------:R-:W-:Y:S01]  /*0c70*/  ISETP.GE.AND P2, PT, R0, RZ, PT ;  /* 0x000000ff0000720c */ /* 0x000fe20003f46270 */
[----:B------:R-:W-:Y:S02]  /*0c80*/  IMAD.SHL.U32 R0, R243, 0x200000, RZ ;  /* 0x00200000f3007824 */ /* 0x000fe400078e00ff */
[----:B------:R-:W1:Y:S04]  /*0c90*/  F2I.FTZ.U32.TRUNC.NTZ R5, R5 ;  /* 0x0000000500057305 */ /* 0x000e68000021f000 */
[----:B------:R-:W-:-:S04]  /*0ca0*/  @P0 VIADD R2, R2, 0x1 ;  /* 0x0000000102020836 */ /* 0x000fc80000000000 */
[----:B------:R-:W-:Y:S01]  /*0cb0*/  IMAD.MOV.U32 R6, RZ, RZ, R2 ;  /* 0x000000ffff067224 */ /* 0x000fe200078e0002 */
[----:B------:R-:W-:Y:S01]  /*0cc0*/  LOP3.LUT R2, R0, 0x600000, RZ, 0xc0, !PT ;  /* 0x0060000000027812 */ /* 0x000fe200078ec0ff */
[----:B0-----:R-:W-:Y:S02]  /*0cd0*/  VIADD R4, R3, 0xffffffe ;  /* 0x0ffffffe03047836 */ /* 0x001fe40000000000 */
[----:B------:R-:W-:Y:S01]  /*0ce0*/  @!P2 IMAD.MOV R6, RZ, RZ, -R6 ;  /* 0x000000ffff06a224 */ /* 0x000fe200078e0a06 */
[----:B------:R-:W-:Y:S01]  /*0cf0*/  @!P1 LOP3.LUT R6, RZ, R11, RZ, 0x33, !PT ;  /* 0x0000000bff069212 */ /* 0x000fe200078e33ff */
[----:B------:R0:W2:Y:S01]  /*0d00*/  F2I.FTZ.U32.TRUNC.NTZ R3, R4 ;  /* 0x0000000400037305 */ /* 0x0000a2000021f000 */
[----:B-1----:R-:W-:Y:S01]  /*0d10*/  IMAD.MOV R183, RZ, RZ, -R5 ;  /* 0x000000ffffb77224 */ /* 0x002fe200078e0a05 */
[----:B------:R-:W-:Y:S02]  /*0d20*/  R2UR UR9, R2 ;  /* 0x00000000020972ca */ /* 0x000fe400000e0000 */
[----:B------:R-:W-:-:S02]  /*0d30*/  IMAD.SHL.U32 R0, R6, 0x80, RZ ;  /* 0x0000008006007824 */ /* 0x000fc400078e00ff */
[----:B------:R-:W-:-:S03]  /*0d40*/  IMAD R183, R183, R198, RZ ;  /* 0x000000c6b7b77224 */ /* 0x000fc600078e02ff */
[----:B------:R-:W-:Y:S01]  /*0d50*/  LOP3.LUT R185, R0, UR4, R185, 0xfe, !PT ;  /* 0x0000000400b97c12 */ /* 0x000fe2000f8efeb9 */
[----:B0-----:R-:W-:Y:S01]  /*0d60*/  IMAD.MOV.U32 R4, RZ, RZ, RZ ;  /* 0x000000ffff047224 */ /* 0x001fe200078e00ff */
[----:B------:R-:W-:Y:S02]  /*0d70*/  UMOV UR4, 0x1 ;  /* 0x0000000100047882 */ /* 0x000fe40000000000 */
[----:B------:R-:W-:Y:S01]  /*0d80*/  LOP3.LUT R78, R185, 0x8, RZ, 0xfc, !PT ;  /* 0x00000008b94e7812 */ /* 0x000fe200078efcff */
[----:B------:R-:W-:Y:S01]  /*0d90*/  IMAD.HI.U32 R183, R5, R183, R4 ;  /* 0x000000b705b77227 */ /* 0x000fe200078e0004 */
[----:B------:R-:W-:Y:S01]  /*0da0*/  IABS R208, R185 ;  /* 0x000000b900d07213 */ /* 0x000fe20000000000 */
[----:B------:R-:W-:Y:S01]  /*0db0*/  UIADD3 UR9, UPT, UPT, UR20, UR9, URZ ;  /* 0x0000000914097290 */ /* 0x000fe2000fffe0ff */
[----:B------:R-:W-:Y:S01]  /*0dc0*/  IABS R113, R78 ;  /* 0x0000004e00717213 */ /* 0x000fe20000000000 */
[----:B--2---:R-:W-:Y:S01]  /*0dd0*/  IMAD.MOV R2, RZ, RZ, -R3 ;  /* 0x000000ffff027224 */ /* 0x004fe200078e0a03 */
[C---:B------:R-:W-:Y:S01]  /*0de0*/  LOP3.LUT R12, R185.reuse, 0x4, RZ, 0xfc, !PT ;  /* 0x00000004b90c7812 */ /* 0x040fe200078efcff */
[----:B------:R-:W-:Y:S01]  /*0df0*/  IMAD.MOV R4, RZ, RZ, -R6 ;  /* 0x000000ffff047224 */ /* 0x000fe200078e0a06 */
[----:B------:R-:W-:Y:S01]  /*0e00*/  LOP3.LUT R96, R185, 0xc, RZ, 0xfc, !PT ;  /* 0x0000000cb9607812 */ /* 0x000fe200078efcff */
[----:B------:R-:W-:Y:S01]  /*0e10*/  IMAD R5, R2, R9, RZ ;  /* 0x0000000902057224 */ /* 0x000fe200078e02ff */
[----:B------:R-:W-:Y:S01]  /*0e20*/  IABS R101, R12 ;  /* 0x0000000c00657213 */ /* 0x000fe20000000000 */
[----:B------:R-:W-:Y:S01]  /*0e30*/  IMAD.MOV.U32 R2, RZ, RZ, RZ ;  /* 0x000000ffff027224 */ /* 0x000fe200078e00ff */
[----:B------:R-:W-:Y:S01]  /*0e40*/  ISETP.GE.AND P0, PT, R12, RZ, PT ;  /* 0x000000ff0c00720c */ /* 0x000fe20003f06270 */
[----:B------:R-:W-:Y:S01]  /*0e50*/  IMAD R4, R11, R4, R10 ;  /* 0x000000040b047224 */ /* 0x000fe200078e020a */
[----:B------:R-:W-:Y:S01]  /*0e60*/  LOP3.LUT R108, R185, 0x10, RZ, 0xfc, !PT ;  /* 0x00000010b96c7812 */ /* 0x000fe200078efcff */
[----:B------:R-:W-:Y:S01]  /*0e70*/  IMAD.HI.U32 R6, R183, R208, RZ ;  /* 0x000000d0b7067227 */ /* 0x000fe200078e00ff */
[----:B------:R-:W-:-:S02]  /*0e80*/  LOP3.LUT R163, R185, 0x14, RZ, 0xfc, !PT ;  /* 0x00000014b9a37812 */ /* 0x000fc400078efcff */
[----:B------:R-:W-:Y:S01]  /*0e90*/  IABS R119, R96 ;  /* 0x0000006000777213 */ /* 0x000fe20000000000 */
[----:B------:R-:W-:Y:S01]  /*0ea0*/  IMAD.HI.U32 R5, R3, R5, R2 ;  /* 0x0000000503057227 */ /* 0x000fe200078e0002 */
[----:B------:R-:W-:Y:S02]  /*0eb0*/  IABS R157, R108 ;  /* 0x0000006c009d7213 */ /* 0x000fe40000000000 */
[----:B------:R-:W-:Y:S01]  /*0ec0*/  IABS R151, R163 ;  /* 0x000000a300977213 */ /* 0x000fe20000000000 */
[----:B------:R-:W-:Y:S01]  /*0ed0*/  IMAD.HI.U32 R2, R183, R113, RZ ;  /* 0x00000071b7027227 */ /* 0x000fe200078e00ff */
[C---:B------:R-:W-:Y:S02]  /*0ee0*/  LOP3.LUT R118, R185.reuse, 0x18, RZ, 0xfc, !PT ;  /* 0x00000018b9767812 */ /* 0x040fe400078efcff */
[C---:B------:R-:W-:Y:S01]  /*0ef0*/  LOP3.LUT R161, R185.reuse, 0x20, RZ, 0xfc, !PT ;  /* 0x00000020b9a17812 */ /* 0x040fe200078efcff */
[----:B------:R-:W-:Y:S01]  /*0f00*/  IMAD.IADD R4, R8, 0x1, R4 ;  /* 0x0000000108047824 */ /* 0x000fe200078e0204 */
[----:B------:R-:W-:Y:S01]  /*0f10*/  IABS R153, R118 ;  /* 0x0000007600997213 */ /* 0x000fe20000000000 */
[----:B------:R-:W-:Y:S01]  /*0f20*/  IMAD.MOV R3, RZ, RZ, -R6 ;  /* 0x000000ffff037224 */ /* 0x000fe200078e0a06 */
[----:B------:R-:W-:Y:S01]  /*0f30*/  LOP3.LUT R122, R185, 0x28, RZ, 0xfc, !PT ;  /* 0x00000028b97a7812 */ /* 0x000fe200078efcff */
[----:B------:R-:W-:Y:S01]  /*0f40*/  IMAD.MOV R6, RZ, RZ, -R2 ;  /* 0x000000ffff067224 */ /* 0x000fe200078e0a02 */
[----:B------:R-:W-:Y:S01]  /*0f50*/  LEA R2, R4, UR5, 0x1 ;  /* 0x0000000504027c11 */ /* 0x000fe2000f8e08ff */
[----:B------:R-:W-:Y:S01]  /*0f60*/  IMAD R208, R198, R3, R208 ;  /* 0x00000003c6d07224 */ /* 0x000fe200078e02d0 */
[----:B------:R-:W-:Y:S01]  /*0f70*/  IABS R155, R161 ;  /* 0x000000a1009b7213 */ /* 0x000fe20000000000 */
[----:B------:R-:W-:Y:S01]  /*0f80*/  IMAD.HI.U32 R7, R183, R101, RZ ;  /* 0x00000065b7077227 */ /* 0x000fe200078e00ff */
[----:B------:R-:W-:-:S02]  /*0f90*/  IABS R149, R122 ;  /* 0x0000007a00957213 */ /* 0x000fc40000000000 */
[C---:B------:R-:W-:Y:S01]  /*0fa0*/  LOP3.LUT R124, R185.reuse, 0x30, RZ, 0xfc, !PT ;  /* 0x00000030b97c7812 */ /* 0x040fe200078efcff */
[----:B------:R-:W-:Y:S01]  /*0fb0*/  IMAD.U32 R2, R2, 0x100, R241 ;  /* 0x0000010002027824 */ /* 0x000fe200078e00f1 */
[----:B------:R-:W-:Y:S01]  /*0fc0*/  LOP3.LUT R159, R185, 0x38, RZ, 0xfc, !PT ;  /* 0x00000038b99f7812 */ /* 0x000fe200078efcff */
[----:B------:R-:W-:Y:S01]  /*0fd0*/  IMAD.MOV R7, RZ, RZ, -R7 ;  /* 0x000000ffff077224 */ /* 0x000fe200078e0a07 */
[----:B------:R-:W-:Y:S01]  /*0fe0*/  IABS R123, R124 ;  /* 0x0000007c007b7213 */ /* 0x000fe20000000000 */
[----:B------:R-:W-:Y:S01]  /*0ff0*/  VIADD R3, R2, 0x80 ;  /* 0x0000008002037836 */ /* 0x000fe20000000000 */
[----:B------:R-:W-:Y:S01]  /*1000*/  IABS R10, R2 ;  /* 0x00000002000a7213 */ /* 0x000fe20000000000 */
[----:B------:R-:W-:Y:S01]  /*1010*/  IMAD R113, R198, R6, R113 ;  /* 0x00000006c6717224 */ /* 0x000fe200078e0271 */
[----:B------:R-:W-:Y:S01]  /*1020*/  IABS R147, R159 ;  /* 0x0000009f00937213 */ /* 0x000fe20000000000 */
[----:B------:R-:W-:Y:S01]  /*1030*/  IMAD.HI.U32 R6, R183, R119, RZ ;  /* 0x00000077b7067227 */ /* 0x000fe200078e00ff */
[----:B------:R-:W-:-:S02]  /*1040*/  IABS R12, R3 ;  /* 0x00000003000c7213 */ /* 0x000fc40000000000 */
[----:B------:R-:W-:Y:S01]  /*1050*/  ISETP.GE.AND P4, PT, R3, RZ, PT ;  /* 0x000000ff0300720c */ /* 0x000fe20003f86270 */
[----:B------:R-:W-:-:S04]  /*1060*/  IMAD.HI.U32 R4, R5, R10, RZ ;  /* 0x0000000a05047227 */ /* 0x000fc800078e00ff */
[----:B------:R-:W-:-:S04]  /*1070*/  IMAD.HI.U32 R5, R5, R12, RZ ;  /* 0x0000000c05057227 */ /* 0x000fc800078e00ff */
[----:B------:R-:W-:Y:S02]  /*1080*/  IMAD.MOV R5, RZ, RZ, -R5 ;  /* 0x000000ffff057224 */ /* 0x000fe400078e0a05 */
[----:B------:R-:W-:Y:S02]  /*1090*/  IMAD.MOV R4, RZ, RZ, -R4 ;  /* 0x000000ffff047224 */ /* 0x000fe400078e0a04 */
[C---:B------:R-:W-:Y:S02]  /*10a0*/  IMAD R5, R9.reuse, R5, R12 ;  /* 0x0000000509057224 */ /* 0x040fe400078e020c */
[C---:B------:R-:W-:Y:S02]  /*10b0*/  IMAD R4, R9.reuse, R4, R10 ;  /* 0x0000000409047224 */ /* 0x040fe400078e020a */
[----:B------:R-:W-:Y:S01]  /*10c0*/  IMAD R101, R198, R7, R101 ;  /* 0x00000007c6657224 */ /* 0x000fe200078e0265 */
[----:B------:R-:W-:Y:S01]  /*10d0*/  ISETP.GT.U32.AND P2, PT, R9, R5, PT ;  /* 0x000000050900720c */ /* 0x000fe20003f44070 */
[----:B------:R-:W-:Y:S01]  /*10e0*/  IMAD.HI.U32 R7, R183, R157, RZ ;  /* 0x0000009db7077227 */ /* 0x000fe200078e00ff */
[----:B------:R-:W-:-:S03]  /*10f0*/  ISETP.GT.U32.AND P1, PT, R9, R4, PT ;  /* 0x000000040900720c */ /* 0x000fc60003f24070 */
[----:B------:R-:W-:-:S04]  /*1100*/  IMAD.HI.U32 R8, R183, R151, RZ ;  /* 0x00000097b7087227 */ /* 0x000fc800078e00ff */
[----:B------:R-:W-:Y:S02]  /*1110*/  IMAD.MOV R6, RZ, RZ, -R6 ;  /* 0x000000ffff067224 */ /* 0x000fe400078e0a06 */
[----:B------:R-:W-:Y:S02]  /*1120*/  IMAD.MOV R7, RZ, RZ, -R7 ;  /* 0x000000ffff077224 */ /* 0x000fe400078e0a07 */
[--C-:B------:R-:W-:Y:S01]  /*1130*/  @!P2 IMAD.IADD R5, R5, 0x1, -R9.reuse ;  /* 0x000000010505a824 */ /* 0x100fe200078e0a09 */
[----:B------:R-:W-:Y:S01]  /*1140*/  ISETP.GE.AND P2, PT, R2, RZ, PT ;  /* 0x000000ff0200720c */ /* 0x000fe20003f46270 */
[----:B------:R-:W-:Y:S02]  /*1150*/  @!P1 IMAD.IADD R4, R4, 0x1, -R9 ;  /* 0x0000000104049824 */ /* 0x000fe400078e0a09 */
[----:B------:R-:W-:Y:S01]  /*1160*/  IMAD.MOV R8, RZ, RZ, -R8 ;  /* 0x000000ffff087224 */ /* 0x000fe200078e0a08 */
[C---:B------:R-:W-:Y:S01]  /*1170*/  ISETP.GT.U32.AND P3, PT, R9.reuse, R5, PT ;  /* 0x000000050900720c */ /* 0x040fe20003f64070 */
[----:B------:R-:W-:Y:S01]  /*1180*/  IMAD R119, R198, R6, R119 ;  /* 0x00000006c6777224 */ /* 0x000fe200078e0277 */
[----:B------:R-:W-:Y:S01]  /*1190*/  ISETP.GT.U32.AND P1, PT, R9, R4, PT ;  /* 0x000000040900720c */ /* 0x000fe20003f24070 */
[----:B------:R-:W-:-:S04]  /*11a0*/  IMAD.HI.U32 R6, R183, R153, RZ ;  /* 0x00000099b7067227 */ /* 0x000fc800078e00ff */
[C---:B------:R-:W-:Y:S02]  /*11b0*/  IMAD R157, R198.reuse, R7, R157 ;  /* 0x00000007c69d7224 */ /* 0x040fe400078e029d */
[----:B------:R-:W-:Y:S02]  /*11c0*/  IMAD R151, R198, R8, R151 ;  /* 0x00000008c6977224 */ /* 0x000fe400078e0297 */
[----:B------:R-:W-:-:S04]  /*11d0*/  IMAD.HI.U32 R7, R183, R155, RZ ;  /* 0x0000009bb7077227 */ /* 0x000fc800078e00ff */
[----:B------:R-:W-:Y:S02]  /*11e0*/  IMAD.MOV R8, RZ, RZ, -R6 ;  /* 0x000000ffff087224 */ /* 0x000fe400078e0a06 */
[----:B------:R-:W-:-:S04]  /*11f0*/  IMAD.HI.U32 R6, R183, R149, RZ ;  /* 0x00000095b7067227 */ /* 0x000fc800078e00ff */
[----:B------:R-:W-:Y:S02]  /*1200*/  IMAD.MOV R7, RZ, RZ, -R7 ;  /* 0x000000ffff077224 */ /* 0x000fe400078e0a07 */
[----:B------:R-:W-:Y:S02]  /*1210*/  IMAD.MOV R6, RZ, RZ, -R6 ;  /* 0x000000ffff067224 */ /* 0x000fe400078e0a06 */
[----:B------:R-:W-:Y:S02]  /*1220*/  @!P3 IMAD.IADD R5, R5, 0x1, -R9 ;  /* 0x000000010505b824 */ /* 0x000fe400078e0a09 */
[----:B------:R-:W-:Y:S02]  /*1230*/  IMAD R155, R198, R7, R155 ;  /* 0x00000007c69b7224 */ /* 0x000fe400078e029b */
[----:B------:R-:W-:-:S04]  /*1240*/  IMAD.HI.U32 R7, R183, R123, RZ ;  /* 0x0000007bb7077227 */ /* 0x000fc800078e00ff */
[----:B------:R-:W-:Y:S01]  /*1250*/  @!P1 IMAD.IADD R4, R4, 0x1, -R9 ;  /* 0x0000000104049824 */ /* 0x000fe200078e0a09 */
[----:B------:R-:W-:Y:S01]  /*1260*/  ISETP.NE.AND P1, PT, R116, RZ, PT ;  /* 0x000000ff7400720c */ /* 0x000fe20003f25270 */
[C---:B------:R-:W-:Y:S02]  /*1270*/  IMAD R149, R198.reuse, R6, R149 ;  /* 0x00000006c6957224 */ /* 0x040fe400078e0295 */
[----:B------:R-:W-:Y:S01]  /*1280*/  IMAD.MOV.U32 R6, RZ, RZ, R5 ;  /* 0x000000ffff067224 */ /* 0x000fe200078e0005 */
[----:B------:R-:W-:Y:S01]  /*1290*/  LOP3.LUT R5, RZ, R116, RZ, 0x33, !PT ;  /* 0x00000074ff057212 */ /* 0x000fe200078e33ff */
[----:B------:R-:W-:Y:S02]  /*12a0*/  IMAD R153, R198, R8, R153 ;  /* 0x00000008c6997224 */ /* 0x000fe400078e0299 */
[----:B------:R-:W-:Y:S02]  /*12b0*/  IMAD.MOV R7, RZ, RZ, -R7 ;  /* 0x000000ffff077224 */ /* 0x000fe400078e0a07 */
[----:B------:R-:W-:-:S02]  /*12c0*/  @!P2 IMAD.MOV R4, RZ, RZ, -R4 ;  /* 0x000000ffff04a224 */ /* 0x000fc400078e0a04 */
[----:B------:R-:W-:-:S03]  /*12d0*/  IMAD.HI.U32 R8, R183, R147, RZ ;  /* 0x00000093b7087227 */ /* 0x000fc600078e00ff */
[C---:B------:R-:W-:Y:S01]  /*12e0*/  SEL R16, R5.reuse, R4, !P1 ;  /* 0x0000000405107207 */ /* 0x040fe20004800000 */
[----:B------:R-:W-:Y:S02]  /*12f0*/  @!P4 IMAD.MOV R6, RZ, RZ, -R6 ;  /* 0x000000ffff06c224 */ /* 0x000fe400078e0a06 */
[C---:B------:R-:W-:Y:S02]  /*1300*/  IMAD R123, R198.reuse, R7, R123 ;  /* 0x00000007c67b7224 */ /* 0x040fe400078e027b */
[----:B------:R-:W-:Y:S01]  /*1310*/  IMAD.MOV R8, RZ, RZ, -R8 ;  /* 0x000000ffff087224 */ /* 0x000fe200078e0a08 */
[----:B------:R-:W-:Y:S01]  /*1320*/  SEL R17, R5, R6, !P1 ;  /* 0x0000000605117207 */ /* 0x000fe20004800000 */
[C---:B------:R-:W-:Y:S02]  /*1330*/  VIADD R7, R121.reuse, 0xffffffff ;  /* 0xffffffff79077836 */ /* 0x040fe40000000000 */
[C---:B------:R-:W-:Y:S02]  /*1340*/  VIADD R4, R121.reuse, 0xffffffed ;  /* 0xffffffed79047836 */ /* 0x040fe40000000000 */
[----:B------:R-:W-:Y:S01]  /*1350*/  VIADD R5, R121, 0xffffffec ;  /* 0xffffffec79057836 */ /* 0x000fe20000000000 */
[----:B------:R-:W-:Y:S01]  /*1360*/  ISETP.GE.U32.AND P2, PT, R7, 0x7fffffe0, PT ;  /* 0x7fffffe00700780c */ /* 0x000fe20003f46070 */
[----:B------:R-:W-:Y:S01]  /*1370*/  IMAD R147, R198, R8, R147 ;  /* 0x00000008c6937224 */ /* 0x000fe200078e0293 */
[----:B------:R-:W-:Y:S01]  /*1380*/  ISETP.GE.U32.AND P6, PT, R4, 0x7fffffce, PT ;  /* 0x7fffffce0400780c */ /* 0x000fe20003fc6070 */
[----:B------:R-:W-:Y:S01]  /*1390*/  VIADD R8, R121, 0xfffffff7 ;  /* 0xfffffff779087836 */ /* 0x000fe20000000000 */
[----:B------:R-:W-:Y:S01]  /*13a0*/  ISETP.GE.U32.AND P1, PT, R5, 0x7fffffcd, PT ;  /* 0x7fffffcd0500780c */ /* 0x000fe20003f26070 */
[----:B------:R-:W-:-:S02]  /*13b0*/  VIADD R6, R121, 0xffffffef ;  /* 0xffffffef79067836 */ /* 0x000fc40000000000 */
[C---:B------:R-:W-:Y:S01]  /*13c0*/  VIADD R7, R121.reuse, 0xffffffee ;  /* 0xffffffee79077836 */ /* 0x040fe20000000000 */
[----:B------:R-:W-:Y:S01]  /*13d0*/  ISETP.GE.U32.AND P3, PT, R8, 0x7fffffd8, PT ;  /* 0x7fffffd80800780c */ /* 0x000fe20003f66070 */
[C---:B------:R-:W-:Y:S01]  /*13e0*/  VIADD R4, R121.reuse, 0xffffffe9 ;  /* 0xffffffe979047836 */ /* 0x040fe20000000000 */
[----:B------:R-:W-:Y:S01]  /*13f0*/  ISETP.GE.U32.AND P4, PT, R6, 0x7fffffd0, PT ;  /* 0x7fffffd00600780c */ /* 0x000fe20003f86070 */
[----:B------:R-:W-:Y:S01]  /*1400*/  VIADD R5, R121, 0xffffffe8 ;  /* 0xffffffe879057836 */ /* 0x000fe20000000000 */
[----:B------:R-:W-:Y:S01]  /*1410*/  ISETP.GE.U32.AND P5, PT, R7, 0x7fffffcf, PT ;  /* 0x7fffffcf0700780c */ /* 0x000fe20003fa6070 */
[C---:B------:R-:W-:Y:S01]  /*1420*/  VIADD R6, R121.reuse, 0xffffffea ;  /* 0xffffffea79067836 */ /* 0x040fe20000000000 */
[----:B------:R-:W-:Y:S01]  /*1430*/  SEL R8, RZ, 0x1fffe, P6 ;  /* 0x0001fffeff087807 */ /* 0x000fe20003000000 */
[C---:B------:R-:W-:Y:S01]  /*1440*/  VIADD R9, R121.reuse, 0xffffffe4 ;  /* 0xffffffe479097836 */ /* 0x040fe20000000000 */
[----:B------:R-:W-:Y:S01]  /*1450*/  ISETP.GE.U32.AND P6, PT, R4, 0x7fffffca, PT ;  /* 0x7fffffca0400780c */ /* 0x000fe20003fc6070 */
[C---:B------:R-:W-:Y:S01]  /*1460*/  VIADD R4, R121.reuse, 0xffffffeb ;  /* 0xffffffeb79047836 */ /* 0x040fe20000000000 */
[----:B------:R-:W-:Y:S01]  /*1470*/  SEL R7, RZ, 0x1, P1 ;  /* 0x00000001ff077807 */ /* 0x000fe20000800000 */
[----:B------:R-:W-:Y:S01]  /*1480*/  VIADD R10, R121, 0xffffffe6 ;  /* 0xffffffe6790a7836 */ /* 0x000fe20000000000 */
[----:B------:R-:W-:-:S02]  /*1490*/  ISETP.GE.U32.AND P1, PT, R5, 0x7fffffc9, PT ;  /* 0x7fffffc90500780c */ /* 0x000fc40003f26070 */
[----:B------:R-:W-:Y:S01]  /*14a0*/  SEL R5, RZ, 0x4, P5 ;  /* 0x00000004ff057807 */ /* 0x000fe20002800000 */
[----:B------:R-:W-:Y:S01]  /*14b0*/  IMAD.IADD R7, R7, 0x1, R8 ;  /* 0x0000000107077824 */ /* 0x000fe200078e0208 */
[----:B------:R-:W-:Y:S02]  /*14c0*/  ISETP.GE.U32.AND P5, PT, R6, 0x7fffffcb, PT ;  /* 0x7fffffcb0600780c */ /* 0x000fe40003fa6070 */
[----:B------:R-:W-:Y:S02]  /*14d0*/  SEL R6, RZ, 0x7fff8, P4 ;  /* 0x0007fff8ff067807 */ /* 0x000fe40002000000 */
[----:B------:R-:W-:Y:S01]  /*14e0*/  ISETP.GE.U32.AND P4, PT, R4, 0x7fffffcc, PT ;  /* 0x7fffffcc0400780c */ /* 0x000fe20003f86070 */
[----:B------:R-:W-:Y:S01]  /*14f0*/  VIADD R4, R121, 0xffffffe5 ;  /* 0xffffffe579047836 */ /* 0x000fe20000000000 */
[----:B------:R-:W-:Y:S02]  /*1500*/  SEL R11, RZ, 0x1, P1 ;  /* 0x00000001ff0b7807 */ /* 0x000fe40000800000 */
[----:B------:R-:W-:-:S02]  /*1510*/  SEL R12, RZ, 0x1fffe, P6 ;  /* 0x0001fffeff0c7807 */ /* 0x000fc40003000000 */
[----:B------:R-:W-:Y:S02]  /*1520*/  ISETP.GE.U32.AND P1, PT, R9, 0x7fffffc5, PT ;  /* 0x7fffffc50900780c */ /* 0x000fe40003f26070 */
[----:B------:R-:W-:Y:S01]  /*1530*/  ISETP.GE.U32.AND P6, PT, R4, 0x7fffffc6, PT ;  /* 0x7fffffc60400780c */ /* 0x000fe20003fc6070 */
[----:B------:R-:W-:Y:S01]  /*1540*/  VIADD R4, R121, 0xffffffe1 ;  /* 0xffffffe179047836 */ /* 0x000fe20000000000 */
[----:B------:R-:W-:Y:S01]  /*1550*/  SEL R9, RZ, 0x4, P5 ;  /* 0x00000004ff097807 */ /* 0x000fe20002800000 */
[----:B------:R-:W-:Y:S01]  /*1560*/  IMAD.IADD R11, R11, 0x1, R12 ;  /* 0x000000010b0b7824 */ /* 0x000fe200078e020c */
[----:B------:R-:W-:Y:S02]  /*1570*/  ISETP.GE.U32.AND P5, PT, R10, 0x7fffffc7, PT ;  /* 0x7fffffc70a00780c */ /* 0x000fe40003fa6070 */
[----:B------:R-:W-:Y:S02]  /*1580*/  SEL R10, RZ, 0x7fff8, P4 ;  /* 0x0007fff8ff0a7807 */ /* 0x000fe40002000000 */
[----:B------:R-:W-:-:S02]  /*1590*/  ISETP.GE.U32.AND P4, PT, R13, 0x7fffffc8, PT ;  /* 0x7fffffc80d00780c */ /* 0x000fc40003f86070 */
[----:B------:R-:W-:Y:S02]  /*15a0*/  SEL R13, RZ, 0x1, P1 ;  /* 0x00000001ff0d7807 */ /* 0x000fe40000800000 */
[----:B------:R-:W-:Y:S01]  /*15b0*/  ISETP.GE.U32.AND P1, PT, R4, 0x7fffffc2, PT ;  /* 0x7fffffc20400780c */ /* 0x000fe20003f26070 */
[----:B------:R-:W-:Y:S01]  /*15c0*/  VIADD R4, R121, 0xffffffe0 ;  /* 0xffffffe079047836 */ /* 0x000fe20000000000 */
[----:B------:R-:W-:Y:S02]  /*15d0*/  SEL R14, RZ, 0x1fffe, P6 ;  /* 0x0001fffeff0e7807 */ /* 0x000fe40003000000 */
[----:B------:R-:W-:Y:S02]  /*15e0*/  ISETP.GE.U32.AND P6, PT, R15, 0x7fffffc3, PT ;  /* 0x7fffffc30f00780c */ /* 0x000fe40003fc6070 */
[----:B------:R-:W-:Y:S01]  /*15f0*/  SEL R15, RZ, 0x1fffe, P1 ;  /* 0x0001fffeff0f7807 */ /* 0x000fe20000800000 */
[----:B------:R-:W-:Y:S01]  /*1600*/  IMAD.IADD R13, R13, 0x1, R14 ;  /* 0x000000010d0d7824 */ /* 0x000fe200078e020e */
[----:B------:R-:W-:-:S02]  /*1610*/  ISETP.GE.U32.AND P1, PT, R4, 0x7fffffc1, PT ;  /* 0x7fffffc10400780c */ /* 0x000fc40003f26070 */
[----:B------:R-:W-:Y:S02]  /*1620*/  SEL R8, RZ, 0x4, P6 ;  /* 0x00000004ff087807 */ /* 0x000fe40003000000 */
[----:B------:R-:W-:Y:S02]  /*1630*/  SEL R12, RZ, 0x1, P1 ;  /* 0x00000001ff0c7807 */ /* 0x000fe40000800000 */
[----:B------:R-:W-:Y:S02]  /*1640*/  LOP3.LUT R11, R11, 0x3, RZ, 0xc0, !PT ;  /* 0x000000030b0b7812 */ /* 0x000fe400078ec0ff */
[----:B------:R-:W-:Y:S01]  /*1650*/  ISETP.GE.U32.AND P6, PT, R18, 0x7fffffc4, PT ;  /* 0x7fffffc41200780c */ /* 0x000fe20003fc6070 */
[----:B------:R-:W-:Y:S01]  /*1660*/  IMAD.IADD R12, R12, 0x1, R15 ;  /* 0x000000010c0c7824 */ /* 0x000fe200078e020f */
[----:B------:R-:W-:Y:S02]  /*1670*/  LOP3.LUT R7, R7, 0x3, RZ, 0xc0, !PT ;  /* 0x0000000307077812 */ /* 0x000fe400078ec0ff */
[----:B------:R-:W-:-:S02]  /*1680*/  IADD3 R9, PT, PT, R11, R10, R9 ;  /* 0x0000000a0b097210 */ /* 0x000fc40007ffe009 */
[----:B------:R-:W-:Y:S02]  /*1690*/  SEL R11, RZ, 0x7fff8, P6 ;  /* 0x0007fff8ff0b7807 */ /* 0x000fe40003000000 */
[----:B------:R-:W-:Y:S01]  /*16a0*/  LOP3.LUT R12, R12, 0x3, RZ, 0xc0, !PT ;  /* 0x000000030c0c7812 */ /* 0x000fe200078ec0ff */
[----:B------:R-:W-:Y:S01]  /*16b0*/  IMAD.SHL.U32 R9, R9, 0x100, RZ ;  /* 0x0000010009097824 */ /* 0x000fe200078e00ff */
[----:B------:R-:W-:Y:S02]  /*16c0*/  IADD3 R5, PT, PT, R7, R6, R5 ;  /* 0x0000000607057210 */ /* 0x000fe40007ffe005 */
[----:B------:R-:W-:Y:S02]  /*16d0*/  SEL R6, RZ, 0x4, P5 ;  /* 0x00000004ff067807 */ /* 0x000fe40002800000 */
[----:B------:R-:W-:Y:S02]  /*16e0*/  SEL R7, RZ, 0x7fff8, P4 ;  /* 0x0007fff8ff077807 */ /* 0x000fe40002000000 */
[----:B------:R-:W-:-:S02]  /*16f0*/  LOP3.LUT R13, R13, 0x3, RZ, 0xc0, !PT ;  /* 0x000000030d0d7812 */ /* 0x000fc400078ec0ff */
[----:B------:R-:W-:Y:S02]  /*1700*/  IADD3 R8, PT, PT, R12, R11, R8 ;  /* 0x0000000b0c087210 */ /* 0x000fe40007ffe008 */
[----:B------:R-:W-:Y:S02]  /*1710*/  IADD3 R7, PT, PT, R13, R7, R6 ;  /* 0x000000070d077210 */ /* 0x000fe40007ffe006 */
[----:B------:R-:W-:Y:S02]  /*1720*/  LOP3.LUT R8, R8, 0xf, RZ, 0xc0, !PT ;  /* 0x0000000f08087812 */ /* 0x000fe400078ec0ff */
[----:B------:R-:W-:Y:S02]  /*1730*/  LOP3.LUT R6, R9, 0xf00, RZ, 0xe2, !PT ;  /* 0x00000f0009067812 */ /* 0x000fe400078ee2ff */
[----:B------:R-:W-:Y:S01]  /*1740*/  ISETP.NE.U32.AND P4, PT, R241, RZ, PT ;  /* 0x000000fff100720c */ /* 0x000fe20003f85070 */
[----:B------:R-:W-:Y:S02]  /*1750*/  IMAD R7, R7, 0x10, R8 ;  /* 0x0000001007077824 */ /* 0x000fe400078e0208 */
[----:B------:R-:W-:-:S02]  /*1760*/  IMAD R5, R5, 0x1000, R6 ;  /* 0x0000100005057824 */ /* 0x000fc400078e0206 */
[----:B------:R-:W-:Y:S01]  /*1770*/  VIADD R8, R121, 0xfffffffe ;  /* 0xfffffffe79087836 */ /* 0x000fe20000000000 */
[----:B------:R-:W-:Y:S01]  /*1780*/  LOP3.LUT R6, R7, 0xff, RZ, 0xc0, !PT ;  /* 0x000000ff07067812 */ /* 0x000fe200078ec0ff */
[----:B------:R-:W-:Y:S06]  /*1790*/  BRA.U UP0, `(.L_x_11) ;  /* 0x0000000100187547 */ /* 0x000fec000b800000 */
[----:B------:R-:W-:Y:S01]  /*17a0*/  ELECT P5, URZ, PT ;  /* 0x0000000000ff782f */ /* 0x000fe200038a0000 */
[----:B------:R-:W-:Y:S01]  /*17b0*/  IMAD.MOV.U32 R7, RZ, RZ, 0x1 ;  /* 0x00000001ff077424 */ /* 0x000fe200078e00ff */
[----:B------:R-:W-:Y:S01]  /*17c0*/  UMOV UR5, 0x40 ;  /* 0x0000004000057882 */ /* 0x000fe20000000000 */
[----:B------:R-:W-:Y:S01]  /*17d0*/  UVIRTCOUNT.DEALLOC.SMPOOL 0x80 ;  /* 0x000000800000784c */ /* 0x000fe20000000000 */
[----:B------:R-:W-:-:S09]  /*17e0*/  ULEA UR5, UR11, UR5, 0x18 ;  /* 0x000000050b057291 */ /* 0x000fd2000f8ec0ff */
[----:B------:R0:W-:Y:S03]  /*17f0*/  @P5 STS.U8 [UR5], R7 ;  /* 0x00000007ff005988 */ /* 0x0001e60008000005 */
.L_x_11:
[----:B------:R-:W-:Y:S01]  /*1800*/  STTM.x64 tmem[UR9], RZ ;  /* 0x000000ff000079ed */ /* 0x000fe20008340009 */
[----:B------:R-:W-:Y:S01]  /*1810*/  STTM.x64 tmem[UR9+0x40], RZ ;  /* 0x000040ff000079ed */ /* 0x000fe20008340009 */
[----:B------:R-:W-:Y:S01]  /*1820*/  STTM.x64 tmem[UR9+0x80], RZ ;  /* 0x000080ff000079ed */ /* 0x000fe20008340009 */
[----:B------:R-:W-:Y:S01]  /*1830*/  STTM.x64 tmem[UR9+0xc0], RZ ;  /* 0x0000c0ff000079ed */ /* 0x000fe20008340009 */
[----:B------:R-:W1:Y:S02]  /*1840*/  FENCE.VIEW.ASYNC.T ;  /* 0x00000000000073c6 */ /* 0x000e640000000200 */
[----:B-1----:R-:W-:Y:S01]  /*1850*/  BAR.SYNC.DEFER_BLOCKING 0x0 ;  /* 0x0000000000007b1d */ /* 0x002fe20000010000 */
[----:B------:R-:W-:Y:S01]  /*1860*/  IMAD.IADD R120, R5, 0x1, R6 ;  /* 0x0000000105787824 */ /* 0x000fe200078e0206 */
[----:B------:R-:W-:Y:S01]  /*1870*/  ISETP.GE.U32.AND P5, PT, R8, 0x7fffffdf, PT ;  /* 0x7fffffdf0800780c */ /* 0x000fe20003fa6070 */
[----:B------:R-:W-:Y:S01]  /*1880*/  IMAD R6, R16, UR21, RZ ;  /* 0x0000001510067c24 */ /* 0x000fe2000f8e02ff */
[----:B------:R-:W-:Y:S01]  /*1890*/  PRMT R182, RZ, 0x7610, R182 ;  /* 0x00007610ffb67816 */ /* 0x000fe200000000b6 */
[----:B------:R-:W-:Y:S01]  /*18a0*/  IMAD R8, R17, UR21, RZ ;  /* 0x0000001511087c24 */ /* 0x000fe2000f8e02ff */
[----:B------:R-:W-:Y:S01]  /*18b0*/  VOTEU.ALL UP1, P4 ;  /* 0x0000000000ff7886 */ /* 0x000fe20002020000 */
[----:B------:R-:W-:Y:S01]  /*18c0*/  VOTEU.ALL UP2, P4 ;  /* 0x0000000000ff7886 */ /* 0x000fe20002040000 */
[----:B------:R-:W1:Y:S01]  /*18d0*/  LDCU.64 UR6, c[0x0][0x3a8] ;  /* 0x00007500ff0677ac */ /* 0x000e620008000a00 */
[----:B------:R-:W-:-:S02]  /*18e0*/  IADD3 R5, P6, PT, R6, UR12, RZ ;  /* 0x0000000c06057c10 */ /* 0x000fc4000ffde0ff */
[----:B------:R-:W-:-:S04]  /*18f0*/  @!UP1 UIADD3 UR16, UPT, UPT, -UR4, 0x100000, URZ ;  /* 0x0010000004109890 */ /* 0x000fc8000fffe1ff */
[----:B------:R-:W-:Y:S02]  /*1900*/  @!UP1 USHF.L.U32 UR17, UR16, 0xb, URZ ;  /* 0x0000000b10119899 */ /* 0x000fe400080006ff */
[----:B------:R-:W-:Y:S01]  /*1910*/  @!UP1 USHF.L.U32 UR16, UR16, 0x1, URZ ;  /* 0x0000000110109899 */ /* 0x000fe200080006ff */
[----:B------:R-:W-:Y:S01]  /*1920*/  LEA.HI.X.SX32 R6, R6, UR13, 0x1, P6 ;  /* 0x0000000d06067c11 */ /* 0x000fe2000b0f0eff */
[----:B------:R-:W-:Y:S01]  /*1930*/  @!P2 IMAD.MOV.U32 R10, RZ, RZ, R5 ;  /* 0x000000ffff0aa224 */ /* 0x000fe200078e0005 */
[----:B0-----:R-:W-:-:S03]  /*1940*/  IADD3 R7, P6, PT, R8, UR12, RZ ;  /* 0x0000000c08077c10 */ /* 0x001fc6000ffde0ff */
[----:B------:R-:W-:Y:S01]  /*1950*/  @!P2 IMAD.MOV.U32 R11, RZ, RZ, R6 ;  /* 0x000000ffff0ba224 */ /* 0x000fe200078e0006 */
[----:B------:R-:W0:Y:S05]  /*1960*/  FENCE.VIEW.ASYNC.S ;  /* 0x00000000000073c6 */ /* 0x000e2a0000000000 */
[----:B0-----:R0:W2:Y:S02]  /*1970*/  @!UP2 SYNCS.EXCH.64 URZ, [UR10], UR16 ;  /* 0x000000100affa5b2 */ /* 0x0010a40008000100 */
[----:B--2---:R-:W-:Y:S01]  /*1980*/  BAR.SYNC.DEFER_BLOCKING 0x0 ;  /* 0x0000000000007b1d */ /* 0x004fe20000010000 */
[----:B-1----:R-:W-:Y:S01]  /*1990*/  USHF.L.U32 UR5, UR6, 0x3, URZ ;  /* 0x0000000306057899 */ /* 0x002fe200080006ff */
[----:B------:R-:W-:-:S03]  /*19a0*/  LEA.HI.X.SX32 R8, R8, UR13, 0x1, P6 ;  /* 0x0000000d08087c11 */ /* 0x000fc6000b0f0eff */
[----:B------:R-:W-:Y:S01]  /*19b0*/  USHF.R.S32.HI UR13, URZ, 0x1f, UR5 ;  /* 0x0000001fff0d7899 */ /* 0x000fe20008011405 */
[----:B------:R-:W-:Y:S02]  /*19c0*/  LOP3.LUT R120, R120, 0xffff, RZ, 0xc0, !PT ;  /* 0x0000ffff78787812 */ /* 0x000fe400078ec0ff */
[----:B------:R-:W-:Y:S01]  /*19d0*/  IADD3 R9, P6, PT, R5, UR5, RZ ;  /* 0x0000000505097c10 */ /* 0x000fe2000ffde0ff */
[----:B------:R-:W-:Y:S01]  /*19e0*/  @!P2 IMAD.MOV.U32 R14, RZ, RZ, R7 ;  /* 0x000000ffff0ea224 */ /* 0x000fe200078e0007 */
[----:B------:R-:W-:Y:S01]  /*19f0*/  PRMT R176, RZ, 0x7610, R176 ;  /* 0x00007610ffb07816 */ /* 0x000fe200000000b0 */
[----:B------:R-:W-:Y:S01]  /*1a00*/  @!P2 IMAD.MOV.U32 R15, RZ, RZ, R8 ;  /* 0x000000ffff0fa224 */ /* 0x000fe200078e0008 */
[----:B------:R-:W-:Y:S01]  /*1a10*/  SHF.R.U32.HI R12, RZ, 0xf, R120 ;  /* 0x0000000fff0c7819 */ /* 0x000fe20000011678 */
[----:B------:R-:W-:Y:S01]  /*1a20*/  USHF.L.U32 UR12, UR6, 0x4, URZ ;  /* 0x00000004060c7899 */ /* 0x000fe200080006ff */
[----:B------:R-:W-:Y:S01]  /*1a30*/  PRMT R178, RZ, 0x7610, R178 ;  /* 0x00007610ffb27816 */ /* 0x000fe200000000b2 */
[----:B------:R1:W2:Y:S04]  /*1a40*/  @!P2 LDG.E.U8 R182, desc[UR18][R10.64] ;  /* 0x000000120ab6a981 */ /* 0x0002a8000c1e1100 */
[----:B------:R3:W4:Y:S01]  /*1a50*/  @!P2 LDG.E.U8 R176, desc[UR18][R14.64] ;  /* 0x000000120eb0a981 */ /* 0x000722000c1e1100 */
[----:B------:R-:W-:Y:S01]  /*1a60*/  LOP3.LUT P2, RZ, R12, 0x1, RZ, 0xc0, !PT ;  /* 0x000000010cff7812 */ /* 0x000fe2000784c0ff */
[----:B0-----:R-:W-:Y:S01]  /*1a70*/  USHF.R.S32.HI UR16, URZ, 0x1f, UR12 ;  /* 0x0000001fff107899 */ /* 0x001fe2000801140c */
[----:B------:R-:W-:Y:S01]  /*1a80*/  PRMT R188, RZ, 0x7610, R188 ;  /* 0x00007610ffbc7816 */ /* 0x000fe200000000bc */
[----:B------:R-:W-:Y:S01]  /*1a90*/  @!P3 IMAD.MOV.U32 R16, RZ, RZ, R9 ;  /* 0x000000ffff10b224 */ /* 0x000fe200078e0009 */
[----:B-1----:R-:W-:-:S02]  /*1aa0*/  IADD3.X R10, PT, PT, R6, UR13, RZ, P6, !PT ;  /* 0x0000000d060a7c10 */ /* 0x002fc4000b7fe4ff */
[----:B------:R-:W-:-:S03]  /*1ab0*/  IADD3 R11, P6, PT, R7, UR5, RZ ;  /* 0x00000005070b7c10 */ /* 0x000fc6000ffde0ff */
[----:B------:R-:W-:Y:S01]  /*1ac0*/  @!P3 IMAD.MOV.U32 R17, RZ, RZ, R10 ;  /* 0x000000ffff11b224 */ /* 0x000fe200078e000a */
[----:B------:R-:W-:Y:S01]  /*1ad0*/  IADD3.X R12, PT, PT, R8, UR13, RZ, P6, !PT ;  /* 0x0000000d080c7c10 */ /* 0x000fe2000b7fe4ff */
[----:B------:R-:W-:Y:S01]  /*1ae0*/  @!P3 IMAD.MOV.U32 R18, RZ, RZ, R11 ;  /* 0x000000ffff12b224 */ /* 0x000fe200078e000b */
[----:B------:R-:W-:Y:S02]  /*1af0*/  IADD3 R13, P6, PT, R5, UR12, RZ ;  /* 0x0000000c050d7c10 */ /* 0x000fe4000ffde0ff */
[----:B---3--:R-:W-:Y:S01]  /*1b00*/  SHF.R.U32.HI R15, RZ, 0x7, R120 ;  /* 0x00000007ff0f7819 */ /* 0x008fe20000011678 */
[----:B------:R-:W-:Y:S01]  /*1b10*/  @!P3 IMAD.MOV.U32 R19, RZ, RZ, R12 ;  /* 0x000000ffff13b224 */ /* 0x000fe200078e000c */
[----:B------:R0:W3:Y:S01]  /*1b20*/  @!P3 LDG.E.U8 R178, desc[UR18][R16.64] ;  /* 0x0000001210b2b981 */ /* 0x0000e2000c1e1100 */
[----:B------:R-:W-:Y:S01]  /*1b30*/  IADD3.X R14, PT, PT, R6, UR16, RZ, P6, !PT ;  /* 0x00000010060e7c10 */ /* 0x000fe2000b7fe4ff */
[----:B------:R-:W-:Y:S02]  /*1b40*/  UIMAD UR5, UR6, 0x18, URZ ;  /* 0x00000018060578a4 */ /* 0x000fe4000f8e02ff */
[----:B------:R1:W5:Y:S01]  /*1b50*/  @!P3 LDG.E.U8 R188, desc[UR18][R18.64] ;  /* 0x0000001212bcb981 */ /* 0x000362000c1e1100 */
[----:B------:R-:W-:Y:S01]  /*1b60*/  LOP3.LUT P3, RZ, R15, 0x1, RZ, 0xc0, !PT ;  /* 0x000000010fff7812 */ /* 0x000fe2000786c0ff */
[----:B------:R-:W-:Y:S01]  /*1b70*/  @P2 IMAD.MOV.U32 R20, RZ, RZ, R13 ;  /* 0x000000ffff142224 */ /* 0x000fe200078e000d */
[----:B------:R-:W-:Y:S01]  /*1b80*/  IADD3 R15, P6, PT, R7, UR12, RZ ;  /* 0x0000000c070f7c10 */ /* 0x000fe2000ffde0ff */
[----:B------:R-:W-:Y:S01]  /*1b90*/  USHF.R.S32.HI UR12, URZ, 0x1f, UR5 ;  /* 0x0000001fff0c7899 */ /* 0x000fe20008011405 */
[----:B------:R-:W-:Y:S01]  /*1ba0*/  PRMT R184, RZ, 0x7610, R184 ;  /* 0x00007610ffb87816 */ /* 0x000fe200000000b8 */
[----:B------:R-:W-:Y:S01]  /*1bb0*/  @P2 IMAD.MOV.U32 R21, RZ, RZ, R14 ;  /* 0x000000ffff152224 */ /* 0x000fe200078e000e */
[----:B0-----:R-:W-:-:S02]  /*1bc0*/  IADD3.X R16, PT, PT, R8, UR16, RZ, P6, !PT ;  /* 0x0000001008107c10 */ /* 0x001fc4000b7fe4ff */
[----:B------:R-:W-:Y:S01]  /*1bd0*/  IADD3 R17, P6, PT, R5, UR5, RZ ;  /* 0x0000000505117c10 */ /* 0x000fe2000ffde0ff */
[----:B------:R-:W-:Y:S01]  /*1be0*/  @P2 IMAD.MOV.U32 R22, RZ, RZ, R15 ;  /* 0x000000ffff162224 */ /* 0x000fe200078e000f */
[----:B------:R-:W-:Y:S01]  /*1bf0*/  PRMT R180, RZ, 0x7610, R180 ;  /* 0x00007610ffb47816 */ /* 0x000fe200000000b4 */
[----:B------:R0:W2:Y:S01]  /*1c00*/  @P2 LDG.E.U8 R184, desc[UR18][R20.64] ;  /* 0x0000001214b82981 */ /* 0x0000a2000c1e1100 */
[----:B-1----:R-:W-:Y:S01]  /*1c10*/  IADD3.X R18, PT, PT, R6, UR12, RZ, P6, !PT ;  /* 0x0000000c06127c10 */ /* 0x002fe2000b7fe4ff */
[----:B------:R-:W-:Y:S01]  /*1c20*/  @P2 IMAD.MOV.U32 R23, RZ, RZ, R16 ;  /* 0x000000ffff172224 */ /* 0x000fe200078e0010 */
[----:B------:R-:W-:Y:S01]  /*1c30*/  IADD3 R19, P6, PT, R7, UR5, RZ ;  /* 0x0000000507137c10 */ /* 0x000fe2000ffde0ff */
[----:B------:R-:W-:Y:S01]  /*1c40*/  VIADD R24, R121, 0xfffffff6 ;  /* 0xfffffff679187836 */ /* 0x000fe20000000000 */
[----:B------:R-:W-:Y:S02]  /*1c50*/  PRMT R190, RZ, 0x7610, R190 ;  /* 0x00007610ffbe7816 */ /* 0x000fe400000000be */
[----:B------:R1:W2:Y:S01]  /*1c60*/  @P2 LDG.E.U8 R180, desc[UR18][R22.64] ;  /* 0x0000001216b42981 */ /* 0x0002a2000c1e1100 */
[----:B------:R-:W-:Y:S01]  /*1c70*/  @P3 IMAD.MOV.U32 R25, RZ, RZ, R18 ;  /* 0x000000ffff193224 */ /* 0x000fe200078e0012 */
[----:B------:R-:W-:Y:S01]  /*1c80*/  ISETP.GE.U32.AND P2, PT, R24, 0x7fffffd7, PT ;  /* 0x7fffffd71800780c */ /* 0x000fe20003f46070 */
[----:B------:R-:W-:Y:S01]  /*1c90*/  @P3 IMAD.MOV.U32 R24, RZ, RZ, R17 ;  /* 0x000000ffff183224 */ /* 0x000fe200078e0011 */
[----:B0-----:R-:W-:Y:S01]  /*1ca0*/  IADD3.X R20, PT, PT, R8, UR12, RZ, P6, !PT ;  /* 0x0000000c08147c10 */ /* 0x001fe2000b7fe4ff */
[----:B------:R-:W-:-:S02]  /*1cb0*/  USHF.R.S32.HI UR12, URZ, 0x1f, UR6 ;  /* 0x0000001fff0c7899 */ /* 0x000fc40008011406 */
[----:B------:R-:W-:Y:S01]  /*1cc0*/  IADD3 R21, P6, PT, R5, UR6, RZ ;  /* 0x0000000605157c10 */ /* 0x000fe2000ffde0ff */
[----:B------:R-:W-:Y:S01]  /*1cd0*/  UIMAD UR5, UR6, 0x9, URZ ;  /* 0x00000009060578a4 */ /* 0x000fe2000f8e02ff */
[----:B------:R0:W2:Y:S01]  /*1ce0*/  @P3 LDG.E.U8 R190, desc[UR18][R24.64] ;  /* 0x0000001218be3981 */ /* 0x0000a2000c1e1100 */
[----:B------:R-:W-:Y:S01]  /*1cf0*/  PRMT R186, RZ, 0x7610, R186 ;  /* 0x00007610ffba7816 */ /* 0x000fe200000000ba */
[----:B------:R-:W-:Y:S01]  /*1d00*/  @P3 IMAD.MOV.U32 R26, RZ, RZ, R19 ;  /* 0x000000ffff1a3224 */ /* 0x000fe200078e0013 */
[----:B-1----:R-:W-:Y:S01]  /*1d10*/  IADD3.X R22, PT, PT, R6, UR12, RZ, P6, !PT ;  /* 0x0000000c06167c10 */ /* 0x002fe2000b7fe4ff */
[----:B------:R-:W-:Y:S01]  /*1d20*/  @P3 IMAD.MOV.U32 R27, RZ, RZ, R20 ;  /* 0x000000ffff1b3224 */ /* 0x000fe200078e0014 */
[----:B------:R-:W-:Y:S01]  /*1d30*/  IADD3 R23, P6, PT, R7, UR6, RZ ;  /* 0x0000000607177c10 */ /* 0x000fe2000ffde0ff */
[----:B------:R-:W-:Y:S01]  /*1d40*/  USHF.R.S32.HI UR13, URZ, 0x1f, UR5 ;  /* 0x0000001fff0d7899 */ /* 0x000fe20008011405 */
[----:B------:R-:W-:Y:S01]  /*1d50*/  SHF.R.U32.HI R28, RZ, 0xe, R120 ;  /* 0x0000000eff1c7819 */ /* 0x000fe20000011678 */
[----:B------:R-:W-:Y:S01]  /*1d60*/  @!P5 IMAD.MOV.U32 R30, RZ, RZ, R21 ;  /* 0x000000ffff1ed224 */ /* 0x000fe200078e0015 */
[----:B------:R-:W-:Y:S01]  /*1d70*/  PRMT R162, RZ, 0x7610, R162 ;  /* 0x00007610ffa27816 */ /* 0x000fe200000000a2 */
[----:B------:R-:W-:Y:S01]  /*1d80*/  @!P5 IMAD.MOV.U32 R31, RZ, RZ, R22 ;  /* 0x000000ffff1fd224 */ /* 0x000fe200078e0016 */
[----:B0-----:R-:W-:Y:S01]  /*1d90*/  IADD3.X R24, PT, PT, R8, UR12, RZ, P6, !PT ;  /* 0x0000000c08187c10 */ /* 0x001fe2000b7fe4ff */
[----:B------:R-:W-:Y:S01]  /*1da0*/  UIMAD UR12, UR6, 0x11, URZ ;  /* 0x00000011060c78a4 */ /* 0x000fe2000f8e02ff */
[----:B------:R-:W-:Y:S01]  /*1db0*/  PRMT R164, RZ, 0x7610, R164 ;  /* 0x00007610ffa47816 */ /* 0x000fe200000000a4 */
[----:B------:R-:W-:Y:S01]  /*1dc0*/  @!P5 IMAD.MOV.U32 R32, RZ, RZ, R23 ;  /* 0x000000ffff20d224 */ /* 0x000fe200078e0017 */
[----:B------:R-:W-:Y:S01]  /*1dd0*/  IADD3 R25, P6, PT, R5, UR5, RZ ;  /* 0x0000000505197c10 */ /* 0x000fe2000ffde0ff */
[----:B------:R-:W-:Y:S01]  /*1de0*/  @!P5 IMAD.MOV.U32 R33, RZ, RZ, R24 ;  /* 0x000000ffff21d224 */ /* 0x000fe200078e0018 */
[----:B------:R0:W2:Y:S01]  /*1df0*/  @P3 LDG.E.U8 R186, desc[UR18][R26.64] ;  /* 0x000000121aba3981 */ /* 0x0000a2000c1e1100 */
[----:B------:R-:W-:Y:S01]  /*1e00*/  USHF.R.S32.HI UR16, URZ, 0x1f, UR12 ;  /* 0x0000001fff107899 */ /* 0x000fe2000801140c */
[----:B------:R-:W-:-:S02]  /*1e10*/  LOP3.LUT P3, RZ, R28, 0x1, RZ, 0xc0, !PT ;  /* 0x000000011cff7812 */ /* 0x000fc4000786c0ff */
[----:B------:R1:W2:Y:S01]  /*1e20*/  @!P5 LDG.E.U8 R162, desc[UR18][R30.64] ;  /* 0x000000121ea2d981 */ /* 0x0002a2000c1e1100 */
[----:B------:R-:W-:-:S03]  /*1e30*/  SHF.R.U32.HI R34, RZ, 0x6, R120 ;  /* 0x00000006ff227819 */ /* 0x000fc60000011678 */
[----:B------:R1:W2:Y:S01]  /*1e40*/  @!P5 LDG.E.U8 R164, desc[UR18][R32.64] ;  /* 0x0000001220a4d981 */ /* 0x0002a2000c1e1100 */
[----:B------:R-:W-:Y:S02]  /*1e50*/  PRMT R166, RZ, 0x7610, R166 ;  /* 0x00007610ffa67816 */ /* 0x000fe400000000a6 */
[C---:B0-----:R-:W-:Y:S02]  /*1e60*/  IADD3.X R27, PT, PT, R6.reuse, UR13, RZ, P6, !PT ;  /* 0x0000000d061b7c10 */ /* 0x041fe4000b7fe4ff */
[----:B------:R-:W-:Y:S02]  /*1e70*/  IADD3 R28, P6, PT, R5, UR12, RZ ;  /* 0x0000000c051c7c10 */ /* 0x000fe4000ffde0ff */
[C---:B------:R-:W-:Y:S01]  /*1e80*/  IADD3 R26, P5, PT, R7.reuse, UR5, RZ ;  /* 0x00000005071a7c10 */ /* 0x040fe2000ffbe0ff */
[----:B------:R-:W-:Y:S01]  /*1e90*/  @!P2 IMAD.MOV.U32 R35, RZ, RZ, R27 ;  /* 0x000000ffff23a224 */ /* 0x000fe200078e001b */
[----:B-1----:R-:W-:Y:S02]  /*1ea0*/  IADD3.X R30, PT, PT, R6, UR16, RZ, P6, !PT ;  /* 0x00000010061e7c10 */ /* 0x002fe4000b7fe4ff */
[----:B------:R-:W-:-:S02]  /*1eb0*/  IADD3 R31, P6, PT, R7, UR12, RZ ;  /* 0x0000000c071f7c10 */ /* 0x000fc4000ffde0ff */
[----:B------:R-:W-:Y:S02]  /*1ec0*/  IADD3.X R29, PT, PT, R8, UR13, RZ, P5, !PT ;  /* 0x0000000d081d7c10 */ /* 0x000fe4000affe4ff */
[----:B------:R-:W-:Y:S01]  /*1ed0*/  LOP3.LUT P5, RZ, R34, 0x1, RZ, 0xc0, !PT ;  /* 0x0000000122ff7812 */ /* 0x000fe200078ac0ff */
[----:B------:R-:W-:Y:S01]  /*1ee0*/  @!P2 IMAD.MOV.U32 R34, RZ, RZ, R25 ;  /* 0x000000ffff22a224 */ /* 0x000fe200078e0019 */
[----:B------:R-:W-:Y:S01]  /*1ef0*/  IADD3.X R32, PT, PT, R8, UR16, RZ, P6, !PT ;  /* 0x0000001008207c10 */ /* 0x000fe2000b7fe4ff */
[----:B------:R-:W-:Y:S01]  /*1f00*/  UIMAD UR5, UR6, 0x19, URZ ;  /* 0x00000019060578a4 */ /* 0x000fe2000f8e02ff */
[----:B------:R-:W-:Y:S01]  /*1f10*/  PRMT R170, RZ, 0x7610, R170 ;  /* 0x00007610ffaa7816 */ /* 0x000fe200000000aa */
[----:B------:R-:W-:Y:S01]  /*1f20*/  @!P2 IMAD.MOV.U32 R36, RZ, RZ, R26 ;  /* 0x000000ffff24a224 */ /* 0x000fe200078e001a */
[----:B------:R-:W-:Y:S01]  /*1f30*/  PRMT R168, RZ, 0x7610, R168 ;  /* 0x00007610ffa87816 */ /* 0x000fe200000000a8 */
[----:B------:R-:W-:Y:S01]  /*1f40*/  @!P2 IMAD.MOV.U32 R37, RZ, RZ, R29 ;  /* 0x000000ffff25a224 */ /* 0x000fe200078e001d */
[----:B------:R0:W2:Y:S01]  /*1f50*/  @!P2 LDG.E.U8 R166, desc[UR18][R34.64] ;  /* 0x0000001222a6a981 */ /* 0x0000a2000c1e1100 */
[----:B------:R-:W-:Y:S01]  /*1f60*/  PRMT R172, RZ, 0x7610, R172 ;  /* 0x00007610ffac7816 */ /* 0x000fe200000000ac */
[----:B------:R-:W-:Y:S01]  /*1f70*/  @P3 IMAD.MOV.U32 R38, RZ, RZ, R31 ;  /* 0x000000ffff263224 */ /* 0x000fe200078e001f */
[----:B------:R-:W-:Y:S01]  /*1f80*/  USHF.R.S32.HI UR12, URZ, 0x1f, UR5 ;  /* 0x0000001fff0c7899 */ /* 0x000fe20008011405 */
[----:B------:R-:W-:Y:S01]  /*1f90*/  @P3 IMAD.MOV.U32 R39, RZ, RZ, R32 ;  /* 0x000000ffff273224 */ /* 0x000fe200078e0020 */
[----:B------:R-:W2:Y:S01]  /*1fa0*/  @!P2 LDG.E.U8 R170, desc[UR18][R36.64] ;  /* 0x0000001224aaa981 */ /* 0x000ea2000c1e1100 */
[----:B------:R-:W-:Y:S01]  /*1fb0*/  IADD3 R33, P2, PT, R5, UR5, RZ ;  /* 0x0000000505217c10 */ /* 0x000fe2000ff5e0ff */
[----:B------:R-:W-:-:S02]  /*1fc0*/  VIADD R40, R121, 0xfffffffd ;  /* 0xfffffffd79287836 */ /* 0x000fc40000000000 */
[----:B------:R-:W2:Y:S01]  /*1fd0*/  @P3 LDG.E.U8 R172, desc[UR18][R38.64] ;  /* 0x0000001226ac3981 */ /* 0x000ea2000c1e1100 */
[----:B0-----:R-:W-:Y:S02]  /*1fe0*/  @P3 IMAD.MOV.U32 R34, RZ, RZ, R28 ;  /* 0x000000ffff223224 */ /* 0x001fe400078e001c */
[----:B------:R-:W-:-:S05]  /*1ff0*/  @P3 IMAD.MOV.U32 R35, RZ, RZ, R30 ;  /* 0x000000ffff233224 */ /* 0x000fca00078e001e */
[----:B------:R0:W2:Y:S01]  /*2000*/  @P3 LDG.E.U8 R168, desc[UR18][R34.64] ;  /* 0x0000001222a83981 */ /* 0x0000a2000c1e1100 */
[----:B------:R-:W-:Y:S02]  /*2010*/  PRMT R174, RZ, 0x7610, R174 ;  /* 0x00007610ffae7816 */ /* 0x000fe400000000ae */
[----:B0-----:R-:W-:Y:S02]  /*2020*/  IADD3 R34, P3, PT, R7, UR5, RZ ;  /* 0x0000000507227c10 */ /* 0x001fe4000ff7e0ff */
[----:B------:R-:W-:Y:S02]  /*2030*/  IADD3.X R35, PT, PT, R6, UR12, RZ, P2, !PT ;  /* 0x0000000c06237c10 */ /* 0x000fe400097fe4ff */
[----:B------:R-:W-:Y:S02]  /*2040*/  IADD3.X R36, PT, PT, R8, UR12, RZ, P3, !PT ;  /* 0x0000000c08247c10 */ /* 0x000fe40009ffe4ff */
[----:B------:R-:W-:Y:S01]  /*2050*/  ISETP.GE.U32.AND P3, PT, R40, 0x7fffffde, PT ;  /* 0x7fffffde2800780c */ /* 0x000fe20003f66070 */
[----:B------:R-:W-:-:S02]  /*2060*/  @P5 IMAD.MOV.U32 R40, RZ, RZ, R33 ;  /* 0x000000ffff285224 */ /* 0x000fc400078e0021 */
[----:B------:R-:W-:Y:S01]  /*2070*/  @P5 IMAD.MOV.U32 R41, RZ, RZ, R35 ;  /* 0x000000ffff295224 */ /* 0x000fe200078e0023 */
[----:B------:R-:W-:Y:S01]  /*2080*/  ISETP.GT.U32.AND P2, PT, R198, R101, PT ;  /* 0x00000065c600720c */ /* 0x000fe20003f44070 */
[----:B------:R-:W-:Y:S01]  /*2090*/  USHF.L.U32 UR5, UR6, 0x1, URZ ;  /* 0x0000000106057899 */ /* 0x000fe200080006ff */
[----:B------:R-:W-:Y:S02]  /*20a0*/  PRMT R152, RZ, 0x7610, R152 ;  /* 0x00007610ff987816 */ /* 0x000fe40000000098 */
[----:B------:R0:W2:Y:S01]  /*20b0*/  @P5 LDG.E.U8 R174, desc[UR18][R40.64] ;  /* 0x0000001228ae5981 */ /* 0x0000a2000c1e1100 */
[----:B------:R-:W-:Y:S01]  /*20c0*/  USHF.R.S32.HI UR12, URZ, 0x1f, UR5 ;  /* 0x0000001fff0c7899 */ /* 0x000fe20008011405 */
[----:B0-----:R-:W-:Y:S02]  /*20d0*/  @P5 IMAD.MOV.U32 R40, RZ, RZ, R34 ;  /* 0x000000ffff285224 */ /* 0x001fe400078e0022 */
[----:B------:R-:W-:-:S05]  /*20e0*/  @P5 IMAD.MOV.U32 R41, RZ, RZ, R36 ;  /* 0x000000ffff295224 */ /* 0x000fca00078e0024 */
[----:B------:R0:W2:Y:S01]  /*20f0*/  @P5 LDG.E.U8 R152, desc[UR18][R40.64] ;  /* 0x0000001228985981 */ /* 0x0000a2000c1e1100 */
[----:B------:R-:W-:Y:S01]  /*2100*/  IADD3 R37, P5, PT, R5, UR5, RZ ;  /* 0x0000000505257c10 */ /* 0x000fe2000ffbe0ff */
[----:B------:R-:W-:Y:S01]  /*2110*/  @!P2 IMAD.IADD R101, R101, 0x1, -R198 ;  /* 0x000000016565a824 */ /* 0x000fe200078e0ac6 */
[----:B------:R-:W-:Y:S02]  /*2120*/  IADD3 R38, P2, PT, R7, UR5, RZ ;  /* 0x0000000507267c10 */ /* 0x000fe4000ff5e0ff */
[----:B------:R-:W-:Y:S01]  /*2130*/  IADD3.X R39, PT, PT, R6, UR12, RZ, P5, !PT ;  /* 0x0000000c06277c10 */ /* 0x000fe2000affe4ff */
[----:B------:R-:W-:Y:S01]  /*2140*/  @!P3 IMAD.MOV.U32 R44, RZ, RZ, R37 ;  /* 0x000000ffff2cb224 */ /* 0x000fe200078e0025 */
[----:B------:R-:W-:-:S03]  /*2150*/  PRMT R154, RZ, 0x7610, R154 ;  /* 0x00007610ff9a7816 */ /* 0x000fc6000000009a */
[----:B------:R-:W-:Y:S01]  /*2160*/  @!P3 IMAD.MOV.U32 R45, RZ, RZ, R39 ;  /* 0x000000ffff2db224 */ /* 0x000fe200078e0027 */
[----:B0-----:R-:W-:Y:S01]  /*2170*/  IADD3.X R40, PT, PT, R8, UR12, RZ, P2, !PT ;  /* 0x0000000c08287c10 */ /* 0x001fe200097fe4ff */
[----:B------:R-:W-:Y:S01]  /*2180*/  VIADD R42, R121, 0xfffffff5 ;  /* 0xfffffff5792a7836 */ /* 0x000fe20000000000 */
[----:B------:R-:W-:Y:S01]  /*2190*/  ISETP.GT.U32.AND P5, PT, R198, R119, PT ;  /* 0x00000077c600720c */ /* 0x000fe20003fa4070 */
[----:B------:R-:W-:Y:S01]  /*21a0*/  UIMAD UR5, UR6, 0xa, URZ ;  /* 0x0000000a060578a4 */ /* 0x000fe2000f8e02ff */
[----:B------:R-:W-:Y:S01]  /*21b0*/  PRMT R158, RZ, 0x7610, R158 ;  /* 0x00007610ff9e7816 */ /* 0x000fe2000000009e */
[----:B------:R0:W2:Y:S01]  /*21c0*/  @!P3 LDG.E.U8 R154, desc[UR18][R44.64] ;  /* 0x000000122c9ab981 */ /* 0x0000a2000c1e1100 */
[----:B------:R-:W-:Y:S01]  /*21d0*/  ISETP.GE.U32.AND P2, PT, R42, 0x7fffffd6, PT ;  /* 0x7fffffd62a00780c */ /* 0x000fe20003f46070 */
[----:B------:R-:W-:Y:S01]  /*21e0*/  USHF.R.S32.HI UR12, URZ, 0x1f, UR5 ;  /* 0x0000001fff0c7899 */ /* 0x000fe20008011405 */
[----:B------:R-:W-:Y:S01]  /*21f0*/  ISETP.GT.U32.AND P6, PT, R198, R208, PT ;  /* 0x000000d0c600720c */ /* 0x000fe20003fc4070 */
[----:B0-----:R-:W-:-:S02]  /*2200*/  @!P3 IMAD.MOV.U32 R44, RZ, RZ, R38 ;  /* 0x000000ffff2cb224 */ /* 0x001fc400078e0026 */
[----:B------:R-:W-:-:S05]  /*2210*/  @!P3 IMAD.MOV.U32 R45, RZ, RZ, R40 ;  /* 0x000000ffff2db224 */ /* 0x000fca00078e0028 */
[----:B------:R0:W2:Y:S01]  /*2220*/  @!P3 LDG.E.U8 R158, desc[UR18][R44.64] ;  /* 0x000000122c9eb981 */ /* 0x0000a2000c1e1100 */
        /* <DEDUP_REMOVED lines=8> */
[----:B------:R-:W-:Y:S01]  /*22b0*/  @!P6 IMAD.IADD R208, R208, 0x1, -R198 ;  /* 0x00000001d0d0e824 */ /* 0x000fe200078e0ac6 */
[C---:B------:R-:W-:Y:S02]  /*22c0*/  ISETP.GT.U32.AND P6, PT, R198.reuse, R113, PT ;  /* 0x00000071c600720c */ /* 0x040fe40003fc4070 */
[----:B------:R-:W-:Y:S01]  /*22d0*/  SHF.R.U32.HI R46, RZ, 0xd, R120 ;  /* 0x0000000dff2e7819 */ /* 0x000fe20000011678 */
[----:B------:R0:W2:Y:S01]  /*22e0*/  @!P2 LDG.E.U8 R156, desc[UR18][R48.64] ;  /* 0x00000012309ca981 */ /* 0x0000a2000c1e1100 */
[----:B------:R-:W-:Y:S01]  /*22f0*/  ISETP.GT.U32.AND P3, PT, R198, R151, PT ;  /* 0x00000097c600720c */ /* 0x000fe20003f64070 */
[----:B------:R-:W-:Y:S01]  /*2300*/  UIMAD UR5, UR6, 0x12, URZ ;  /* 0x00000012060578a4 */ /* 0x000fe2000f8e02ff */
[----:B------:R-:W-:Y:S02]  /*2310*/  PRMT R160, RZ, 0x7610, R160 ;  /* 0x00007610ffa07816 */ /* 0x000fe400000000a0 */
[----:B------:R-:W-:Y:S01]  /*2320*/  LOP3.LUT P5, RZ, R46, 0x1, RZ, 0xc0, !PT ;  /* 0x000000012eff7812 */ /* 0x000fe200078ac0ff */
[----:B------:R-:W-:Y:S01]  /*2330*/  USHF.R.S32.HI UR12, URZ, 0x1f, UR5 ;  /* 0x0000001fff0c7899 */ /* 0x000fe20008011405 */
[----:B0-----:R-:W-:-:S02]  /*2340*/  @!P2 IMAD.MOV.U32 R48, RZ, RZ, R42 ;  /* 0x000000ffff30a224 */ /* 0x001fc400078e002a */
[----:B------:R-:W-:-:S05]  /*2350*/  @!P2 IMAD.MOV.U32 R49, RZ, RZ, R44 ;  /* 0x000000ffff31a224 */ /* 0x000fca00078e002c */
[----:B------:R0:W2:Y:S01]  /*2360*/  @!P2 LDG.E.U8 R160, desc[UR18][R48.64] ;  /* 0x0000001230a0a981 */ /* 0x0000a2000c1e1100 */
[----:B------:R-:W-:Y:S01]  /*2370*/  IADD3 R45, P2, PT, R5, UR5, RZ ;  /* 0x00000005052d7c10 */ /* 0x000fe2000ff5e0ff */
[--C-:B------:R-:W-:Y:S01]  /*2380*/  @!P6 IMAD.IADD R113, R113, 0x1, -R198.reuse ;  /* 0x000000017171e824 */ /* 0x100fe200078e0ac6 */
[----:B------:R-:W-:Y:S01]  /*2390*/  ISETP.GT.U32.AND P6, PT, R198, R157, PT ;  /* 0x0000009dc600720c */ /* 0x000fe20003fc4070 */
[----:B------:R-:W-:Y:S01]  /*23a0*/  @!P3 IMAD.IADD R151, R151, 0x1, -R198 ;  /* 0x000000019797b824 */ /* 0x000fe200078e0ac6 */
[----:B------:R-:W-:Y:S02]  /*23b0*/  IADD3.X R47, PT, PT, R6, UR12, RZ, P2, !PT ;  /* 0x0000000c062f7c10 */ /* 0x000fe400097fe4ff */
[----:B------:R-:W-:Y:S01]  /*23c0*/  IADD3 R46, P3, PT, R7, UR5, RZ ;  /* 0x00000005072e7c10 */ /* 0x000fe2000ff7e0ff */
[----:B------:R-:W-:Y:S01]  /*23d0*/  @P5 IMAD.MOV.U32 R52, RZ, RZ, R45 ;  /* 0x000000ffff345224 */ /* 0x000fe200078e002d */
[----:B------:R-:W-:Y:S01]  /*23e0*/  PRMT R140, RZ, 0x7610, R140 ;  /* 0x00007610ff8c7816 */ /* 0x000fe2000000008c */
[----:B------:R-:W-:Y:S01]  /*23f0*/  @P5 IMAD.MOV.U32 R53, RZ, RZ, R47 ;  /* 0x000000ffff355224 */ /* 0x000fe200078e002f */
[----:B0-----:R-:W-:-:S02]  /*2400*/  IADD3.X R48, PT, PT, R8, UR12, RZ, P3, !PT ;  /* 0x0000000c08307c10 */ /* 0x001fc40009ffe4ff */
[----:B------:R-:W-:Y:S02]  /*2410*/  SHF.R.U32.HI R50, RZ, 0x5, R120 ;  /* 0x00000005ff327819 */ /* 0x000fe40000011678 */
[----:B------:R-:W-:Y:S01]  /*2420*/  ISETP.GT.U32.AND P2, PT, R198, R155, PT ;  /* 0x0000009bc600720c */ /* 0x000fe20003f44070 */
[----:B------:R0:W2:Y:S01]  /*2430*/  @P5 LDG.E.U8 R140, desc[UR18][R52.64] ;  /* 0x00000012348c5981 */ /* 0x0000a2000c1e1100 */
[----:B------:R-:W-:Y:S01]  /*2440*/  PRMT R150, RZ, 0x7610, R150 ;  /* 0x00007610ff967816 */ /* 0x000fe20000000096 */
[----:B------:R-:W-:Y:S01]  /*2450*/  UIMAD UR5, UR6, 0x1a, URZ ;  /* 0x0000001a060578a4 */ /* 0x000fe2000f8e02ff */
[----:B------:R-:W-:Y:S01]  /*2460*/  LOP3.LUT P3, RZ, R50, 0x1, RZ, 0xc0, !PT ;  /* 0x0000000132ff7812 */ /* 0x000fe2000786c0ff */
[----:B------:R-:W-:Y:S01]  /*2470*/  @!P6 IMAD.IADD R157, R157, 0x1, -R198 ;  /* 0x000000019d9de824 */ /* 0x000fe200078e0ac6 */
[----:B------:R-:W-:Y:S01]  /*2480*/  ISETP.GT.U32.AND P6, PT, R198, R153, PT ;  /* 0x00000099c600720c */ /* 0x000fe20003fc4070 */
[----:B------:R-:W-:Y:S01]  /*2490*/  USHF.R.S32.HI UR12, URZ, 0x1f, UR5 ;  /* 0x0000001fff0c7899 */ /* 0x000fe20008011405 */
[----:B0-----:R-:W-:-:S02]  /*24a0*/  @P5 IMAD.MOV.U32 R52, RZ, RZ, R46 ;  /* 0x000000ffff345224 */ /* 0x001fc400078e002e */
[----:B------:R-:W-:-:S05]  /*24b0*/  @P5 IMAD.MOV.U32 R53, RZ, RZ, R48 ;  /* 0x000000ffff355224 */ /* 0x000fca00078e0030 */
[----:B------:R0:W2:Y:S01]  /*24c0*/  @P5 LDG.E.U8 R150, desc[UR18][R52.64] ;  /* 0x0000001234965981 */ /* 0x0000a2000c1e1100 */
[----:B------:R-:W-:Y:S01]  /*24d0*/  IADD3 R49, P5, PT, R5, UR5, RZ ;  /* 0x0000000505317c10 */ /* 0x000fe2000ffbe0ff */
[----:B------:R-:W-:Y:S01]  /*24e0*/  @!P2 IMAD.IADD R155, R155, 0x1, -R198 ;  /* 0x000000019b9ba824 */ /* 0x000fe200078e0ac6 */
[----:B------:R-:W-:Y:S02]  /*24f0*/  IADD3 R50, P2, PT, R7, UR5, RZ ;  /* 0x0000000507327c10 */ /* 0x000fe4000ff5e0ff */
[----:B------:R-:W-:Y:S01]  /*2500*/  IADD3.X R51, PT, PT, R6, UR12, RZ, P5, !PT ;  /* 0x0000000c06337c10 */ /* 0x000fe2000affe4ff */
[----:B------:R-:W-:Y:S01]  /*2510*/  @P3 IMAD.MOV.U32 R56, RZ, RZ, R49 ;  /* 0x000000ffff383224 */ /* 0x000fe200078e0031 */
[----:B------:R-:W-:-:S03]  /*2520*/  PRMT R137, RZ, 0x7610, R137 ;  /* 0x00007610ff897816 */ /* 0x000fc60000000089 */
[----:B------:R-:W-:Y:S01]  /*2530*/  @P3 IMAD.MOV.U32 R57, RZ, RZ, R51 ;  /* 0x000000ffff393224 */ /* 0x000fe200078e0033 */
[----:B0-----:R-:W-:Y:S01]  /*2540*/  IADD3.X R52, PT, PT, R8, UR12, RZ, P2, !PT ;  /* 0x0000000c08347c10 */ /* 0x001fe200097fe4ff */
[----:B------:R-:W-:Y:S02]  /*2550*/  VIADD R54, R121, 0xfffffffc ;  /* 0xfffffffc79367836 */ /* 0x000fe40000000000 */
[----:B------:R-:W-:Y:S01]  /*2560*/  @!P6 IMAD.IADD R153, R153, 0x1, -R198 ;  /* 0x000000019999e824 */ /* 0x000fe200078e0ac6 */
[----:B------:R-:W-:Y:S01]  /*2570*/  ISETP.GT.U32.AND P6, PT, R198, R149, PT ;  /* 0x00000095c600720c */ /* 0x000fe20003fc4070 */
[----:B------:R0:W2:Y:S01]  /*2580*/  @P3 LDG.E.U8 R137, desc[UR18][R56.64] ;  /* 0x0000001238893981 */ /* 0x0000a2000c1e1100 */
[----:B------:R-:W-:Y:S01]  /*2590*/  PRMT R138, RZ, 0x7610, R138 ;  /* 0x00007610ff8a7816 */ /* 0x000fe2000000008a */
[----:B------:R-:W-:Y:S01]  /*25a0*/  UIMAD UR5, UR6, 0x3, URZ ;  /* 0x00000003060578a4 */ /* 0x000fe2000f8e02ff */
[----:B------:R-:W-:-:S03]  /*25b0*/  ISETP.GE.U32.AND P2, PT, R54, 0x7fffffdd, PT ;  /* 0x7fffffdd3600780c */ /* 0x000fc60003f46070 */
[----:B------:R-:W-:Y:S01]  /*25c0*/  USHF.R.S32.HI UR12, URZ, 0x1f, UR5 ;  /* 0x0000001fff0c7899 */ /* 0x000fe20008011405 */
[----:B0-----:R-:W-:Y:S02]  /*25d0*/  @P3 IMAD.MOV.U32 R56, RZ, RZ, R50 ;  /* 0x000000ffff383224 */ /* 0x001fe400078e0032 */
[----:B------:R-:W-:Y:S01]  /*25e0*/  @P3 IMAD.MOV.U32 R57, RZ, RZ, R52 ;  /* 0x000000ffff393224 */ /* 0x000fe200078e0034 */
[----:B------:R-:W-:-:S04]  /*25f0*/  ISETP.GT.U32.AND P5, PT, R198, R123, PT ;  /* 0x0000007bc600720c */ /* 0x000fc80003fa4070 */
        /* <DEDUP_REMOVED lines=8> */
[----:B0-----:R-:W-:Y:S02]  /*2680*/  IADD3.X R56, PT, PT, R8, UR12, RZ, P6, !PT ;  /* 0x0000000c08387c10 */ /* 0x001fe4000b7fe4ff */
[C---:B------:R-:W-:Y:S01]  /*2690*/  ISETP.GT.U32.AND P3, PT, R198.reuse, R208, PT ;  /* 0x000000d0c600720c */ /* 0x040fe20003f64070 */
[----:B------:R-:W-:Y:S01]  /*26a0*/  VIADD R58, R121, 0xfffffff4 ;  /* 0xfffffff4793a7836 */ /* 0x000fe20000000000 */
[----:B------:R-:W-:Y:S01]  /*26b0*/  PRMT R146, RZ, 0x7610, R146 ;  /* 0x00007610ff927816 */ /* 0x000fe20000000092 */
[----:B------:R0:W2:Y:S01]  /*26c0*/  @!P2 LDG.E.U8 R148, desc[UR18][R60.64] ;  /* 0x000000123c94a981 */ /* 0x0000a2000c1e1100 */
[----:B------:R-:W-:Y:S01]  /*26d0*/  @!P5 IMAD.IADD R123, R123, 0x1, -R198 ;  /* 0x000000017b7bd824 */ /* 0x000fe200078e0ac6 */
[----:B------:R-:W-:Y:S01]  /*26e0*/  UIMAD UR5, UR6, 0xb, URZ ;  /* 0x0000000b060578a4 */ /* 0x000fe2000f8e02ff */
[----:B------:R-:W-:Y:S02]  /*26f0*/  ISETP.GT.U32.AND P5, PT, R198, R147, PT ;  /* 0x00000093c600720c */ /* 0x000fe40003fa4070 */
[----:B------:R-:W-:Y:S01]  /*2700*/  ISETP.GE.U32.AND P6, PT, R58, 0x7fffffd5, PT ;  /* 0x7fffffd53a00780c */ /* 0x000fe20003fc6070 */
[----:B------:R-:W-:Y:S01]  /*2710*/  USHF.R.S32.HI UR12, URZ, 0x1f, UR5 ;  /* 0x0000001fff0c7899 */ /* 0x000fe20008011405 */
[----:B0-----:R-:W-:-:S02]  /*2720*/  @!P2 IMAD.MOV.U32 R60, RZ, RZ, R54 ;  /* 0x000000ffff3ca224 */ /* 0x001fc400078e0036 */
[----:B------:R-:W-:-:S05]  /*2730*/  @!P2 IMAD.MOV.U32 R61, RZ, RZ, R56 ;  /* 0x000000ffff3da224 */ /* 0x000fca00078e0038 */
[----:B------:R0:W2:Y:S01]  /*2740*/  @!P2 LDG.E.U8 R146, desc[UR18][R60.64] ;  /* 0x000000123c92a981 */ /* 0x0000a2000c1e1100 */
[----:B------:R-:W-:Y:S01]  /*2750*/  IADD3 R57, P2, PT, R5, UR5, RZ ;  /* 0x0000000505397c10 */ /* 0x000fe2000ff5e0ff */
[--C-:B------:R-:W-:Y:S01]  /*2760*/  @!P3 IMAD.IADD R208, R208, 0x1, -R198.reuse ;  /* 0x00000001d0d0b824 */ /* 0x100fe200078e0ac6 */
[----:B------:R-:W-:Y:S02]  /*2770*/  ISETP.GT.U32.AND P3, PT, R198, R101, PT ;  /* 0x00000065c600720c */ /* 0x000fe40003f64070 */
[----:B------:R-:W-:Y:S02]  /*2780*/  IADD3.X R59, PT, PT, R6, UR12, RZ, P2, !PT ;  /* 0x0000000c063b7c10 */ /* 0x000fe400097fe4ff */
[----:B------:R-:W-:Y:S01]  /*2790*/  ISETP.GT.U32.AND P2, PT, R198, R113, PT ;  /* 0x00000071c600720c */ /* 0x000fe20003f44070 */
[----:B------:R-:W-:Y:S01]  /*27a0*/  @!P5 IMAD.IADD R147, R147, 0x1, -R198 ;  /* 0x000000019393d824 */ /* 0x000fe200078e0ac6 */
[----:B------:R-:W-:Y:S02]  /*27b0*/  IADD3 R58, P5, PT, R7, UR5, RZ ;  /* 0x00000005073a7c10 */ /* 0x000fe4000ffbe0ff */
[----:B------:R-:W-:Y:S01]  /*27c0*/  SHF.R.U32.HI R62, RZ, 0xc, R120 ;  /* 0x0000000cff3e7819 */ /* 0x000fe20000011678 */
[----:B------:R-:W-:Y:S01]  /*27d0*/  @!P6 IMAD.MOV.U32 R64, RZ, RZ, R57 ;  /* 0x000000ffff40e224 */ /* 0x000fe200078e0039 */
[----:B------:R-:W-:Y:S01]  /*27e0*/  PRMT R144, RZ, 0x7610, R144 ;  /* 0x00007610ff907816 */ /* 0x000fe20000000090 */
[----:B------:R-:W-:Y:S01]  /*27f0*/  @!P6 IMAD.MOV.U32 R65, RZ, RZ, R59 ;  /* 0x000000ffff41e224 */ /* 0x000fe200078e003b */
[----:B------:R-:W-:Y:S01]  /*2800*/  UIMAD UR5, UR6, 0x13, URZ ;  /* 0x00000013060578a4 */ /* 0x000fe2000f8e02ff */
[----:B0-----:R-:W-:-:S02]  /*2810*/  IADD3.X R60, PT, PT, R8, UR12, RZ, P5, !PT ;  /* 0x0000000c083c7c10 */ /* 0x001fc4000affe4ff */
[----:B------:R-:W-:Y:S01]  /*2820*/  LOP3.LUT P5, RZ, R62, 0x1, RZ, 0xc0, !PT ;  /* 0x000000013eff7812 */ /* 0x000fe200078ac0ff */
[----:B------:R-:W-:Y:S01]  /*2830*/  USHF.R.S32.HI UR12, URZ, 0x1f, UR5 ;  /* 0x0000001fff0c7899 */ /* 0x000fe20008011405 */
[----:B------:R-:W-:Y:S01]  /*2840*/  PRMT R142, RZ, 0x7610, R142 ;  /* 0x00007610ff8e7816 */ /* 0x000fe2000000008e */
[----:B------:R0:W2:Y:S01]  /*2850*/  @!P6 LDG.E.U8 R144, desc[UR18][R64.64] ;  /* 0x000000124090e981 */ /* 0x0000a2000c1e1100 */
[--C-:B------:R-:W-:Y:S01]  /*2860*/  @!P3 IMAD.IADD R101, R101, 0x1, -R198.reuse ;  /* 0x000000016565b824 */ /* 0x100fe200078e0ac6 */
[----:B------:R-:W-:Y:S01]  /*2870*/  IADD3 R61, P3, PT, R5, UR5, RZ ;  /* 0x00000005053d7c10 */ /* 0x000fe2000ff7e0ff */
[----:B------:R-:W-:Y:S01]  /*2880*/  @!P2 IMAD.IADD R113, R113, 0x1, -R198 ;  /* 0x000000017171a824 */ /* 0x000fe200078e0ac6 */
[----:B------:R-:W-:Y:S02]  /*2890*/  ISETP.GT.U32.AND P2, PT, R198, R119, PT ;  /* 0x00000077c600720c */ /* 0x000fe40003f44070 */
[----:B------:R-:W-:Y:S01]  /*28a0*/  IADD3.X R63, PT, PT, R6, UR12, RZ, P3, !PT ;  /* 0x0000000c063f7c10 */ /* 0x000fe20009ffe4ff */
[----:B0-----:R-:W-:-:S02]  /*28b0*/  @!P6 IMAD.MOV.U32 R64, RZ, RZ, R58 ;  /* 0x000000ffff40e224 */ /* 0x001fc400078e003a */
[----:B------:R-:W-:Y:S01]  /*28c0*/  @!P6 IMAD.MOV.U32 R65, RZ, RZ, R60 ;  /* 0x000000ffff41e224 */ /* 0x000fe200078e003c */
[----:B------:R-:W-:Y:S02]  /*28d0*/  ISETP.GT.U32.AND P3, PT, R198, R157, PT ;  /* 0x0000009dc600720c */ /* 0x000fe40003f64070 */
[----:B------:R-:W-:Y:S02]  /*28e0*/  SHF.R.U32.HI R66, RZ, 0x4, R120 ;  /* 0x00000004ff427819 */ /* 0x000fe40000011678 */
[----:B------:R0:W2:Y:S01]  /*28f0*/  @!P6 LDG.E.U8 R142, desc[UR18][R64.64] ;  /* 0x00000012408ee981 */ /* 0x0000a2000c1e1100 */
[----:B------:R-:W-:Y:S01]  /*2900*/  IADD3 R62, P6, PT, R7, UR5, RZ ;  /* 0x00000005073e7c10 */ /* 0x000fe2000ffde0ff */
[----:B------:R-:W-:Y:S01]  /*2910*/  @P5 IMAD.MOV.U32 R68, RZ, RZ, R61 ;  /* 0x000000ffff445224 */ /* 0x000fe200078e003d */
[----:B------:R-:W-:Y:S01]  /*2920*/  PRMT R129, RZ, 0x7610, R129 ;  /* 0x00007610ff817816 */ /* 0x000fe20000000081 */
[----:B------:R-:W-:Y:S01]  /*2930*/  @P5 IMAD.MOV.U32 R69, RZ, RZ, R63 ;  /* 0x000000ffff455224 */ /* 0x000fe200078e003f */
[----:B------:R-:W-:Y:S01]  /*2940*/  UIMAD UR5, UR6, 0x1b, URZ ;  /* 0x0000001b060578a4 */ /* 0x000fe2000f8e02ff */
[----:B------:R-:W-:Y:S01]  /*2950*/  PRMT R130, RZ, 0x7610, R130 ;  /* 0x00007610ff827816 */ /* 0x000fe20000000082 */
[----:B------:R-:W-:-:S02]  /*2960*/  @!P2 IMAD.IADD R119, R119, 0x1, -R198 ;  /* 0x000000017777a824 */ /* 0x000fc400078e0ac6 */
[----:B------:R1:W2:Y:S01]  /*2970*/  @P5 LDG.E.U8 R129, desc[UR18][R68.64] ;  /* 0x0000001244815981 */ /* 0x0002a2000c1e1100 */
[----:B0-----:R-:W-:Y:S02]  /*2980*/  IADD3.X R64, PT, PT, R8, UR12, RZ, P6, !PT ;  /* 0x0000000c08407c10 */ /* 0x001fe4000b7fe4ff */
[----:B------:R-:W-:Y:S01]  /*2990*/  LOP3.LUT P6, RZ, R66, 0x1, RZ, 0xc0, !PT ;  /* 0x0000000142ff7812 */ /* 0x000fe200078cc0ff */
[----:B------:R-:W-:Y:S02]  /*29a0*/  USHF.R.S32.HI UR12, URZ, 0x1f, UR5 ;  /* 0x0000001fff0c7899 */ /* 0x000fe40008011405 */
[----:B------:R-:W-:Y:S01]  /*29b0*/  IADD3 R65, P2, PT, R5, UR5, RZ ;  /* 0x0000000505417c10 */ /* 0x000fe2000ff5e0ff */
[----:B------:R-:W-:Y:S02]  /*29c0*/  @!P3 IMAD.IADD R157, R157, 0x1, -R198 ;  /* 0x000000019d9db824 */ /* 0x000fe400078e0ac6 */
[----:B-1----:R-:W-:Y:S02]  /*29d0*/  @P5 IMAD.MOV.U32 R68, RZ, RZ, R62 ;  /* 0x000000ffff445224 */ /* 0x002fe400078e003e */
[----:B------:R-:W-:Y:S01]  /*29e0*/  @P5 IMAD.MOV.U32 R69, RZ, RZ, R64 ;  /* 0x000000ffff455224 */ /* 0x000fe200078e0040 */
[----:B------:R-:W-:-:S02]  /*29f0*/  ISETP.GT.U32.AND P3, PT, R198, R151, PT ;  /* 0x00000097c600720c */ /* 0x000fc40003f64070 */
[----:B------:R-:W-:Y:S02]  /*2a00*/  IADD3.X R67, PT, PT, R6, UR12, RZ, P2, !PT ;  /* 0x0000000c06437c10 */ /* 0x000fe400097fe4ff */
[----:B------:R0:W2:Y:S01]  /*2a10*/  @P5 LDG.E.U8 R130, desc[UR18][R68.64] ;  /* 0x0000001244825981 */ /* 0x0000a2000c1e1100 */
[----:B------:R-:W-:Y:S01]  /*2a20*/  IADD3 R66, P5, PT, R7, UR5, RZ ;  /* 0x0000000507427c10 */ /* 0x000fe2000ffbe0ff */
[----:B------:R-:W-:Y:S01]  /*2a30*/  @P6 IMAD.MOV.U32 R72, RZ, RZ, R65 ;  /* 0x000000ffff486224 */ /* 0x000fe200078e0041 */
[----:B------:R-:W-:Y:S01]  /*2a40*/  PRMT R136, RZ, 0x7610, R136 ;  /* 0x00007610ff887816 */ /* 0x000fe20000000088 */
[----:B------:R-:W-:Y:S01]  /*2a50*/  @P6 IMAD.MOV.U32 R73, RZ, RZ, R67 ;  /* 0x000000ffff496224 */ /* 0x000fe200078e0043 */
[----:B------:R-:W-:Y:S01]  /*2a60*/  ISETP.GT.U32.AND P2, PT, R198, R153, PT ;  /* 0x00000099c600720c */ /* 0x000fe20003f44070 */
[----:B------:R-:W-:Y:S01]  /*2a70*/  VIADD R70, R121, 0xfffffffb ;  /* 0xfffffffb79467836 */ /* 0x000fe20000000000 */
[----:B------:R-:W-:Y:S01]  /*2a80*/  PRMT R135, RZ, 0x7610, R135 ;  /* 0x00007610ff877816 */ /* 0x000fe20000000087 */
[----:B------:R-:W-:Y:S01]  /*2a90*/  USHF.L.U32 UR5, UR6, 0x2, URZ ;  /* 0x0000000206057899 */ /* 0x000fe200080006ff */
[----:B------:R1:W2:Y:S01]  /*2aa0*/  @P6 LDG.E.U8 R136, desc[UR18][R72.64] ;  /* 0x0000001248886981 */ /* 0x0002a2000c1e1100 */
[----:B0-----:R-:W-:Y:S01]  /*2ab0*/  IADD3.X R68, PT, PT, R8, UR12, RZ, P5, !PT ;  /* 0x0000000c08447c10 */ /* 0x001fe2000affe4ff */
[----:B------:R-:W-:Y:S01]  /*2ac0*/  @!P3 IMAD.IADD R151, R151, 0x1, -R198 ;  /* 0x000000019797b824 */ /* 0x000fe200078e0ac6 */
[----:B------:R-:W-:Y:S01]  /*2ad0*/  ISETP.GE.U32.AND P5, PT, R70, 0x7fffffdc, PT ;  /* 0x7fffffdc4600780c */ /* 0x000fe20003fa6070 */
[----:B------:R-:W-:Y:S01]  /*2ae0*/  USHF.R.S32.HI UR12, URZ, 0x1f, UR5 ;  /* 0x0000001fff0c7899 */ /* 0x000fe20008011405 */
[----:B------:R-:W-:Y:S01]  /*2af0*/  ISETP.GT.U32.AND P3, PT, R198, R155, PT ;  /* 0x0000009bc600720c */ /* 0x000fe20003f64070 */
[----:B-1----:R-:W-:-:S02]  /*2b00*/  @P6 IMAD.MOV.U32 R72, RZ, RZ, R66 ;  /* 0x000000ffff486224 */ /* 0x002fc400078e0042 */
[----:B------:R-:W-:Y:S02]  /*2b10*/  @P6 IMAD.MOV.U32 R73, RZ, RZ, R68 ;  /* 0x000000ffff496224 */ /* 0x000fe400078e0044 */
[----:B------:R-:W-:-:S03]  /*2b20*/  @!P2 IMAD.IADD R153, R153, 0x1, -R198 ;  /* 0x000000019999a824 */ /* 0x000fc600078e0ac6 */
[----:B------:R0:W2:Y:S01]  /*2b30*/  @P6 LDG.E.U8 R135, desc[UR18][R72.64] ;  /* 0x0000001248876981 */ /* 0x0000a2000c1e1100 */
[----:B------:R-:W-:Y:S01]  /*2b40*/  IADD3 R69, P6, PT, R5, UR5, RZ ;  /* 0x0000000505457c10 */ /* 0x000fe2000ffde0ff */
[----:B------:R-:W-:Y:S01]  /*2b50*/  VIADD R74, R121, 0xfffffff3 ;  /* 0xfffffff3794a7836 */ /* 0x000fe20000000000 */
[----:B------:R-:W-:Y:S01]  /*2b60*/  IADD3 R70, P2, PT, R7, UR5, RZ ;  /* 0x0000000507467c10 */ /* 0x000fe2000ff5e0ff */
[----:B------:R-:W-:Y:S01]  /*2b70*/  UIMAD UR5, UR6, 0xc, URZ ;  /* 0x0000000c060578a4 */ /* 0x000fe2000f8e02ff */
[----:B------:R-:W-:Y:S01]  /*2b80*/  IADD3.X R71, PT, PT, R6, UR12, RZ, P6, !PT ;  /* 0x0000000c06477c10 */ /* 0x000fe2000b7fe4ff */
[----:B------:R-:W-:Y:S01]  /*2b90*/  @!P5 IMAD.MOV.U32 R76, RZ, RZ, R69 ;  /* 0x000000ffff4cd224 */ /* 0x000fe200078e0045 */
[----:B------:R-:W-:Y:S02]  /*2ba0*/  PRMT R133, RZ, 0x7610, R133 ;  /* 0x00007610ff857816 */ /* 0x000fe40000000085 */
[----:B0-----:R-:W-:Y:S02]  /*2bb0*/  IADD3.X R72, PT, PT, R8, UR12, RZ, P2, !PT ;  /* 0x0000000c08487c10 */ /* 0x001fe400097fe4ff */
[----:B------:R-:W-:Y:S01]  /*2bc0*/  ISETP.GE.U32.AND P2, PT, R74, 0x7fffffd4, PT ;  /* 0x7fffffd44a00780c */ /* 0x000fe20003f46070 */
[----:B------:R-:W-:Y:S01]  /*2bd0*/  @!P5 IMAD.MOV.U32 R77, RZ, RZ, R71 ;  /* 0x000000ffff4dd224 */ /* 0x000fe200078e0047 */
[----:B------:R-:W-:Y:S01]  /*2be0*/  USHF.R.S32.HI UR12, URZ, 0x1f, UR5 ;  /* 0x0000001fff0c7899 */ /* 0x000fe20008011405 */
[----:B------:R-:W-:Y:S01]  /*2bf0*/  @!P3 IMAD.IADD R155, R155, 0x1, -R198 ;  /* 0x000000019b9bb824 */ /* 0x000fe200078e0ac6 */
[----:B------:R-:W-:-:S02]  /*2c00*/  IADD3 R73, P3, PT, R5, UR5, RZ ;  /* 0x0000000505497c10 */ /* 0x000fc4000ff7e0ff */
[----:B------:R-:W-:Y:S01]  /*2c10*/  PRMT R132, RZ, 0x7610, R132 ;  /* 0x00007610ff847816 */ /* 0x000fe20000000084 */
[----:B------:R0:W2:Y:S01]  /*2c20*/  @!P5 LDG.E.U8 R133, desc[UR18][R76.64] ;  /* 0x000000124c85d981 */ /* 0x0000a2000c1e1100 */
[----:B------:R-:W-:Y:S02]  /*2c30*/  IADD3.X R74, PT, PT, R6, UR12, RZ, P3, !PT ;  /* 0x0000000c064a7c10 */ /* 0x000fe40009ffe4ff */
[----:B------:R-:W-:Y:S02]  /*2c40*/  IADD3 R75, P3, PT, R7, UR5, RZ ;  /* 0x00000005074b7c10 */ /* 0x000fe4000ff7e0ff */
[----:B------:R-:W-:Y:S01]  /*2c50*/  ISETP.GT.U32.AND P6, PT, R198, R149, PT ;  /* 0x00000095c600720c */ /* 0x000fe20003fc4070 */
[----:B0-----:R-:W-:Y:S02]  /*2c60*/  @!P5 IMAD.MOV.U32 R76, RZ, RZ, R70 ;  /* 0x000000ffff4cd224 */ /* 0x001fe400078e0046 */
[----:B------:R-:W-:Y:S01]  /*2c70*/  @!P5 IMAD.MOV.U32 R77, RZ, RZ, R72 ;  /* 0x000000ffff4dd224 */ /* 0x000fe200078e0048 */
[----:B------:R-:W-:Y:S01]  /*2c80*/  PRMT R134, RZ, 0x7610, R134 ;  /* 0x00007610ff867816 */ /* 0x000fe20000000086 */
[----:B------:R-:W-:-:S02]  /*2c90*/  @!P2 IMAD.MOV.U32 R80, RZ, RZ, R73 ;  /* 0x000000ffff50a224 */ /* 0x000fc400078e0049 */
[----:B------:R-:W-:Y:S01]  /*2ca0*/  @!P2 IMAD.MOV.U32 R81, RZ, RZ, R74 ;  /* 0x000000ffff51a224 */ /* 0x000fe200078e004a */
[----:B------:R0:W2:Y:S01]  /*2cb0*/  @!P5 LDG.E.U8 R132, desc[UR18][R76.64] ;  /* 0x000000124c84d981 */ /* 0x0000a2000c1e1100 */
[----:B------:R-:W-:Y:S01]  /*2cc0*/  ISETP.GT.U32.AND P5, PT, R198, R123, PT ;  /* 0x0000007bc600720c */ /* 0x000fe20003fa4070 */
[----:B------:R-:W-:Y:S01]  /*2cd0*/  UIMAD UR5, UR6, 0x14, URZ ;  /* 0x00000014060578a4 */ /* 0x000fe2000f8e02ff */
[----:B------:R-:W-:Y:S01]  /*2ce0*/  PRMT R131, RZ, 0x7610, R131 ;  /* 0x00007610ff837816 */ /* 0x000fe20000000083 */
[----:B------:R1:W2:Y:S01]  /*2cf0*/  @!P2 LDG.E.U8 R134, desc[UR18][R80.64] ;  /* 0x000000125086a981 */ /* 0x0002a2000c1e1100 */
[----:B0-----:R-:W-:Y:S02]  /*2d00*/  IADD3.X R76, PT, PT, R8, UR12, RZ, P3, !PT ;  /* 0x0000000c084c7c10 */ /* 0x001fe40009ffe4ff */
[----:B------:R-:W-:Y:S01]  /*2d10*/  ISETP.GT.U32.AND P3, PT, R198, R147, PT ;  /* 0x00000093c600720c */ /* 0x000fe20003f64070 */
[----:B-1----:R-:W-:Y:S02]  /*2d20*/  @!P2 IMAD.MOV.U32 R80, RZ, RZ, R75 ;  /* 0x000000ffff50a224 */ /* 0x002fe400078e004b */
[----:B------:R-:W-:Y:S01]  /*2d30*/  @!P2 IMAD.MOV.U32 R81, RZ, RZ, R76 ;  /* 0x000000ffff51a224 */ /* 0x000fe200078e004c */
[----:B------:R-:W-:Y:S01]  /*2d40*/  SHF.R.U32.HI R79, RZ, 0xb, R120 ;  /* 0x0000000bff4f7819 */ /* 0x000fe20000011678 */
[----:B------:R-:W-:Y:S01]  /*2d50*/  USHF.R.S32.HI UR12, URZ, 0x1f, UR5 ;  /* 0x0000001fff0c7899 */ /* 0x000fe20008011405 */
[----:B------:R-:W-:-:S02]  /*2d60*/  @!P6 IMAD.IADD R149, R149, 0x1, -R198 ;  /* 0x000000019595e824 */ /* 0x000fc400078e0ac6 */
[----:B------:R0:W2:Y:S01]  /*2d70*/  @!P2 LDG.E.U8 R131, desc[UR18][R80.64] ;  /* 0x000000125083a981 */ /* 0x0000a2000c1e1100 */
[----:B------:R-:W-:Y:S02]  /*2d80*/  LOP3.LUT P6, RZ, R79, 0x1, RZ, 0xc0, !PT ;  /* 0x000000014fff7812 */ /* 0x000fe400078cc0ff */
[----:B------:R-:W-:Y:S01]  /*2d90*/  IADD3 R77, P2, PT, R5, UR5, RZ ;  /* 0x00000005054d7c10 */ /* 0x000fe2000ff5e0ff */
[----:B------:R-:W-:Y:S01]  /*2da0*/  @!P5 IMAD.IADD R123, R123, 0x1, -R198 ;  /* 0x000000017b7bd824 */ /* 0x000fe200078e0ac6 */
[----:B------:R-:W-:Y:S02]  /*2db0*/  SHF.R.U32.HI R79, RZ, 0x3, R120 ;  /* 0x00000003ff4f7819 */ /* 0x000fe40000011678 */
[----:B------:R-:W-:Y:S01]  /*2dc0*/  ISETP.GE.AND P5, PT, R78, RZ, PT ;  /* 0x000000ff4e00720c */ /* 0x000fe20003fa6270 */
[----:B------:R-:W-:Y:S01]  /*2dd0*/  @!P3 IMAD.IADD R147, R147, 0x1, -R198 ;  /* 0x000000019393b824 */ /* 0x000fe200078e0ac6 */
[----:B------:R-:W-:Y:S02]  /*2de0*/  IADD3.X R78, PT, PT, R6, UR12, RZ, P2, !PT ;  /* 0x0000000c064e7c10 */ /* 0x000fe400097fe4ff */
[----:B------:R-:W-:-:S02]  /*2df0*/  LOP3.LUT P2, RZ, R79, 0x1, RZ, 0xc0, !PT ;  /* 0x000000014fff7812 */ /* 0x000fc4000784c0ff */
[----:B------:R-:W-:Y:S01]  /*2e00*/  IADD3 R79, P3, PT, R7, UR5, RZ ;  /* 0x00000005074f7c10 */ /* 0x000fe2000ff7e0ff */
[----:B------:R-:W-:-:S03]  /*2e10*/  UIMAD UR5, UR6, 0x1c, URZ ;  /* 0x0000001c060578a4 */ /* 0x000fc6000f8e02ff */
[----:B0-----:R-:W-:Y:S01]  /*2e20*/  IADD3.X R80, PT, PT, R8, UR12, RZ, P3, !PT ;  /* 0x0000000c08507c10 */ /* 0x001fe20009ffe4ff */
[----:B------:R-:W-:Y:S01]  /*2e30*/  USHF.R.S32.HI UR12, URZ, 0x1f, UR5 ;  /* 0x0000001fff0c7899 */ /* 0x000fe20008011405 */
[----:B------:R-:W-:Y:S01]  /*2e40*/  PRMT R125, RZ, 0x7610, R125 ;  /* 0x00007610ff7d7816 */ /* 0x000fe2000000007d */
[----:B------:R-:W-:Y:S01]  /*2e50*/  @P6 IMAD.MOV.U32 R82, RZ, RZ, R79 ;  /* 0x000000ffff526224 */ /* 0x000fe200078e004f */
[----:B------:R-:W-:Y:S01]  /*2e60*/  PRMT R242, RZ, 0x7610, R242 ;  /* 0x00007610fff27816 */ /* 0x000fe200000000f2 */
[----:B------:R-:W-:Y:S01]  /*2e70*/  @P6 IMAD.MOV.U32 R83, RZ, RZ, R80 ;  /* 0x000000ffff536224 */ /* 0x000fe200078e0050 */
[----:B------:R-:W-:Y:S01]  /*2e80*/  IADD3 R81, P3, PT, R5, UR5, RZ ;  /* 0x0000000505517c10 */ /* 0x000fe2000ff7e0ff */
[----:B------:R-:W-:Y:S02]  /*2e90*/  @P6 IMAD.MOV.U32 R84, RZ, RZ, R77 ;  /* 0x000000ffff546224 */ /* 0x000fe400078e004d */
[----:B------:R-:W-:Y:S01]  /*2ea0*/  @P6 IMAD.MOV.U32 R85, RZ, RZ, R78 ;  /* 0x000000ffff556224 */ /* 0x000fe200078e004e */
[----:B------:R0:W2:Y:S01]  /*2eb0*/  @P6 LDG.E.U8 R125, desc[UR18][R82.64] ;  /* 0x00000012527d6981 */ /* 0x0000a2000c1e1100 */
[----:B------:R-:W-:-:S03]  /*2ec0*/  VIADD R86, R121, 0xfffffffa ;  /* 0xfffffffa79567836 */ /* 0x000fc60000000000 */
[----:B------:R1:W2:Y:S01]  /*2ed0*/  @P6 LDG.E.U8 R242, desc[UR18][R84.64] ;  /* 0x0000001254f26981 */ /* 0x0002a2000c1e1100 */
[----:B------:R-:W-:Y:S02]  /*2ee0*/  PRMT R127, RZ, 0x7610, R127 ;  /* 0x00007610ff7f7816 */ /* 0x000fe4000000007f */
[----:B0-----:R-:W-:Y:S02]  /*2ef0*/  IADD3.X R83, PT, PT, R6, UR12, RZ, P3, !PT ;  /* 0x0000000c06537c10 */ /* 0x001fe40009ffe4ff */
[----:B------:R-:W-:Y:S02]  /*2f00*/  IADD3 R82, P6, PT, R7, UR5, RZ ;  /* 0x0000000507527c10 */ /* 0x000fe4000ffde0ff */
[----:B------:R-:W-:Y:S01]  /*2f10*/  ISETP.GE.U32.AND P3, PT, R86, 0x7fffffdb, PT ;  /* 0x7fffffdb5600780c */ /* 0x000fe20003f66070 */
[----:B------:R-:W-:Y:S01]  /*2f20*/  @P2 IMAD.MOV.U32 R86, RZ, RZ, R81 ;  /* 0x000000ffff562224 */ /* 0x000fe200078e0051 */
[----:B-1----:R-:W-:Y:S01]  /*2f30*/  IADD3.X R84, PT, PT, R8, UR12, RZ, P6, !PT ;  /* 0x0000000c08547c10 */ /* 0x002fe2000b7fe4ff */
[----:B------:R-:W-:Y:S01]  /*2f40*/  @P2 IMAD.MOV.U32 R87, RZ, RZ, R83 ;  /* 0x000000ffff572224 */ /* 0x000fe200078e0053 */
[----:B------:R-:W-:Y:S01]  /*2f50*/  PRMT R126, RZ, 0x7610, R126 ;  /* 0x00007610ff7e7816 */ /* 0x000fe2000000007e */
[----:B------:R-:W-:-:S03]  /*2f60*/  UIMAD UR5, UR6, 0x5, URZ ;  /* 0x00000005060578a4 */ /* 0x000fc6000f8e02ff */
[----:B------:R0:W2:Y:S01]  /*2f70*/  @P2 LDG.E.U8 R127, desc[UR18][R86.64] ;  /* 0x00000012567f2981 */ /* 0x0000a2000c1e1100 */
[----:B------:R-:W-:Y:S01]  /*2f80*/  ISETP.GE.AND P6, PT, R185, RZ, PT ;  /* 0x000000ffb900720c */ /* 0x000fe20003fc6270 */
[----:B------:R-:W-:Y:S01]  /*2f90*/  USHF.R.S32.HI UR12, URZ, 0x1f, UR5 ;  /* 0x0000001fff0c7899 */ /* 0x000fe20008011405 */
[----:B0-----:R-:W-:Y:S02]  /*2fa0*/  @P2 IMAD.MOV.U32 R86, RZ, RZ, R82 ;  /* 0x000000ffff562224 */ /* 0x001fe400078e0052 */
[----:B------:R-:W-:-:S05]  /*2fb0*/  @P2 IMAD.MOV.U32 R87, RZ, RZ, R84 ;  /* 0x000000ffff572224 */ /* 0x000fca00078e0054 */
[----:B------:R0:W2:Y:S01]  /*2fc0*/  @P2 LDG.E.U8 R126, desc[UR18][R86.64] ;  /* 0x00000012567e2981 */ /* 0x0000a2000c1e1100 */
[----:B------:R-:W-:Y:S01]  /*2fd0*/  IADD3 R85, P2, PT, R5, UR5, RZ ;  /* 0x0000000505557c10 */ /* 0x000fe2000ff5e0ff */
[----:B------:R-:W-:Y:S01]  /*2fe0*/  VIADD R88, R121, 0xfffffff2 ;  /* 0xfffffff279587836 */ /* 0x000fe20000000000 */
[----:B------:R-:W-:Y:S01]  /*2ff0*/  PRMT R128, RZ, 0x7610, R128 ;  /* 0x00007610ff807816 */ /* 0x000fe20000000080 */
[----:B------:R-:W-:Y:S01]  /*3000*/  @!P6 IMAD.MOV R208, RZ, RZ, -R208 ;  /* 0x000000ffffd0e224 */ /* 0x000fe200078e0ad0 */
[----:B0-----:R-:W-:Y:S02]  /*3010*/  IADD3.X R86, PT, PT, R6, UR12, RZ, P2, !PT ;  /* 0x0000000c06567c10 */ /* 0x001fe400097fe4ff */
[----:B------:R-:W-:Y:S01]  /*3020*/  ISETP.GE.U32.AND P2, PT, R88, 0x7fffffd3, PT ;  /* 0x7fffffd35800780c */ /* 0x000fe20003f46070 */
[----:B------:R-:W-:Y:S02]  /*3030*/  @!P3 IMAD.MOV.U32 R88, RZ, RZ, R85 ;  /* 0x000000ffff58b224 */ /* 0x000fe400078e0055 */
[----:B------:R-:W-:Y:S01]  /*3040*/  @!P3 IMAD.MOV.U32 R89, RZ, RZ, R86 ;  /* 0x000000ffff59b224 */ /* 0x000fe200078e0056 */
[----:B------:R-:W-:Y:S01]  /*3050*/  IADD3 R87, P6, PT, R7, UR5, RZ ;  /* 0x0000000507577c10 */ /* 0x000fe2000ffde0ff */
[----:B------:R-:W-:-:S03]  /*3060*/  UIMAD UR5, UR6, 0xd, URZ ;  /* 0x0000000d060578a4 */ /* 0x000fc6000f8e02ff */
[----:B------:R0:W2:Y:S01]  /*3070*/  @!P3 LDG.E.U8 R128, desc[UR18][R88.64] ;  /* 0x000000125880b981 */ /* 0x0000a2000c1e1100 */
[----:B------:R-:W-:Y:S01]  /*3080*/  PRMT R192, RZ, 0x7610, R192 ;  /* 0x00007610ffc07816 */ /* 0x000fe200000000c0 */
[----:B------:R-:W-:Y:S01]  /*3090*/  @!P3 IMAD.MOV.U32 R90, RZ, RZ, R87 ;  /* 0x000000ffff5ab224 */ /* 0x000fe200078e0057 */
[----:B0-----:R-:W-:Y:S01]  /*30a0*/  IADD3.X R88, PT, PT, R8, UR12, RZ, P6, !PT ;  /* 0x0000000c08587c10 */ /* 0x001fe2000b7fe4ff */
[----:B------:R-:W-:Y:S02]  /*30b0*/  USHF.R.S32.HI UR12, URZ, 0x1f, UR5 ;  /* 0x0000001fff0c7899 */ /* 0x000fe40008011405 */
[----:B------:R-:W-:Y:S02]  /*30c0*/  IADD3 R89, P6, PT, R5, UR5, RZ ;  /* 0x0000000505597c10 */ /* 0x000fe4000ffde0ff */
[----:B------:R-:W-:Y:S01]  /*30d0*/  @!P3 IMAD.MOV.U32 R91, RZ, RZ, R88 ;  /* 0x000000ffff5bb224 */ /* 0x000fe200078e0058 */
[----:B------:R-:W-:-:S04]  /*30e0*/  SHF.R.U32.HI R92, RZ, 0xa, R120 ;  /* 0x0000000aff5c7819 */ /* 0x000fc80000011678 */
[----:B------:R0:W2:Y:S01]  /*30f0*/  @!P3 LDG.E.U8 R192, desc[UR18][R90.64] ;  /* 0x000000125ac0b981 */ /* 0x0000a2000c1e1100 */
[----:B------:R-:W-:Y:S01]  /*3100*/  PRMT R194, RZ, 0x7610, R194 ;  /* 0x00007610ffc27816 */ /* 0x000fe200000000c2 */
[----:B------:R-:W-:Y:S01]  /*3110*/  @!P2 IMAD.MOV.U32 R94, RZ, RZ, R89 ;  /* 0x000000ffff5ea224 */ /* 0x000fe200078e0059 */
[----:B------:R-:W-:Y:S02]  /*3120*/  LOP3.LUT P3, RZ, R92, 0x1, RZ, 0xc0, !PT ;  /* 0x000000015cff7812 */ /* 0x000fe4000786c0ff */
[----:B0-----:R-:W-:Y:S02]  /*3130*/  IADD3.X R90, PT, PT, R6, UR12, RZ, P6, !PT ;  /* 0x0000000c065a7c10 */ /* 0x001fe4000b7fe4ff */
[----:B------:R-:W-:Y:S01]  /*3140*/  IADD3 R91, P6, PT, R7, UR5, RZ ;  /* 0x00000005075b7c10 */ /* 0x000fe2000ffde0ff */
[----:B------:R-:W-:Y:S02]  /*3150*/  UIMAD UR5, UR6, 0x15, URZ ;  /* 0x00000015060578a4 */ /* 0x000fe4000f8e02ff */
[----:B------:R-:W-:Y:S01]  /*3160*/  @!P2 IMAD.MOV.U32 R95, RZ, RZ, R90 ;  /* 0x000000ffff5fa224 */ /* 0x000fe200078e005a */
[----:B------:R-:W-:Y:S01]  /*3170*/  IADD3.X R92, PT, PT, R8, UR12, RZ, P6, !PT ;  /* 0x0000000c085c7c10 */ /* 0x000fe2000b7fe4ff */
[----:B------:R-:W-:Y:S01]  /*3180*/  USHF.R.S32.HI UR12, URZ, 0x1f, UR5 ;  /* 0x0000001fff0c7899 */ /* 0x000fe20008011405 */
[----:B------:R-:W-:-:S02]  /*3190*/  PRMT R196, RZ, 0x7610, R196 ;  /* 0x00007610ffc47816 */ /* 0x000fc400000000c4 */
[----:B------:R0:W2:Y:S01]  /*31a0*/  @!P2 LDG.E.U8 R194, desc[UR18][R94.64] ;  /* 0x000000125ec2a981 */ /* 0x0000a2000c1e1100 */
[----:B------:R-:W-:Y:S01]  /*31b0*/  IADD3 R93, P6, PT, R5, UR5, RZ ;  /* 0x00000005055d7c10 */ /* 0x000fe2000ffde0ff */
[----:B0-----:R-:W-:Y:S02]  /*31c0*/  @!P2 IMAD.MOV.U32 R94, RZ, RZ, R91 ;  /* 0x000000ffff5ea224 */ /* 0x001fe400078e005b */
[----:B------:R-:W-:-:S05]  /*31d0*/  @!P2 IMAD.MOV.U32 R95, RZ, RZ, R92 ;  /* 0x000000ffff5fa224 */ /* 0x000fca00078e005c */
[----:B------:R0:W2:Y:S01]  /*31e0*/  @!P2 LDG.E.U8 R196, desc[UR18][R94.64] ;  /* 0x000000125ec4a981 */ /* 0x0000a2000c1e1100 */
[----:B------:R-:W-:Y:S01]  /*31f0*/  PRMT R200, RZ, 0x7610, R200 ;  /* 0x00007610ffc87816 */ /* 0x000fe200000000c8 */
[----:B------:R-:W-:Y:S01]  /*3200*/  @P3 IMAD.MOV.U32 R98, RZ, RZ, R93 ;  /* 0x000000ffff623224 */ /* 0x000fe200078e005d */
[----:B0-----:R-:W-:Y:S02]  /*3210*/  IADD3.X R95, PT, PT, R6, UR12, RZ, P6, !PT ;  /* 0x0000000c065f7c10 */ /* 0x001fe4000b7fe4ff */
[----:B------:R-:W-:Y:S02]  /*3220*/  IADD3 R94, P2, PT, R7, UR5, RZ ;  /* 0x00000005075e7c10 */ /* 0x000fe4000ff5e0ff */
[----:B------:R-:W-:Y:S01]  /*3230*/  ISETP.GE.AND P6, PT, R96, RZ, PT ;  /* 0x000000ff6000720c */ /* 0x000fe20003fc6270 */
[----:B------:R-:W-:Y:S01]  /*3240*/  @P3 IMAD.MOV.U32 R99, RZ, RZ, R95 ;  /* 0x000000ffff633224 */ /* 0x000fe200078e005f */
[----:B------:R-:W-:Y:S02]  /*3250*/  IADD3.X R96, PT, PT, R8, UR12, RZ, P2, !PT ;  /* 0x0000000c08607c10 */ /* 0x000fe400097fe4ff */
[----:B------:R-:W-:Y:S01]  /*3260*/  SHF.R.U32.HI R97, RZ, 0x2, R120 ;  /* 0x00000002ff617819 */ /* 0x000fe20000011678 */
[----:B------:R-:W-:Y:S01]  /*3270*/  UIMAD UR5, UR6, 0x1d, URZ ;  /* 0x0000001d060578a4 */ /* 0x000fe2000f8e02ff */
[----:B------:R-:W-:Y:S01]  /*3280*/  PRMT R202, RZ, 0x7610, R202 ;  /* 0x00007610ffca7816 */ /* 0x000fe200000000ca */
[----:B------:R0:W2:Y:S01]  /*3290*/  @P3 LDG.E.U8 R200, desc[UR18][R98.64] ;  /* 0x0000001262c83981 */ /* 0x0000a2000c1e1100 */
[----:B------:R-:W-:Y:S01]  /*32a0*/  LOP3.LUT P2, RZ, R97, 0x1, RZ, 0xc0, !PT ;  /* 0x0000000161ff7812 */ /* 0x000fe2000784c0ff */
[----:B------:R-:W-:Y:S01]  /*32b0*/  USHF.R.S32.HI UR12, URZ, 0x1f, UR5 ;  /* 0x0000001fff0c7899 */ /* 0x000fe20008011405 */
[----:B0-----:R-:W-:-:S02]  /*32c0*/  @P3 IMAD.MOV.U32 R98, RZ, RZ, R94 ;  /* 0x000000ffff623224 */ /* 0x001fc400078e005e */
[----:B------:R-:W-:-:S05]  /*32d0*/  @P3 IMAD.MOV.U32 R99, RZ, RZ, R96 ;  /* 0x000000ffff633224 */ /* 0x000fca00078e0060 */
[----:B------:R0:W2:Y:S01]  /*32e0*/  @P3 LDG.E.U8 R202, desc[UR18][R98.64] ;  /* 0x0000001262ca3981 */ /* 0x0000a2000c1e1100 */
[----:B------:R-:W-:Y:S01]  /*32f0*/  IADD3 R97, P3, PT, R5, UR5, RZ ;  /* 0x0000000505617c10 */ /* 0x000fe2000ff7e0ff */
[----:B------:R-:W-:Y:S02]  /*3300*/  VIADD R100, R121, 0xfffffff9 ;  /* 0xfffffff979647836 */ /* 0x000fe40000000000 */
[----:B------:R-:W-:Y:S01]  /*3310*/  IMAD.MOV.U32 R224, RZ, RZ, R101 ;  /* 0x000000ffffe07224 */ /* 0x000fe200078e0065 */
[----:B------:R-:W-:Y:S02]  /*3320*/  PRMT R204, RZ, 0x7610, R204 ;  /* 0x00007610ffcc7816 */ /* 0x000fe400000000cc */
[----:B0-----:R-:W-:Y:S02]  /*3330*/  IADD3.X R98, PT, PT, R6, UR12, RZ, P3, !PT ;  /* 0x0000000c06627c10 */ /* 0x001fe40009ffe4ff */
[----:B------:R-:W-:Y:S01]  /*3340*/  ISETP.GE.U32.AND P3, PT, R100, 0x7fffffda, PT ;  /* 0x7fffffda6400780c */ /* 0x000fe20003f66070 */
[----:B------:R-:W-:-:S02]  /*3350*/  @P2 IMAD.MOV.U32 R100, RZ, RZ, R97 ;  /* 0x000000ffff642224 */ /* 0x000fc400078e0061 */
[----:B------:R-:W-:Y:S02]  /*3360*/  @P2 IMAD.MOV.U32 R101, RZ, RZ, R98 ;  /* 0x000000ffff652224 */ /* 0x000fe400078e0062 */
[----:B------:R-:W-:Y:S01]  /*3370*/  @!P0 IMAD.MOV R224, RZ, RZ, -R224 ;  /* 0x000000ffffe08224 */ /* 0x000fe200078e0ae0 */
[----:B------:R-:W-:Y:S02]  /*3380*/  IADD3 R99, P0, PT, R7, UR5, RZ ;  /* 0x0000000507637c10 */ /* 0x000fe4000ff1e0ff */
[----:B------:R0:W2:Y:S01]  /*3390*/  @P2 LDG.E.U8 R204, desc[UR18][R100.64] ;  /* 0x0000001264cc2981 */ /* 0x0000a2000c1e1100 */
[----:B------:R-:W-:Y:S01]  /*33a0*/  UIMAD UR5, UR6, 0x6, URZ ;  /* 0x00000006060578a4 */ /* 0x000fe2000f8e02ff */
[----:B------:R-:W-:Y:S01]  /*33b0*/  PRMT R206, RZ, 0x7610, R206 ;  /* 0x00007610ffce7816 */ /* 0x000fe200000000ce */
[----:B------:R-:W-:Y:S01]  /*33c0*/  @P2 IMAD.MOV.U32 R102, RZ, RZ, R99 ;  /* 0x000000ffff662224 */ /* 0x000fe200078e0063 */
[----:B0-----:R-:W-:Y:S01]  /*33d0*/  IADD3.X R100, PT, PT, R8, UR12, RZ, P0, !PT ;  /* 0x0000000c08647c10 */ /* 0x001fe200087fe4ff */
[----:B------:R-:W-:-:S02]  /*33e0*/  USHF.R.S32.HI UR12, URZ, 0x1f, UR5 ;  /* 0x0000001fff0c7899 */ /* 0x000fc40008011405 */
[----:B------:R-:W-:Y:S02]  /*33f0*/  IADD3 R101, P0, PT, R5, UR5, RZ ;  /* 0x0000000505657c10 */ /* 0x000fe4000ff1e0ff */
[----:B------:R-:W-:Y:S02]  /*3400*/  @P2 IMAD.MOV.U32 R103, RZ, RZ, R100 ;  /* 0x000000ffff672224 */ /* 0x000fe400078e0064 */
[----:B------:R-:W-:-:S03]  /*3410*/  VIADD R104, R121, 0xfffffff1 ;  /* 0xfffffff179687836 */ /* 0x000fc60000000000 */
[----:B------:R0:W2:Y:S01]  /*3420*/  @P2 LDG.E.U8 R206, desc[UR18][R102.64] ;  /* 0x0000001266ce2981 */ /* 0x0000a2000c1e1100 */
[----:B------:R-:W-:Y:S01]  /*3430*/  PRMT R212, RZ, 0x7610, R212 ;  /* 0x00007610ffd47816 */ /* 0x000fe200000000d4 */
[----:B------:R-:W-:Y:S01]  /*3440*/  @!P3 IMAD.MOV.U32 R106, RZ, RZ, R101 ;  /* 0x000000ffff6ab224 */ /* 0x000fe200078e0065 */
[----:B------:R-:W-:Y:S02]  /*3450*/  ISETP.GE.U32.AND P2, PT, R104, 0x7fffffd2, PT ;  /* 0x7fffffd26800780c */ /* 0x000fe40003f46070 */
        /* <DEDUP_REMOVED lines=13> */
[----:B------:R-:W-:Y:S01]  /*3530*/  @!P2 IMAD.MOV.U32 R110, RZ, RZ, R105 ;  /* 0x000000ffff6ea224 */ /* 0x000fe200078e0069 */
[----:B0-----:R-:W-:Y:S02]  /*3540*/  IADD3.X R107, PT, PT, R6, UR12, RZ, P0, !PT ;  /* 0x0000000c066b7c10 */ /* 0x001fe400087fe4ff */
[----:B------:R-:W-:Y:S02]  /*3550*/  IADD3 R106, P3, PT, R7, UR5, RZ ;  /* 0x00000005076a7c10 */ /* 0x000fe4000ff7e0ff */
[----:B------:R-:W-:Y:S01]  /*3560*/  ISETP.GE.AND P0, PT, R108, RZ, PT ;  /* 0x000000ff6c00720c */ /* 0x000fe20003f06270 */
[----:B------:R-:W-:Y:S01]  /*3570*/  @!P2 IMAD.MOV.U32 R111, RZ, RZ, R107 ;  /* 0x000000ffff6fa224 */ /* 0x000fe200078e006b */
[----:B------:R-:W-:Y:S02]  /*3580*/  IADD3.X R108, PT, PT, R8, UR12, RZ, P3, !PT ;  /* 0x0000000c086c7c10 */ /* 0x000fe40009ffe4ff */
[----:B------:R-:W-:Y:S01]  /*3590*/  SHF.R.U32.HI R109, RZ, 0x9, R120 ;  /* 0x00000009ff6d7819 */ /* 0x000fe20000011678 */
[----:B------:R-:W-:Y:S01]  /*35a0*/  UIMAD UR5, UR6, 0x16, URZ ;  /* 0x00000016060578a4 */ /* 0x000fe2000f8e02ff */
[----:B------:R-:W-:Y:S01]  /*35b0*/  PRMT R214, RZ, 0x7610, R214 ;  /* 0x00007610ffd67816 */ /* 0x000fe200000000d6 */
[----:B------:R0:W2:Y:S01]  /*35c0*/  @!P2 LDG.E.U8 R216, desc[UR18][R110.64] ;  /* 0x000000126ed8a981 */ /* 0x0000a2000c1e1100 */
[----:B------:R-:W-:Y:S01]  /*35d0*/  LOP3.LUT P3, RZ, R109, 0x1, RZ, 0xc0, !PT ;  /* 0x000000016dff7812 */ /* 0x000fe2000786c0ff */
[----:B------:R-:W-:Y:S01]  /*35e0*/  USHF.R.S32.HI UR12, URZ, 0x1f, UR5 ;  /* 0x0000001fff0c7899 */ /* 0x000fe20008011405 */
[----:B0-----:R-:W-:-:S02]  /*35f0*/  @!P2 IMAD.MOV.U32 R110, RZ, RZ, R106 ;  /* 0x000000ffff6ea224 */ /* 0x001fc400078e006a */
[----:B------:R-:W-:-:S05]  /*3600*/  @!P2 IMAD.MOV.U32 R111, RZ, RZ, R108 ;  /* 0x000000ffff6fa224 */ /* 0x000fca00078e006c */
[----:B------:R0:W2:Y:S01]  /*3610*/  @!P2 LDG.E.U8 R214, desc[UR18][R110.64] ;  /* 0x000000126ed6a981 */ /* 0x0000a2000c1e1100 */
[----:B------:R-:W-:Y:S02]  /*3620*/  IADD3 R109, P2, PT, R5, UR5, RZ ;  /* 0x00000005056d7c10 */ /* 0x000fe4000ff5e0ff */
[----:B------:R-:W-:Y:S01]  /*3630*/  SHF.R.U32.HI R112, RZ, 0x1, R120 ;  /* 0x00000001ff707819 */ /* 0x000fe20000011678 */
[----:B------:R-:W-:Y:S01]  /*3640*/  IMAD.MOV.U32 R226, RZ, RZ, R113 ;  /* 0x000000ffffe27224 */ /* 0x000fe200078e0071 */
[----:B------:R-:W-:Y:S02]  /*3650*/  PRMT R217, RZ, 0x7610, R217 ;  /* 0x00007610ffd97816 */ /* 0x000fe400000000d9 */
[----:B0-----:R-:W-:Y:S02]  /*3660*/  IADD3.X R110, PT, PT, R6, UR12, RZ, P2, !PT ;  /* 0x0000000c066e7c10 */ /* 0x001fe400097fe4ff */
[----:B------:R-:W-:Y:S01]  /*3670*/  LOP3.LUT P2, RZ, R112, 0x1, RZ, 0xc0, !PT ;  /* 0x0000000170ff7812 */ /* 0x000fe2000784c0ff */
[----:B------:R-:W-:-:S02]  /*3680*/  @P3 IMAD.MOV.U32 R112, RZ, RZ, R109 ;  /* 0x000000ffff703224 */ /* 0x000fc400078e006d */
[----:B------:R-:W-:Y:S02]  /*3690*/  @P3 IMAD.MOV.U32 R113, RZ, RZ, R110 ;  /* 0x000000ffff713224 */ /* 0x000fe400078e006e */
[----:B------:R-:W-:Y:S01]  /*36a0*/  @!P5 IMAD.MOV R226, RZ, RZ, -R226 ;  /* 0x000000ffffe2d224 */ /* 0x000fe200078e0ae2 */
[----:B------:R-:W-:Y:S01]  /*36b0*/  IADD3 R111, P5, PT, R7, UR5, RZ ;  /* 0x00000005076f7c10 */ /* 0x000fe2000ffbe0ff */
[----:B------:R-:W-:Y:S01]  /*36c0*/  UIMAD UR5, UR6, 0x1e, URZ ;  /* 0x0000001e060578a4 */ /* 0x000fe2000f8e02ff */
[----:B------:R0:W2:Y:S01]  /*36d0*/  @P3 LDG.E.U8 R217, desc[UR18][R112.64] ;  /* 0x0000001270d93981 */ /* 0x0000a2000c1e1100 */
[----:B------:R-:W-:Y:S02]  /*36e0*/  PRMT R218, RZ, 0x7610, R218 ;  /* 0x00007610ffda7816 */ /* 0x000fe400000000da */
[----:B------:R-:W-:Y:S01]  /*36f0*/  @P3 IMAD.MOV.U32 R114, RZ, RZ, R111 ;  /* 0x000000ffff723224 */ /* 0x000fe200078e006f */
[----:B0-----:R-:W-:Y:S01]  /*3700*/  IADD3.X R112, PT, PT, R8, UR12, RZ, P5, !PT ;  /* 0x0000000c08707c10 */ /* 0x001fe2000affe4ff */
[----:B------:R-:W-:-:S02]  /*3710*/  USHF.R.S32.HI UR12, URZ, 0x1f, UR5 ;  /* 0x0000001fff0c7899 */ /* 0x000fc40008011405 */
[----:B------:R-:W-:Y:S02]  /*3720*/  IADD3 R141, P5, PT, R5, UR5, RZ ;  /* 0x00000005058d7c10 */ /* 0x000fe4000ffbe0ff */
[----:B------:R-:W-:Y:S02]  /*3730*/  @P3 IMAD.MOV.U32 R115, RZ, RZ, R112 ;  /* 0x000000ffff733224 */ /* 0x000fe400078e0070 */
[----:B------:R-:W-:Y:S02]  /*3740*/  IADD3.X R139, PT, PT, R6, UR12, RZ, P5, !PT ;  /* 0x0000000c068b7c10 */ /* 0x000fe4000affe4ff */
[----:B------:R-:W-:Y:S01]  /*3750*/  IADD3 R145, P5, PT, R7, UR5, RZ ;  /* 0x0000000507917c10 */ /* 0x000fe2000ffbe0ff */
[----:B------:R0:W2:Y:S01]  /*3760*/  @P3 LDG.E.U8 R218, desc[UR18][R114.64] ;  /* 0x0000001272da3981 */ /* 0x0000a2000c1e1100 */
[----:B------:R-:W-:Y:S01]  /*3770*/  PRMT R220, RZ, 0x7610, R220 ;  /* 0x00007610ffdc7816 */ /* 0x000fe200000000dc */
[----:B------:R-:W-:Y:S01]  /*3780*/  VIADD R116, R121, 0xfffffff8 ;  /* 0xfffffff879747836 */ /* 0x000fe20000000000 */
[----:B------:R-:W-:Y:S01]  /*3790*/  IADD3.X R143, PT, PT, R8, UR12, RZ, P5, !PT ;  /* 0x0000000c088f7c10 */ /* 0x000fe2000affe4ff */
[----:B------:R-:W-:Y:S01]  /*37a0*/  UIMAD UR5, UR6, 0x7, URZ ;  /* 0x00000007060578a4 */ /* 0x000fe2000f8e02ff */
[----:B------:R-:W-:Y:S01]  /*37b0*/  PRMT R219, RZ, 0x7610, R219 ;  /* 0x00007610ffdb7816 */ /* 0x000fe200000000db */
[----:B0-----:R-:W-:-:S02]  /*37c0*/  @P2 IMAD.MOV.U32 R114, RZ, RZ, R141 ;  /* 0x000000ffff722224 */ /* 0x001fc400078e008d */
[----:B------:R-:W-:Y:S01]  /*37d0*/  @P2 IMAD.MOV.U32 R115, RZ, RZ, R139 ;  /* 0x000000ffff732224 */ /* 0x000fe200078e008b */
[----:B------:R-:W-:Y:S01]  /*37e0*/  ISETP.GE.U32.AND P3, PT, R116, 0x7fffffd9, PT ;  /* 0x7fffffd97400780c */ /* 0x000fe20003f66070 */
[----:B------:R-:W-:-:S03]  /*37f0*/  USHF.R.S32.HI UR12, URZ, 0x1f, UR5 ;  /* 0x0000001fff0c7899 */ /* 0x000fc60008011405 */
[----:B------:R0:W2:Y:S01]  /*3800*/  @P2 LDG.E.U8 R220, desc[UR18][R114.64] ;  /* 0x0000001272dc2981 */ /* 0x0000a2000c1e1100 */
[----:B------:R-:W-:Y:S01]  /*3810*/  IADD3 R113, P5, PT, R5, UR5, RZ ;  /* 0x0000000505717c10 */ /* 0x000fe2000ffbe0ff */
[----:B0-----:R-:W-:Y:S02]  /*3820*/  @P2 IMAD.MOV.U32 R114, RZ, RZ, R145 ;  /* 0x000000ffff722224 */ /* 0x001fe400078e0091 */
[----:B------:R-:W-:-:S05]  /*3830*/  @P2 IMAD.MOV.U32 R115, RZ, RZ, R143 ;  /* 0x000000ffff732224 */ /* 0x000fca00078e008f */
[----:B------:R0:W2:Y:S01]  /*3840*/  @P2 LDG.E.U8 R219, desc[UR18][R114.64] ;  /* 0x0000001272db2981 */ /* 0x0000a2000c1e1100 */
[----:B------:R-:W-:Y:S01]  /*3850*/  PRMT R222, RZ, 0x7610, R222 ;  /* 0x00007610ffde7816 */ /* 0x000fe200000000de */
[----:B------:R-:W-:Y:S01]  /*3860*/  IMAD.MOV.U32 R230, RZ, RZ, R119 ;  /* 0x000000ffffe67224 */ /* 0x000fe200078e0077 */
[----:B0-----:R-:W-:Y:S02]  /*3870*/  IADD3 R114, P2, PT, R7, UR5, RZ ;  /* 0x0000000507727c10 */ /* 0x001fe4000ff5e0ff */
[----:B------:R-:W-:Y:S02]  /*3880*/  IADD3.X R115, PT, PT, R6, UR12, RZ, P5, !PT ;  /* 0x0000000c06737c10 */ /* 0x000fe4000affe4ff */
[----:B------:R-:W-:Y:S02]  /*3890*/  IADD3.X R116, PT, PT, R8, UR12, RZ, P2, !PT ;  /* 0x0000000c08747c10 */ /* 0x000fe400097fe4ff */
[----:B------:R-:W-:Y:S01]  /*38a0*/  ISETP.GE.AND P2, PT, R118, RZ, PT ;  /* 0x000000ff7600720c */ /* 0x000fe20003f46270 */
[----:B------:R-:W-:-:S02]  /*38b0*/  @!P3 IMAD.MOV.U32 R118, RZ, RZ, R113 ;  /* 0x000000ffff76b224 */ /* 0x000fc400078e0071 */
[----:B------:R-:W-:Y:S01]  /*38c0*/  @!P3 IMAD.MOV.U32 R119, RZ, RZ, R115 ;  /* 0x000000ffff77b224 */ /* 0x000fe200078e0073 */
[----:B------:R-:W-:Y:S02]  /*38d0*/  LOP3.LUT R252, R252, 0x1f, RZ, 0xc0, !PT ;  /* 0x0000001ffcfc7812 */ /* 0x000fe400078ec0ff */
[----:B------:R-:W-:Y:S02]  /*38e0*/  PRMT R221, RZ, 0x7610, R221 ;  /* 0x00007610ffdd7816 */ /* 0x000fe400000000dd */
[----:B------:R0:W2:Y:S01]  /*38f0*/  @!P3 LDG.E.U8 R222, desc[UR18][R118.64] ;  /* 0x0000001276deb981 */ /* 0x0000a2000c1e1100 */
[----:B------:R-:W-:Y:S02]  /*3900*/  IMAD R213, R252, UR7, RZ ;  /* 0x00000007fcd57c24 */ /* 0x000fe4000f8e02ff */
[----:B------:R-:W-:Y:S02]  /*3910*/  @!P6 IMAD.MOV R230, RZ, RZ, -R230 ;  /* 0x000000ffffe6e224 */ /* 0x000fe400078e0ae6 */
[----:B0-----:R-:W-:-:S02]  /*3920*/  @!P3 IMAD.MOV.U32 R118, RZ, RZ, R114 ;  /* 0x000000ffff76b224 */ /* 0x001fc400078e0072 */
[----:B------:R-:W-:Y:S01]  /*3930*/  @!P3 IMAD.MOV.U32 R119, RZ, RZ, R116 ;  /* 0x000000ffff77b224 */ /* 0x000fe200078e0074 */
[----:B------:R-:W-:-:S04]  /*3940*/  IADD3 R215, P6, PT, R213, UR14, RZ ;  /* 0x0000000ed5d77c10 */ /* 0x000fc8000ffde0ff */
[----:B------:R0:W2:Y:S01]  /*3950*/  @!P3 LDG.E.U8 R221, desc[UR18][R118.64] ;  /* 0x0000001276ddb981 */ /* 0x0000a2000c1e1100 */
[----:B------:R-:W-:Y:S01]  /*3960*/  ISETP.GE.AND P3, PT, R161, RZ, PT ;  /* 0x000000ffa100720c */ /* 0x000fe20003f66270 */
[----:B------:R-:W-:Y:S01]  /*3970*/  IMAD.MOV.U32 R228, RZ, RZ, R157 ;  /* 0x000000ffffe47224 */ /* 0x000fe200078e009d */
[----:B------:R-:W-:Y:S01]  /*3980*/  LEA.HI.X.SX32 R213, R213, UR15, 0x1, P6 ;  /* 0x0000000fd5d57c11 */ /* 0x000fe2000b0f0eff */
[----:B------:R-:W1:Y:S02]  /*3990*/  LDCU UR15, c[0x0][0x3b0] ;  /* 0x00007600ff0f77ac */ /* 0x000e640008000800 */
[----:B------:R-:W-:Y:S01]  /*39a0*/  @!P0 IMAD.MOV R228, RZ, RZ, -R228 ;  /* 0x000000ffffe48224 */ /* 0x000fe200078e0ae4 */
[----:B------:R-:W-:Y:S01]  /*39b0*/  ISETP.GE.AND P0, PT, R122, RZ, PT ;  /* 0x000000ff7a00720c */ /* 0x000fe20003f06270 */
[----:B------:R-:W-:Y:S01]  /*39c0*/  IMAD.MOV.U32 R122, RZ, RZ, R155 ;  /* 0x000000ffff7a7224 */ /* 0x000fe200078e009b */
[----:B------:R-:W-:Y:S02]  /*39d0*/  ISETP.GE.AND P5, PT, R163, RZ, PT ;  /* 0x000000ffa300720c */ /* 0x000fe40003fa6270 */
[----:B------:R-:W-:-:S03]  /*39e0*/  LOP3.LUT R207, RZ, R117, RZ, 0x33, !PT ;  /* 0x00000075ffcf7212 */ /* 0x000fc600078e33ff */
[----:B------:R-:W-:Y:S01]  /*39f0*/  @!P3 IMAD.MOV R122, RZ, RZ, -R122 ;  /* 0x000000ffff7ab224 */ /* 0x000fe200078e0a7a */
[----:B------:R-:W-:Y:S01]  /*3a00*/  ISETP.NE.AND P3, PT, R117, RZ, PT ;  /* 0x000000ff7500720c */ /* 0x000fe20003f65270 */
[----:B------:R-:W-:-:S03]  /*3a10*/  VIADD R165, R121, 0x1f ;  /* 0x0000001f79a57836 */ /* 0x000fc60000000000 */
[C---:B0-----:R-:W-:Y:S01]  /*3a20*/  SEL R118, R207.reuse, R208, !P3 ;  /* 0x000000d0cf767207 */ /* 0x041fe20005800000 */
[----:B------:R-:W-:Y:S01]  /*3a30*/  @!P0 IMAD.MOV R149, RZ, RZ, -R149 ;  /* 0x000000ffff958224 */ /* 0x000fe200078e0a95 */
[----:B------:R-:W-:Y:S02]  /*3a40*/  SEL R224, R207, R224, !P3 ;  /* 0x000000e0cfe07207 */ /* 0x000fe40005800000 */
[----:B------:R-:W-:Y:S01]  /*3a50*/  ISETP.GT.AND P0, PT, R165, 0x1f, PT ;  /* 0x0000001fa500780c */ /* 0x000fe20003f04270 */
[----:B-1----:R-:W-:Y:S01]  /*3a60*/  IMAD R118, R118, UR15, RZ ;  /* 0x0000000f76767c24 */ /* 0x002fe2000f8e02ff */
[----:B------:R-:W-:Y:S01]  /*3a70*/  SHF.R.U32.HI R119, RZ, 0x8, R120 ;  /* 0x00000008ff777819 */ /* 0x000fe20000011678 */
[----:B------:R-:W-:Y:S01]  /*3a80*/  @!P5 IMAD.MOV R151, RZ, RZ, -R151 ;  /* 0x000000ffff97d224 */ /* 0x000fe200078e0a97 */
[----:B------:R-:W-:Y:S01]  /*3a90*/  ISETP.GE.AND P5, PT, R124, RZ, PT ;  /* 0x000000ff7c00720c */ /* 0x000fe20003fa6270 */
[----:B------:R-:W-:Y:S01]  /*3aa0*/  IMAD R120, R224, UR15, RZ ;  /* 0x0000000fe0787c24 */ /* 0x000fe2000f8e02ff */
[----:B------:R-:W-:-:S02]  /*3ab0*/  ISETP.LT.AND P0, PT, R252, R121, P0 ;  /* 0x00000079fc00720c */ /* 0x000fc40000701270 */
[C---:B------:R-:W-:Y:S02]  /*3ac0*/  SEL R124, R207.reuse, R226, !P3 ;  /* 0x000000e2cf7c7207 */ /* 0x040fe40005800000 */
[----:B------:R-:W-:Y:S01]  /*3ad0*/  IADD3 R157, P6, PT, R118, R215, RZ ;  /* 0x000000d7769d7210 */ /* 0x000fe20007fde0ff */
[----:B------:R-:W-:Y:S01]  /*3ae0*/  @!P2 IMAD.MOV R153, RZ, RZ, -R153 ;  /* 0x000000ffff99a224 */ /* 0x000fe200078e0a99 */
[----:B------:R-:W-:Y:S01]  /*3af0*/  SEL R208, R207, R228, !P3 ;  /* 0x000000e4cfd07207 */ /* 0x000fe20005800000 */
[----:B------:R-:W-:Y:S01]  /*3b00*/  IMAD R124, R124, UR15, RZ ;  /* 0x0000000f7c7c7c24 */ /* 0x000fe2000f8e02ff */
[----:B------:R-:W-:Y:S02]  /*3b10*/  LEA.HI.X.SX32 R155, R118, R213, 0x1, P6 ;  /* 0x000000d5769b7211 */ /* 0x000fe400030f0eff */
[----:B------:R-:W-:Y:S02]  /*3b20*/  IADD3 R161, P6, PT, R120, R215, RZ ;  /* 0x000000d778a17210 */ /* 0x000fe40007fde0ff */
[----:B------:R-:W-:-:S02]  /*3b30*/  ISETP.GE.AND P2, PT, R159, RZ, PT ;  /* 0x000000ff9f00720c */ /* 0x000fc40003f46270 */
[----:B------:R-:W-:Y:S01]  /*3b40*/  LEA.HI.X.SX32 R159, R120, R213, 0x1, P6 ;  /* 0x000000d5789f7211 */ /* 0x000fe200030f0eff */
[----:B------:R-:W-:Y:S01]  /*3b50*/  IMAD R208, R208, UR15, RZ ;  /* 0x0000000fd0d07c24 */ /* 0x000fe2000f8e02ff */
[C---:B------:R-:W-:Y:S01]  /*3b60*/  IADD3 R165, P6, PT, R124.reuse, R215, RZ ;  /* 0x000000d77ca57210 */ /* 0x040fe20007fde0ff */
[----:B------:R-:W-:Y:S01]  /*3b70*/  VIADD R117, R121, 0xfffffff0 ;  /* 0xfffffff079757836 */ /* 0x000fe20000000000 */
[----:B------:R-:W-:Y:S01]  /*3b80*/  PRMT R223, RZ, 0x7610, R223 ;  /* 0x00007610ffdf7816 */ /* 0x000fe200000000df */
[----:B------:R-:W-:Y:S01]  /*3b90*/  @P0 IMAD.MOV.U32 R120, RZ, RZ, R157 ;  /* 0x000000ffff780224 */ /* 0x000fe200078e009d */
[----:B------:R-:W-:Y:S01]  /*3ba0*/  SEL R153, R207, R153, !P3 ;  /* 0x00000099cf997207 */ /* 0x000fe20005800000 */
[----:B------:R-:W-:Y:S01]  /*3bb0*/  @P0 IMAD.MOV.U32 R121, RZ, RZ, R155 ;  /* 0x000000ffff790224 */ /* 0x000fe200078e009b */
[----:B------:R-:W-:Y:S02]  /*3bc0*/  LEA.HI.X.SX32 R163, R124, R213, 0x1, P6 ;  /* 0x000000d57ca37211 */ /* 0x000fe400030f0eff */
[----:B------:R-:W-:-:S02]  /*3bd0*/  IADD3 R173, P6, PT, R208, R215, RZ ;  /* 0x000000d7d0ad7210 */ /* 0x000fc40007fde0ff */
[----:B------:R-:W-:Y:S01]  /*3be0*/  SEL R124, R207, R122, !P3 ;  /* 0x0000007acf7c7207 */ /* 0x000fe20005800000 */
[----:B------:R-:W-:Y:S01]  /*3bf0*/  IMAD R122, R153, UR15, RZ ;  /* 0x0000000f997a7c24 */ /* 0x000fe2000f8e02ff */
[----:B------:R0:W2:Y:S01]  /*3c00*/  @P0 LDG.E.U8 R223, desc[UR18][R120.64] ;  /* 0x0000001278df0981 */ /* 0x0000a2000c1e1100 */
[----:B------:R-:W-:Y:S02]  /*3c10*/  PRMT R225, RZ, 0x7610, R225 ;  /* 0x00007610ffe17816 */ /* 0x000fe400000000e1 */
[----:B------:R-:W-:Y:S01]  /*3c20*/  LEA.HI.X.SX32 R171, R208, R213, 0x1, P6 ;  /* 0x000000d5d0ab7211 */ /* 0x000fe200030f0eff */
[----:B------:R-:W-:Y:S01]  /*3c30*/  IMAD R124, R124, UR15, RZ ;  /* 0x0000000f7c7c7c24 */ /* 0x000fe2000f8e02ff */
[----:B------:R-:W-:Y:S01]  /*3c40*/  IADD3 R181, P6, PT, R122, R215, RZ ;  /* 0x000000d77ab57210 */ /* 0x000fe20007fde0ff */
[----:B0-----:R-:W-:Y:S02]  /*3c50*/  @P0 IMAD.MOV.U32 R120, RZ, RZ, R165 ;  /* 0x000000ffff780224 */ /* 0x001fe400078e00a5 */
[----:B------:R-:W-:Y:S01]  /*3c60*/  @P0 IMAD.MOV.U32 R121, RZ, RZ, R163 ;  /* 0x000000ffff790224 */ /* 0x000fe200078e00a3 */
[----:B------:R-:W-:Y:S01]  /*3c70*/  PRMT R224, RZ, 0x7610, R224 ;  /* 0x00007610ffe07816 */ /* 0x000fe200000000e0 */
[----:B------:R-:W-:Y:S01]  /*3c80*/  @!P5 IMAD.MOV R123, RZ, RZ, -R123 ;  /* 0x000000ffff7bd224 */ /* 0x000fe200078e0a7b */
[----:B------:R-:W-:-:S02]  /*3c90*/  SEL R149, R207, R149, !P3 ;  /* 0x00000095cf957207 */ /* 0x000fc40005800000 */
[----:B------:R0:W2:Y:S01]  /*3ca0*/  @P0 LDG.E.U8 R225, desc[UR18][R120.64] ;  /* 0x0000001278e10981 */ /* 0x0000a2000c1e1100 */
[----:B------:R-:W-:Y:S02]  /*3cb0*/  LEA.HI.X.SX32 R179, R122, R213, 0x1, P6 ;  /* 0x000000d57ab37211 */ /* 0x000fe400030f0eff */
[C---:B------:R-:W-:Y:S01]  /*3cc0*/  IADD3 R189, P6, PT, R124.reuse, R215, RZ ;  /* 0x000000d77cbd7210 */ /* 0x040fe20007fde0ff */
[----:B------:R-:W-:Y:S01]  /*3cd0*/  IMAD R122, R149, UR15, RZ ;  /* 0x0000000f957a7c24 */ /* 0x000fe2000f8e02ff */
[----:B------:R-:W-:Y:S01]  /*3ce0*/  PRMT R226, RZ, 0x7610, R226 ;  /* 0x00007610ffe27816 */ /* 0x000fe200000000e2 */
[----:B0-----:R-:W-:Y:S02]  /*3cf0*/  @P0 IMAD.MOV.U32 R120, RZ, RZ, R173 ;  /* 0x000000ffff780224 */ /* 0x001fe400078e00ad */
[----:B------:R-:W-:Y:S01]  /*3d00*/  @P0 IMAD.MOV.U32 R121, RZ, RZ, R171 ;  /* 0x000000ffff790224 */ /* 0x000fe200078e00ab */
[----:B------:R-:W-:Y:S01]  /*3d10*/  SEL R123, R207, R123, !P3 ;  /* 0x0000007bcf7b7207 */ /* 0x000fe20005800000 */
[----:B------:R-:W-:Y:S01]  /*3d20*/  @!P2 IMAD.MOV R147, RZ, RZ, -R147 ;  /* 0x000000ffff93a224 */ /* 0x000fe200078e0a93 */
[----:B------:R-:W-:-:S02]  /*3d30*/  LEA.HI.X.SX32 R187, R124, R213, 0x1, P6 ;  /* 0x000000d57cbb7211 */ /* 0x000fc400030f0eff */
[----:B------:R0:W2:Y:S01]  /*3d40*/  @P0 LDG.E.U8 R224, desc[UR18][R120.64] ;  /* 0x0000001278e00981 */ /* 0x0000a2000c1e1100 */
[C---:B------:R-:W-:Y:S01]  /*3d50*/  IADD3 R197, P6, PT, R122.reuse, R215, RZ ;  /* 0x000000d77ac57210 */ /* 0x040fe20007fde0ff */
[----:B------:R-:W-:Y:S01]  /*3d60*/  IMAD R124, R123, UR15, RZ ;  /* 0x0000000f7b7c7c24 */ /* 0x000fe2000f8e02ff */
[----:B------:R-:W-:Y:S02]  /*3d70*/  PRMT R227, RZ, 0x7610, R227 ;  /* 0x00007610ffe37816 */ /* 0x000fe400000000e3 */
[----:B------:R-:W-:Y:S01]  /*3d80*/  SEL R208, R207, R147, !P3 ;  /* 0x00000093cfd07207 */ /* 0x000fe20005800000 */
[----:B0-----:R-:W-:Y:S02]  /*3d90*/  @P0 IMAD.MOV.U32 R120, RZ, RZ, R181 ;  /* 0x000000ffff780224 */ /* 0x001fe400078e00b5 */
[----:B------:R-:W-:Y:S01]  /*3da0*/  @P0 IMAD.MOV.U32 R121, RZ, RZ, R179 ;  /* 0x000000ffff790224 */ /* 0x000fe200078e00b3 */
[----:B------:R-:W-:-:S04]  /*3db0*/  LEA.HI.X.SX32 R195, R122, R213, 0x1, P6 ;  /* 0x000000d57ac37211 */ /* 0x000fc800030f0eff */
[----:B------:R0:W2:Y:S01]  /*3dc0*/  @P0 LDG.E.U8 R226, desc[UR18][R120.64] ;  /* 0x0000001278e20981 */ /* 0x0000a2000c1e1100 */
[----:B------:R-:W-:Y:S01]  /*3dd0*/  IADD3 R205, P6, PT, R124, R215, RZ ;  /* 0x000000d77ccd7210 */ /* 0x000fe20007fde0ff */
[----:B------:R-:W-:Y:S01]  /*3de0*/  IMAD R208, R208, UR15, RZ ;  /* 0x0000000fd0d07c24 */ /* 0x000fe2000f8e02ff */
[----:B------:R-:W-:Y:S01]  /*3df0*/  PRMT R228, RZ, 0x7610, R228 ;  /* 0x00007610ffe47816 */ /* 0x000fe200000000e4 */
[----:B0-----:R-:W-:Y:S02]  /*3e00*/  @P0 IMAD.MOV.U32 R120, RZ, RZ, R189 ;  /* 0x000000ffff780224 */ /* 0x001fe400078e00bd */
[----:B------:R-:W-:Y:S01]  /*3e10*/  @P0 IMAD.MOV.U32 R121, RZ, RZ, R187 ;  /* 0x000000ffff790224 */ /* 0x000fe200078e00bb */
[----:B------:R-:W-:-:S04]  /*3e20*/  LEA.HI.X.SX32 R203, R124, R213, 0x1, P6 ;  /* 0x000000d57ccb7211 */ /* 0x000fc800030f0eff */
[----:B------:R0:W2:Y:S01]  /*3e30*/  @P0 LDG.E.U8 R227, desc[UR18][R120.64] ;  /* 0x0000001278e30981 */ /* 0x0000a2000c1e1100 */
[C---:B------:R-:W-:Y:S02]  /*3e40*/  IADD3 R211, P6, PT, R208.reuse, R215, RZ ;  /* 0x000000d7d0d37210 */ /* 0x040fe40007fde0ff */
[----:B------:R-:W-:Y:S02]  /*3e50*/  PRMT R229, RZ, 0x7610, R229 ;  /* 0x00007610ffe57816 */ /* 0x000fe400000000e5 */
[----:B------:R-:W-:Y:S01]  /*3e60*/  SEL R122, R207, R230, !P3 ;  /* 0x000000e6cf7a7207 */ /* 0x000fe20005800000 */
[----:B0-----:R-:W-:Y:S02]  /*3e70*/  @P0 IMAD.MOV.U32 R120, RZ, RZ, R197 ;  /* 0x000000ffff780224 */ /* 0x001fe400078e00c5 */
[----:B------:R-:W-:Y:S01]  /*3e80*/  @P0 IMAD.MOV.U32 R121, RZ, RZ, R195 ;  /* 0x000000ffff790224 */ /* 0x000fe200078e00c3 */
[----:B------:R-:W-:-:S04]  /*3e90*/  LEA.HI.X.SX32 R209, R208, R213, 0x1, P6 ;  /* 0x000000d5d0d17211 */ /* 0x000fc800030f0eff */
[----:B------:R0:W2:Y:S01]  /*3ea0*/  @P0 LDG.E.U8 R228, desc[UR18][R120.64] ;  /* 0x0000001278e40981 */ /* 0x0000a2000c1e1100 */
[----:B------:R-:W-:Y:S01]  /*3eb0*/  IMAD R122, R122, UR15, RZ ;  /* 0x0000000f7a7a7c24 */ /* 0x000fe2000f8e02ff */
[----:B------:R-:W-:Y:S02]  /*3ec0*/  SEL R124, R207, R151, !P3 ;  /* 0x00000097cf7c7207 */ /* 0x000fe40005800000 */
[----:B------:R-:W-:Y:S01]  /*3ed0*/  PRMT R230, RZ, 0x7610, R230 ;  /* 0x00007610ffe67816 */ /* 0x000fe200000000e6 */
[----:B0-----:R-:W-:Y:S02]  /*3ee0*/  @P0 IMAD.MOV.U32 R120, RZ, RZ, R205 ;  /* 0x000000ffff780224 */ /* 0x001fe400078e00cd */
[----:B------:R-:W-:Y:S01]  /*3ef0*/  @P0 IMAD.MOV.U32 R121, RZ, RZ, R203 ;  /* 0x000000ffff790224 */ /* 0x000fe200078e00cb */
[----:B------:R-:W-:-:S04]  /*3f00*/  IADD3 R169, P6, PT, R122, R215, RZ ;  /* 0x000000d77aa97210 */ /* 0x000fc80007fde0ff */
[----:B------:R0:W2:Y:S01]  /*3f10*/  @P0 LDG.E.U8 R229, desc[UR18][R120.64] ;  /* 0x0000001278e50981 */ /* 0x0000a2000c1e1100 */
[----:B------:R-:W-:Y:S01]  /*3f20*/  IMAD R124, R124, UR15, RZ ;  /* 0x0000000f7c7c7c24 */ /* 0x000fe2000f8e02ff */
[----:B------:R-:W-:Y:S01]  /*3f30*/  PRMT R231, RZ, 0x7610, R231 ;  /* 0x00007610ffe77816 */ /* 0x000fe200000000e7 */
[----:B0-----:R-:W-:Y:S02]  /*3f40*/  @P0 IMAD.MOV.U32 R120, RZ, RZ, R211 ;  /* 0x000000ffff780224 */ /* 0x001fe400078e00d3 */
[----:B------:R-:W-:Y:S01]  /*3f50*/  @P0 IMAD.MOV.U32 R121, RZ, RZ, R209 ;  /* 0x000000ffff790224 */ /* 0x000fe200078e00d1 */
[----:B------:R-:W-:Y:S01]  /*3f60*/  LEA.HI.X.SX32 R167, R122, R213, 0x1, P6 ;  /* 0x000000d57aa77211 */ /* 0x000fe200030f0eff */
[----:B------:R-:W-:-:S03]  /*3f70*/  UIMAD UR5, UR6, 0xf, URZ ;  /* 0x0000000f060578a4 */ /* 0x000fc6000f8e02ff */
[----:B------:R0:W2:Y:S01]  /*3f80*/  @P0 LDG.E.U8 R230, desc[UR18][R120.64] ;  /* 0x0000001278e60981 */ /* 0x0000a2000c1e1100 */
[C---:B------:R-:W-:Y:S01]  /*3f90*/  IADD3 R177, P6, PT, R124.reuse, R215, RZ ;  /* 0x000000d77cb17210 */ /* 0x040fe20007fde0ff */
[----:B------:R-:W-:Y:S01]  /*3fa0*/  USHF.R.S32.HI UR14, URZ, 0x1f, UR5 ;  /* 0x0000001fff0e7899 */ /* 0x000fe20008011405 */
[----:B------:R-:W-:Y:S01]  /*3fb0*/  PRMT R232, RZ, 0x7610, R232 ;  /* 0x00007610ffe87816 */ /* 0x000fe200000000e8 */
[----:B0-----:R-:W-:Y:S02]  /*3fc0*/  @P0 IMAD.MOV.U32 R120, RZ, RZ, R161 ;  /* 0x000000ffff780224 */ /* 0x001fe400078e00a1 */
[----:B------:R-:W-:Y:S01]  /*3fd0*/  @P0 IMAD.MOV.U32 R121, RZ, RZ, R159 ;  /* 0x000000ffff790224 */ /* 0x000fe200078e009f */
[----:B------:R-:W-:Y:S02]  /*3fe0*/  ISETP.GE.U32.AND P5, PT, R117, 0x7fffffd1, PT ;  /* 0x7fffffd17500780c */ /* 0x000fe40003fa6070 */
[----:B------:R-:W-:Y:S02]  /*3ff0*/  LEA.HI.X.SX32 R175, R124, R213, 0x1, P6 ;  /* 0x000000d57caf7211 */ /* 0x000fe400030f0eff */
[----:B------:R0:W2:Y:S01]  /*4000*/  @P0 LDG.E.U8 R231, desc[UR18][R120.64] ;  /* 0x0000001278e70981 */ /* 0x0000a2000c1e1100 */
[----:B------:R-:W-:-:S02]  /*4010*/  IADD3 R117, P2, PT, R5, UR5, RZ ;  /* 0x0000000505757c10 */ /* 0x000fc4000ff5e0ff */
[----:B------:R-:W-:Y:S01]  /*4020*/  PRMT R233, RZ, 0x7610, R233 ;  /* 0x00007610ffe97816 */ /* 0x000fe200000000e9 */
[----:B0-----:R-:W-:Y:S02]  /*4030*/  @P0 IMAD.MOV.U32 R120, RZ, RZ, R169 ;  /* 0x000000ffff780224 */ /* 0x001fe400078e00a9 */
[----:B------:R-:W-:Y:S01]  /*4040*/  @P0 IMAD.MOV.U32 R121, RZ, RZ, R167 ;  /* 0x000000ffff790224 */ /* 0x000fe200078e00a7 */
[----:B------:R-:W-:Y:S01]  /*4050*/  IADD3.X R118, PT, PT, R6, UR14, RZ, P2, !PT ;  /* 0x0000000e06767c10 */ /* 0x000fe200097fe4ff */
[----:B------:R-:W-:Y:S01]  /*4060*/  UIMAD UR12, UR6, 0x17, URZ ;  /* 0x00000017060c78a4 */ /* 0x000fe2000f8e02ff */
[----:B------:R-:W-:Y:S02]  /*4070*/  LOP3.LUT P2, RZ, R119, 0x1, RZ, 0xc0, !PT ;  /* 0x0000000177ff7812 */ /* 0x000fe4000784c0ff */
[----:B------:R0:W3:Y:S01]  /*4080*/  @P0 LDG.E.U8 R232, desc[UR18][R120.64] ;  /* 0x0000001278e80981 */ /* 0x0000e2000c1e1100 */
[----:B------:R-:W-:Y:S01]  /*4090*/  IADD3 R119, P6, PT, R7, UR5, RZ ;  /* 0x0000000507777c10 */ /* 0x000fe2000ffde0ff */
[----:B------:R-:W-:Y:S01]  /*40a0*/  USHF.R.S32.HI UR5, URZ, 0x1f, UR12 ;  /* 0x0000001fff057899 */ /* 0x000fe2000801140c */
[----:B0-----:R-:W-:-:S02]  /*40b0*/  @P0 IMAD.MOV.U32 R120, RZ, RZ, R177 ;  /* 0x000000ffff780224 */ /* 0x001fc400078e00b1 */
[----:B------:R-:W-:Y:S01]  /*40c0*/  @P0 IMAD.MOV.U32 R121, RZ, RZ, R175 ;  /* 0x000000ffff790224 */ /* 0x000fe200078e00af */
[----:B------:R-:W-:-:S04]  /*40d0*/  UIMAD UR13, UR6, 0x1f, URZ ;  /* 0x0000001f060d78a4 */ /* 0x000fc8000f8e02ff */
[----:B------:R0:W5:Y:S01]  /*40e0*/  @P0 LDG.E.U8 R233, desc[UR18][R120.64] ;  /* 0x0000001278e90981 */ /* 0x000162000c1e1100 */
[----:B------:R-:W-:Y:S02]  /*40f0*/  PRMT R234, RZ, 0x7610, R234 ;  /* 0x00007610ffea7816 */ /* 0x000fe400000000ea */
[----:B0-----:R-:W-:Y:S02]  /*4100*/  IADD3.X R120, PT, PT, R8, UR14, RZ, P6, !PT ;  /* 0x0000000e08787c10 */ /* 0x001fe4000b7fe4ff */
[----:B------:R-:W-:Y:S01]  /*4110*/  IADD3 R121, P6, PT, R5, UR12, RZ ;  /* 0x0000000c05797c10 */ /* 0x000fe2000ffde0ff */
[----:B------:R-:W-:-:S03]  /*4120*/  USHF.R.S32.HI UR14, URZ, 0x1f, UR13 ;  /* 0x0000001fff0e7899 */ /* 0x000fc6000801140d */
[C---:B------:R-:W-:Y:S02]  /*4130*/  IADD3.X R122, PT, PT, R6.reuse, UR5, RZ, P6, !PT ;  /* 0x00000005067a7c10 */ /* 0x040fe4000b7fe4ff */
[----:B------:R-:W-:Y:S01]  /*4140*/  IADD3 R149, P6, PT, R5, UR13, RZ ;  /* 0x0000000d05957c10 */ /* 0x000fe2000ffde0ff */
[----:B------:R-:W-:Y:S01]  /*4150*/  @!P5 IMAD.MOV.U32 R236, RZ, RZ, R117 ;  /* 0x000000ffffecd224 */ /* 0x000fe200078e0075 */
[----:B------:R-:W-:Y:S01]  /*4160*/  PRMT R235, RZ, 0x7610, R235 ;  /* 0x00007610ffeb7816 */ /* 0x000fe200000000eb */
[----:B------:R-:W-:Y:S01]  /*4170*/  @!P5 IMAD.MOV.U32 R237, RZ, RZ, R118 ;  /* 0x000000ffffedd224 */ /* 0x000fe200078e0076 */
[C---:B------:R-:W-:Y:S01]  /*4180*/  LOP3.LUT R201, R185.reuse, 0x1c, RZ, 0xfc, !PT ;  /* 0x0000001cb9c97812 */ /* 0x040fe200078efcff */
[----:B------:R-:W-:Y:S01]  /*4190*/  @P2 IMAD.MOV.U32 R238, RZ, RZ, R121 ;  /* 0x000000ffffee2224 */ /* 0x000fe200078e0079 */
[----:B------:R-:W-:Y:S01]  /*41a0*/  LOP3.LUT R199, R185, 0x24, RZ, 0xfc, !PT ;  /* 0x00000024b9c77812 */ /* 0x000fe200078efcff */
[----:B------:R-:W-:Y:S01]  /*41b0*/  @P2 IMAD.MOV.U32 R239, RZ, RZ, R122 ;  /* 0x000000ffffef2224 */ /* 0x000fe200078e007a */
[----:B------:R-:W-:Y:S01]  /*41c0*/  IADD3.X R147, PT, PT, R6, UR14, RZ, P6, !PT ;  /* 0x0000000e06937c10 */ /* 0x000fe2000b7fe4ff */
[----:B------:R0:W5:Y:S01]  /*41d0*/  @!P5 LDG.E.U8 R234, desc[UR18][R236.64] ;  /* 0x00000012ecead981 */ /* 0x000162000c1e1100 */
[----:B------:R-:W-:-:S02]  /*41e0*/  IABS R247, R201 ;  /* 0x000000c900f77213 */ /* 0x000fc40000000000 */
[----:B------:R-:W-:Y:S01]  /*41f0*/  IABS R193, R199 ;  /* 0x000000c700c17213 */ /* 0x000fe20000000000 */
[----:B------:R1:W5:Y:S01]  /*4200*/  @P2 LDG.E.U8 R235, desc[UR18][R238.64] ;  /* 0x00000012eeeb2981 */ /* 0x000362000c1e1100 */
[----:B------:R-:W-:Y:S01]  /*4210*/  LOP3.LUT R208, R185, 0x2c, RZ, 0xfc, !PT ;  /* 0x0000002cb9d07812 */ /* 0x000fe200078efcff */
[----:B------:R-:W-:Y:S01]  /*4220*/  IMAD.HI.U32 R123, R183, R247, RZ ;  /* 0x000000f7b77b7227 */ /* 0x000fe200078e00ff */
[----:B0-----:R-:W-:-:S03]  /*4230*/  PRMT R236, RZ, 0x7610, R236 ;  /* 0x00007610ffec7816 */ /* 0x001fc600000000ec */
[----:B------:R-:W-:-:S04]  /*4240*/  IMAD.HI.U32 R124, R183, R193, RZ ;  /* 0x000000c1b77c7227 */ /* 0x000fc800078e00ff */
[----:B-1----:R-:W-:Y:S02]  /*4250*/  @!P1 IMAD.MOV.U32 R238, RZ, RZ, R149 ;  /* 0x000000ffffee9224 */ /* 0x002fe400078e0095 */
[----:B------:R-:W-:Y:S01]  /*4260*/  @!P1 IMAD.MOV.U32 R239, RZ, RZ, R147 ;  /* 0x000000ffffef9224 */ /* 0x000fe200078e0093 */
[----:B------:R-:W-:Y:S01]  /*4270*/  PRMT R237, RZ, 0x7610, R237 ;  /* 0x00007610ffed7816 */ /* 0x000fe200000000ed */
[----:B------:R-:W-:Y:S01]  /*4280*/  IMAD.MOV R123, RZ, RZ, -R123 ;  /* 0x000000ffff7b7224 */ /* 0x000fe200078e0a7b */
[----:B------:R-:W-:Y:S01]  /*4290*/  IABS R191, R208 ;  /* 0x000000d000bf7213 */ /* 0x000fe20000000000 */
[----:B------:R-:W-:Y:S01]  /*42a0*/  IMAD.MOV R124, RZ, RZ, -R124 ;  /* 0x000000ffff7c7224 */ /* 0x000fe200078e0a7c */
[----:B------:R0:W5:Y:S01]  /*42b0*/  @!P1 LDG.E.U8 R236, desc[UR18][R238.64] ;  /* 0x00000012eeec9981 */ /* 0x000162000c1e1100 */
[C---:B------:R-:W-:Y:S02]  /*42c0*/  IMAD R247, R198.reuse, R123, R247 ;  /* 0x0000007bc6f77224 */ /* 0x040fe400078e02f7 */
[----:B------:R-:W-:-:S02]  /*42d0*/  IMAD R193, R198, R124, R193 ;  /* 0x0000007cc6c17224 */ /* 0x000fc400078e02c1 */
[----:B------:R-:W-:-:S04]  /*42e0*/  IMAD.HI.U32 R124, R183, R191, RZ ;  /* 0x000000bfb77c7227 */ /* 0x000fc800078e00ff */
[----:B0-----:R-:W-:Y:S02]  /*42f0*/  @!P5 IMAD.MOV.U32 R238, RZ, RZ, R119 ;  /* 0x000000ffffeed224 */ /* 0x001fe400078e0077 */
[----:B------:R-:W-:Y:S01]  /*4300*/  @!P5 IMAD.MOV.U32 R239, RZ, RZ, R120 ;  /* 0x000000ffffefd224 */ /* 0x000fe200078e0078 */
[----:B------:R-:W-:-:S04]  /*4310*/  ISETP.GT.U32.AND P6, PT, R198, R247, PT ;  /* 0x000000f7c600720c */ /* 0x000fc80003fc4070 */
[----:B------:R0:W5:Y:S01]  /*4320*/  @!P5 LDG.E.U8 R237, desc[UR18][R238.64] ;  /* 0x00000012eeedd981 */ /* 0x000162000c1e1100 */
[----:B------:R-:W-:Y:S01]  /*4330*/  IADD3 R123, P5, PT, R7, UR12, RZ ;  /* 0x0000000c077b7c10 */ /* 0x000fe2000ffbe0ff */
[----:B------:R-:W-:-:S03]  /*4340*/  IMAD.MOV R151, RZ, RZ, -R124 ;  /* 0x000000ffff977224 */ /* 0x000fc600078e0a7c */
[----:B------:R-:W-:Y:S02]  /*4350*/  IADD3.X R124, PT, PT, R8, UR5, RZ, P5, !PT ;  /* 0x00000005087c7c10 */ /* 0x000fe4000affe4ff */
[----:B------:R-:W-:Y:S01]  /*4360*/  ISETP.GT.U32.AND P5, PT, R198, R193, PT ;  /* 0x000000c1c600720c */ /* 0x000fe20003fa4070 */
[----:B------:R-:W-:Y:S01]  /*4370*/  @P2 IMAD.MOV.U32 R244, RZ, RZ, R123 ;  /* 0x000000fffff42224 */ /* 0x000fe200078e007b */
[----:B0-----:R-:W-:Y:S01]  /*4380*/  PRMT R238, RZ, 0x7610, R238 ;  /* 0x00007610ffee7816 */ /* 0x001fe200000000ee */
[----:B------:R-:W-:Y:S02]  /*4390*/  @P2 IMAD.MOV.U32 R245, RZ, RZ, R124 ;  /* 0x000000fffff52224 */ /* 0x000fe400078e007c */
[----:B------:R-:W-:-:S03]  /*43a0*/  @!P6 IMAD.IADD R247, R247, 0x1, -R198 ;  /* 0x00000001f7f7e824 */ /* 0x000fc600078e0ac6 */
[----:B------:R0:W5:Y:S01]  /*43b0*/  @P2 LDG.E.U8 R238, desc[UR18][R244.64] ;  /* 0x00000012f4ee2981 */ /* 0x000162000c1e1100 */
[----:B------:R-:W-:Y:S01]  /*43c0*/  IADD3 R153, P2, PT, R7, UR13, RZ ;  /* 0x0000000d07997c10 */ /* 0x000fe2000ff5e0ff */
[----:B------:R-:W-:-:S03]  /*43d0*/  IMAD R191, R198, R151, R191 ;  /* 0x00000097c6bf7224 */ /* 0x000fc600078e02bf */
[----:B------:R-:W-:Y:S01]  /*43e0*/  @!P5 IMAD.IADD R193, R193, 0x1, -R198 ;  /* 0x00000001c1c1d824 */ /* 0x000fe200078e0ac6 */
[----:B------:R-:W-:Y:S02]  /*43f0*/  IADD3.X R151, PT, PT, R8, UR14, RZ, P2, !PT ;  /* 0x0000000e08977c10 */ /* 0x000fe400097fe4ff */
[C---:B------:R-:W-:Y:S02]  /*4400*/  ISETP.GT.U32.AND P5, PT, R198.reuse, R247, PT ;  /* 0x000000f7c600720c */ /* 0x040fe40003fa4070 */
[----:B------:R-:W-:Y:S01]  /*4410*/  PRMT R239, RZ, 0x7610, R239 ;  /* 0x00007610ffef7816 */ /* 0x000fe200000000ef */
[----:B0-----:R-:W-:Y:S01]  /*4420*/  @!P1 IMAD.MOV.U32 R244, RZ, RZ, R153 ;  /* 0x000000fffff49224 */ /* 0x001fe200078e0099 */
[C---:B------:R-:W-:Y:S01]  /*4430*/  ISETP.GT.U32.AND P2, PT, R198.reuse, R193, PT ;  /* 0x000000c1c600720c */ /* 0x040fe20003f44070 */
[----:B------:R-:W-:Y:S01]  /*4440*/  @!P1 IMAD.MOV.U32 R245, RZ, RZ, R151 ;  /* 0x000000fffff59224 */ /* 0x000fe200078e0097 */
[----:B------:R-:W-:-:S04]  /*4450*/  ISETP.GT.U32.AND P6, PT, R198, R191, PT ;  /* 0x000000bfc600720c */ /* 0x000fc80003fc4070 */
[----:B------:R0:W5:Y:S01]  /*4460*/  @!P1 LDG.E.U8 R239, desc[UR18][R244.64] ;  /* 0x00000012f4ef9981 */ /* 0x000162000c1e1100 */
[----:B------:R-:W-:Y:S02]  /*4470*/  ISETP.GE.AND P1, PT, R201, RZ, PT ;  /* 0x000000ffc900720c */ /* 0x000fe40003f26270 */
[--C-:B------:R-:W-:Y:S01]  /*4480*/  @!P5 IMAD.IADD R247, R247, 0x1, -R198.reuse ;  /* 0x00000001f7f7d824 */ /* 0x100fe200078e0ac6 */
[----:B------:R-:W-:Y:S02]  /*4490*/  ISETP.GE.AND P5, PT, R199, RZ, PT ;  /* 0x000000ffc700720c */ /* 0x000fe40003fa6270 */
[----:B------:R-:W-:Y:S01]  /*44a0*/  LOP3.LUT R201, R185, 0x34, RZ, 0xfc, !PT ;  /* 0x00000034b9c97812 */ /* 0x000fe200078efcff */
[--C-:B------:R-:W-:Y:S01]  /*44b0*/  @!P2 IMAD.IADD R193, R193, 0x1, -R198.reuse ;  /* 0x00000001c1c1a824 */ /* 0x100fe200078e0ac6 */
[----:B------:R-:W-:Y:S01]  /*44c0*/  LOP3.LUT R199, R185, 0x3c, RZ, 0xfc, !PT ;  /* 0x0000003cb9c77812 */ /* 0x000fe200078efcff */
[----:B------:R-:W-:Y:S01]  /*44d0*/  @!P6 IMAD.IADD R191, R191, 0x1, -R198 ;  /* 0x00000001bfbfe824 */ /* 0x000fe200078e0ac6 */
[----:B------:R-:W-:-:S02]  /*44e0*/  ISETP.GE.AND P2, PT, R208, RZ, PT ;  /* 0x000000ffd000720c */ /* 0x000fc40003f46270 */
[----:B------:R-:W-:Y:S02]  /*44f0*/  IABS R208, R201 ;  /* 0x000000c900d07213 */ /* 0x000fe40000000000 */
[----:B------:R-:W-:Y:S01]  /*4500*/  IABS R240, R199 ;  /* 0x000000c700f07213 */ /* 0x000fe20000000000 */
[----:B------:R-:W-:Y:S01]  /*4510*/  @!P1 IMAD.MOV R247, RZ, RZ, -R247 ;  /* 0x000000fffff79224 */ /* 0x000fe200078e0af7 */
[----:B------:R-:W-:Y:S01]  /*4520*/  ISETP.GT.U32.AND P1, PT, R198, R191, PT ;  /* 0x000000bfc600720c */ /* 0x000fe20003f24070 */
[----:B------:R-:W-:-:S04]  /*4530*/  IMAD.HI.U32 R185, R183, R208, RZ ;  /* 0x000000d0b7b97227 */ /* 0x000fc800078e00ff */
[----:B------:R-:W-:-:S04]  /*4540*/  IMAD.HI.U32 R183, R183, R240, RZ ;  /* 0x000000f0b7b77227 */ /* 0x000fc800078e00ff */
[----:B------:R-:W-:Y:S02]  /*4550*/  IMAD.MOV R183, RZ, RZ, -R183 ;  /* 0x000000ffffb77224 */ /* 0x000fe400078e0ab7 */
[----:B------:R-:W-:Y:S02]  /*4560*/  IMAD.MOV R185, RZ, RZ, -R185 ;  /* 0x000000ffffb97224 */ /* 0x000fe400078e0ab9 */
[C---:B------:R-:W-:Y:S02]  /*4570*/  IMAD R240, R198.reuse, R183, R240 ;  /* 0x000000b7c6f07224 */ /* 0x040fe400078e02f0 */
[C---:B------:R-:W-:Y:S02]  /*4580*/  IMAD R208, R198.reuse, R185, R208 ;  /* 0x000000b9c6d07224 */ /* 0x040fe400078e02d0 */
[----:B------:R-:W-:Y:S01]  /*4590*/  @!P1 IMAD.IADD R191, R191, 0x1, -R198 ;  /* 0x00000001bfbf9824 */ /* 0x000fe200078e0ac6 */
[C---:B------:R-:W-:Y:S01]  /*45a0*/  ISETP.GT.U32.AND P1, PT, R198.reuse, R240, PT ;  /* 0x000000f0c600720c */ /* 0x040fe20003f24070 */
[----:B------:R-:W-:Y:S01]  /*45b0*/  @!P5 IMAD.MOV R193, RZ, RZ, -R193 ;  /* 0x000000ffffc1d224 */ /* 0x000fe200078e0ac1 */
[----:B------:R-:W-:-:S02]  /*45c0*/  ISETP.GT.U32.AND P5, PT, R198, R208, PT ;  /* 0x000000d0c600720c */ /* 0x000fc40003fa4070 */
[C---:B0-----:R-:W-:Y:S02]  /*45d0*/  SEL R244, R207.reuse, R247, !P3 ;  /* 0x000000f7cff47207 */ /* 0x041fe40005800000 */
[----:B------:R-:W-:-:S07]  /*45e0*/  SEL R246, R207, R193, !P3 ;  /* 0x000000c1cff67207 */ /* 0x000fce0005800000 */
[--C-:B------:R-:W-:Y:S02]  /*45f0*/  @!P1 IMAD.IADD R240, R240, 0x1, -R198.reuse ;  /* 0x00000001f0f09824 */ /* 0x100fe400078e0ac6 */
[----:B------:R-:W-:Y:S02]  /*4600*/  @!P5 IMAD.IADD R208, R208, 0x1, -R198 ;  /* 0x00000001d0d0d824 */ /* 0x000fe400078e0ac6 */
[----:B------:R-:W-:Y:S01]  /*4610*/  IMAD R244, R244, UR15, RZ ;  /* 0x0000000ff4f47c24 */ /* 0x000fe2000f8e02ff */
[C---:B------:R-:W-:Y:S01]  /*4620*/  ISETP.GT.U32.AND P5, PT, R198.reuse, R240, PT ;  /* 0x000000f0c600720c */ /* 0x040fe20003fa4070 */
[----:B------:R-:W-:Y:S01]  /*4630*/  @!P2 IMAD.MOV R191, RZ, RZ, -R191 ;  /* 0x000000ffffbfa224 */ /* 0x000fe200078e0abf */
[----:B------:R-:W-:Y:S01]  /*4640*/  ISETP.GT.U32.AND P2, PT, R198, R208, PT ;  /* 0x000000d0c600720c */ /* 0x000fe20003f44070 */
[----:B------:R-:W-:Y:S01]  /*4650*/  IMAD R246, R246, UR15, RZ ;  /* 0x0000000ff6f67c24 */ /* 0x000fe2000f8e02ff */
[----:B------:R-:W-:Y:S02]  /*4660*/  IADD3 R185, P6, PT, R244, R215, RZ ;  /* 0x000000d7f4b97210 */ /* 0x000fe40007fde0ff */
[----:B------:R-:W-:-:S02]  /*4670*/  ISETP.GE.AND P1, PT, R201, RZ, PT ;  /* 0x000000ffc900720c */ /* 0x000fc40003f26270 */
[----:B------:R-:W-:Y:S02]  /*4680*/  LEA.HI.X.SX32 R183, R244, R213, 0x1, P6 ;  /* 0x000000d5f4b77211 */ /* 0x000fe400030f0eff */
[----:B------:R-:W-:Y:S02]  /*4690*/  IADD3 R193, P6, PT, R246, R215, RZ ;  /* 0x000000d7f6c17210 */ /* 0x000fe40007fde0ff */
[----:B------:R-:W-:Y:S01]  /*46a0*/  SEL R201, R207, R191, !P3 ;  /* 0x000000bfcfc97207 */ /* 0x000fe20005800000 */
[--C-:B------:R-:W-:Y:S01]  /*46b0*/  @!P5 IMAD.IADD R240, R240, 0x1, -R198.reuse ;  /* 0x00000001f0f0d824 */ /* 0x100fe200078e0ac6 */
[----:B------:R-:W-:Y:S02]  /*46c0*/  ISETP.GE.AND P5, PT, R199, RZ, PT ;  /* 0x000000ffc700720c */ /* 0x000fe40003fa6270 */
[----:B------:R-:W-:Y:S01]  /*46d0*/  LEA.HI.X.SX32 R191, R246, R213, 0x1, P6 ;  /* 0x000000d5f6bf7211 */ /* 0x000fe200030f0eff */
[----:B------:R-:W-:Y:S02]  /*46e0*/  IMAD R246, R201, UR15, RZ ;  /* 0x0000000fc9f67c24 */ /* 0x000fe4000f8e02ff */
[----:B------:R-:W-:-:S03]  /*46f0*/  @!P2 IMAD.IADD R208, R208, 0x1, -R198 ;  /* 0x00000001d0d0a824 */ /* 0x000fc600078e0ac6 */
[C---:B------:R-:W-:Y:S01]  /*4700*/  IADD3 R201, P2, PT, R246.reuse, R215, RZ ;  /* 0x000000d7f6c97210 */ /* 0x040fe20007f5e0ff */
[----:B------:R-:W-:Y:S01]  /*4710*/  @!P1 IMAD.MOV R208, RZ, RZ, -R208 ;  /* 0x000000ffffd09224 */ /* 0x000fe200078e0ad0 */
[----:B------:R-:W-:Y:S02]  /*4720*/  PRMT R249, RZ, 0x7610, R249 ;  /* 0x00007610fff97816 */ /* 0x000fe400000000f9 */
[----:B------:R-:W-:Y:S01]  /*4730*/  LEA.HI.X.SX32 R199, R246, R213, 0x1, P2 ;  /* 0x000000d5f6c77211 */ /* 0x000fe200010f0eff */
[----:B------:R-:W-:Y:S01]  /*4740*/  @P0 IMAD.MOV.U32 R244, RZ, RZ, R185 ;  /* 0x000000fffff40224 */ /* 0x000fe200078e00b9 */
[C---:B------:R-:W-:Y:S01]  /*4750*/  SEL R246, R207.reuse, R208, !P3 ;  /* 0x000000d0cff67207 */ /* 0x040fe20005800000 */
[----:B------:R-:W-:Y:S02]  /*4760*/  @P0 IMAD.MOV.U32 R245, RZ, RZ, R183 ;  /* 0x000000fffff50224 */ /* 0x000fe400078e00b7 */
[----:B------:R-:W-:Y:S01]  /*4770*/  @!P5 IMAD.MOV R240, RZ, RZ, -R240 ;  /* 0x000000fffff0d224 */ /* 0x000fe200078e0af0 */
[----:B------:R-:W-:Y:S01]  /*4780*/  PRMT R248, RZ, 0x7610, R248 ;  /* 0x00007610fff87816 */ /* 0x000fe200000000f8 */
[----:B------:R-:W-:Y:S01]  /*4790*/  IMAD R246, R246, UR15, RZ ;  /* 0x0000000ff6f67c24 */ /* 0x000fe2000f8e02ff */
[----:B------:R0:W5:Y:S02]  /*47a0*/  @P0 LDG.E.U8 R249, desc[UR18][R244.64] ;  /* 0x00000012f4f90981 */ /* 0x000164000c1e1100 */
[----:B------:R-:W-:-:S02]  /*47b0*/  SEL R207, R207, R240, !P3 ;  /* 0x000000f0cfcf7207 */ /* 0x000fc40005800000 */
[C---:B------:R-:W-:Y:S01]  /*47c0*/  IADD3 R208, P2, PT, R246.reuse, R215, RZ ;  /* 0x000000d7f6d07210 */ /* 0x040fe20007f5e0ff */
[----:B0-----:R-:W-:Y:S02]  /*47d0*/  @P0 IMAD.MOV.U32 R244, RZ, RZ, R193 ;  /* 0x000000fffff40224 */ /* 0x001fe400078e00c1 */
[----:B------:R-:W-:Y:S01]  /*47e0*/  @P0 IMAD.MOV.U32 R245, RZ, RZ, R191 ;  /* 0x000000fffff50224 */ /* 0x000fe200078e00bf */
[----:B------:R-:W-:Y:S01]  /*47f0*/  PRMT R198, RZ, 0x7610, R198 ;  /* 0x00007610ffc67816 */ /* 0x000fe200000000c6 */
[----:B------:R-:W-:Y:S01]  /*4800*/  IMAD R240, R207, UR15, RZ ;  /* 0x0000000fcff07c24 */ /* 0x000fe2000f8e02ff */
[----:B------:R-:W-:Y:S02]  /*4810*/  LEA.HI.X.SX32 R207, R246, R213, 0x1, P2 ;  /* 0x000000d5f6cf7211 */ /* 0x000fe400010f0eff */
[----:B------:R0:W5:Y:S02]  /*4820*/  @P0 LDG.E.U8 R248, desc[UR18][R244.64] ;  /* 0x00000012f4f80981 */ /* 0x000164000c1e1100 */
[----:B------:R-:W-:-:S02]  /*4830*/  IADD3 R215, P2, PT, R240, R215, RZ ;  /* 0x000000d7f0d77210 */ /* 0x000fc40007f5e0ff */
[----:B------:R-:W-:Y:S01]  /*4840*/  PRMT R250, RZ, 0x7610, R250 ;  /* 0x00007610fffa7816 */ /* 0x000fe200000000fa */
[----:B0-----:R-:W-:Y:S02]  /*4850*/  @P0 IMAD.MOV.U32 R244, RZ, RZ, R201 ;  /* 0x000000fffff40224 */ /* 0x001fe400078e00c9 */
[----:B------:R-:W-:Y:S01]  /*4860*/  @P0 IMAD.MOV.U32 R245, RZ, RZ, R199 ;  /* 0x000000fffff50224 */ /* 0x000fe200078e00c7 */
[----:B------:R-:W-:-:S04]  /*4870*/  LEA.HI.X.SX32 R213, R240, R213, 0x1, P2 ;  /* 0x000000d5f0d57211 */ /* 0x000fc800010f0eff */
[----:B------:R0:W5:Y:S01]  /*4880*/  @P0 LDG.E.U8 R198, desc[UR18][R244.64] ;  /* 0x00000012f4c60981 */ /* 0x000162000c1e1100 */
[----:B------:R-:W-:Y:S01]  /*4890*/  PRMT R251, RZ, 0x7610, R251 ;  /* 0x00007610fffb7816 */ /* 0x000fe200000000fb */
[----:B0-----:R-:W-:Y:S02]  /*48a0*/  @P0 IMAD.MOV.U32 R244, RZ, RZ, R208 ;  /* 0x000000fffff40224 */ /* 0x001fe400078e00d0 */
[----:B------:R-:W-:-:S05]  /*48b0*/  @P0 IMAD.MOV.U32 R245, RZ, RZ, R207 ;  /* 0x000000fffff50224 */ /* 0x000fca00078e00cf */
[----:B------:R0:W5:Y:S02]  /*48c0*/  @P0 LDG.E.U8 R250, desc[UR18][R244.64] ;  /* 0x00000012f4fa0981 */ /* 0x000164000c1e1100 */
[----:B0-----:R-:W-:Y:S02]  /*48d0*/  @P0 IMAD.MOV.U32 R244, RZ, RZ, R215 ;  /* 0x000000fffff40224 */ /* 0x001fe400078e00d7 */
[----:B------:R-:W-:-:S05]  /*48e0*/  @P0 IMAD.MOV.U32 R245, RZ, RZ, R213 ;  /* 0x000000fffff50224 */ /* 0x000fca00078e00d5 */
[----:B------:R0:W5:Y:S01]  /*48f0*/  @P0 LDG.E.U8 R251, desc[UR18][R244.64] ;  /* 0x00000012f4fb0981 */ /* 0x000162000c1e1100 */
[----:B------:R-:W-:-:S04]  /*4900*/  @!UP1 UIADD3 UR4, UPT, UPT, -UR4, 0x100000, URZ ;  /* 0x0010000004049890 */ /* 0x000fc8000fffe1ff */
[----:B------:R-:W-:Y:S02]  /*4910*/  @!UP1 USHF.L.U32 UR5, UR4, 0xb, URZ ;  /* 0x0000000b04059899 */ /* 0x000fe400080006ff */
[----:B------:R-:W-:Y:S01]  /*4920*/  @!UP1 USHF.L.U32 UR4, UR4, 0x1, URZ ;  /* 0x0000000104049899 */ /* 0x000fe200080006ff */
[----:B------:R-:W-:Y:S01]  /*4930*/  VOTEU.ALL UP1, P4 ;  /* 0x0000000000ff7886 */ /* 0x000fe20002020000 */
[C---:B------:R-:W-:Y:S02]  /*4940*/  LOP3.LUT R240, R241.reuse, 0x10, RZ, 0x3c, !PT ;  /* 0x00000010f1f07812 */ /* 0x040fe400078e3cff */
[C---:B------:R-:W-:Y:S02]  /*4950*/  LOP3.LUT R247, R241.reuse, 0x20, RZ, 0x3c, !PT ;  /* 0x00000020f1f77812 */ /* 0x040fe400078e3cff */
[C---:B------:R-:W-:Y:S02]  /*4960*/  LOP3.LUT R246, R241.reuse, 0x30, RZ, 0x3c, !PT ;  /* 0x00000030f1f67812 */ /* 0x040fe400078e3cff */
[----:B0-----:R-:W-:-:S04]  /*4970*/  LOP3.LUT R245, R241, 0x40, RZ, 0x3c, !PT ;  /* 0x00000040f1f57812 */ /* 0x001fc800078e3cff */
[----:B------:R0:W1:Y:S01]  /*4980*/  @!UP1 SYNCS.EXCH.64 URZ, [UR8+0x5008], UR4 ;  /* 0x0050080408ff95b2 */ /* 0x0000620008000100 */
[----:B--2---:R2:W-:Y:S01]  /*4990*/  STS.U8 [R241+UR8], R182 ;  /* 0x000000b6f1007988 */ /* 0x0045e20008000008 */
[----:B------:R-:W-:-:S03]  /*49a0*/  LOP3.LUT P1, RZ, R243, UR11, RZ, 0xfc, !PT ;  /* 0x0000000bf3ff7c12 */ /* 0x000fc6000f82fcff */
[----:B----4-:R-:W-:Y:S01]  /*49b0*/  STS.U8 [R241+UR8+0x1000], R176 ;  /* 0x001000b0f1007988 */ /* 0x010fe20008000008 */
[----:B------:R-:W-:-:S03]  /*49c0*/  LOP3.LUT R244, R241, 0x50, RZ, 0x3c, !PT ;  /* 0x00000050f1f47812 */ /* 0x000fc600078e3cff */
[----:B---3--:R-:W-:Y:S04]  /*49d0*/  STS.U8 [R241+UR8+0x400], R178 ;  /* 0x000400b2f1007988 */ /* 0x008fe80008000008 */
[----:B-----5:R-:W-:Y:S04]  /*49e0*/  STS.U8 [R241+UR8+0x1400], R188 ;  /* 0x001400bcf1007988 */ /* 0x020fe80008000008 */
[----:B------:R-:W-:Y:S04]  /*49f0*/  STS.U8 [R241+UR8+0x800], R184 ;  /* 0x000800b8f1007988 */ /* 0x000fe80008000008 */
[----:B------:R-:W-:Y:S04]  /*4a00*/  STS.U8 [R241+UR8+0x1800], R180 ;  /* 0x001800b4f1007988 */ /* 0x000fe80008000008 */
[----:B------:R-:W-:Y:S04]  /*4a10*/  STS.U8 [R241+UR8+0xc00], R190 ;  /* 0x000c00bef1007988 */ /* 0x000fe80008000008 */
[----:B------:R-:W-:Y:S01]  /*4a20*/  STS.U8 [R241+UR8+0x1c00], R186 ;  /* 0x001c00baf1007988 */ /* 0x000fe20008000008 */
[C---:B------:R-:W-:Y:S01]  /*4a30*/  LOP3.LUT R243, R241.reuse, 0x60, RZ, 0x3c, !PT ;  /* 0x00000060f1f37812 */ /* 0x040fe200078e3cff */
[----:B--2---:R-:W2:Y:S02]  /*4a40*/  LDC R182, c[0x0][0x3a0] ;  /* 0x0000e800ffb67b82 */ /* 0x004ea40000000800 */
[----:B------:R-:W-:Y:S04]  /*4a50*/  STS.U8 [R240+UR8+0x80], R162 ;  /* 0x000080a2f0007988 */ /* 0x000fe80008000008 */
        /* <DEDUP_REMOVED lines=23> */
[----:B------:R3:W-:Y:S04]  /*4bd0*/  STS.U8 [R245+UR8+0xa00], R242 ;  /* 0x000a00f2f5007988 */ /* 0x0007e80008000008 */
[----:B------:R0:W-:Y:S04]  /*4be0*/  STS.U8 [R245+UR8+0x200], R133 ;  /* 0x00020085f5007988 */ /* 0x0001e80008000008 */
[----:B------:R0:W-:Y:S01]  /*4bf0*/  STS.U8 [R245+UR8+0x1200], R132 ;  /* 0x00120084f5007988 */ /* 0x0001e20008000008 */
[----:B---3--:R-:W-:-:S03]  /*4c00*/  LOP3.LUT R242, R241, 0x70, RZ, 0x3c, !PT ;  /* 0x00000070f1f27812 */ /* 0x008fc600078e3cff */
[----:B------:R0:W-:Y:S04]  /*4c10*/  STS.U8 [R245+UR8+0x600], R134 ;  /* 0x00060086f5007988 */ /* 0x0001e80008000008 */
        /* <DEDUP_REMOVED lines=43> */
[----:B------:R0:W-:Y:S01]  /*4ed0*/  STS.U8 [R240+UR8+0x4780], R251 ;  /* 0x004780fbf0007988 */ /* 0x0001e20008000008 */
[----:B-1----:R1:W-:Y:S06]  /*4ee0*/  MEMBAR.ALL.CTA ;  /* 0x0000000000007992 */ /* 0x0023ec0000008000 */
[----:B-1----:R-:W1:Y:S01]  /*4ef0*/  FENCE.VIEW.ASYNC.S ;  /* 0x00000000000073c6 */ /* 0x002e620000000000 */
[----:B--2---:R-:W-:Y:S01]  /*4f00*/  VIADD R182, R182, 0x1f ;  /* 0x0000001fb6b67836 */ /* 0x004fe20000000000 */
[----:B-1----:R-:W-:Y:S04]  /*4f10*/  BAR.SYNC.DEFER_BLOCKING 0x0 ;  /* 0x0000000000007b1d */ /* 0x002fe80000010000 */
[----:B------:R-:W-:-:S02]  /*4f20*/  ISETP.LT.OR P0, PT, R182, 0x20, P1 ;  /* 0x00000020b600780c */ /* 0x000fc40000f01670 */
[----:B------:R-:W-:Y:S01]  /*4f30*/  ISETP.GE.AND P2, PT, R182, 0x40, PT ;  /* 0x00000040b600780c */ /* 0x000fe20003f46270 */
[----:B------:R-:W-:-:S00]  /*4f40*/  MEMBAR.ALL.CTA ;  /* 0x0000000000007992 */ /* 0x000fc00000008000 */
[----:B------:R-:W-:Y:S06]  /*4f50*/  MEMBAR.ALL.GPU ;  /* 0x0000000000007992 */ /* 0x000fec000000a000 */
[----:B------:R-:W-:-:S00]  /*4f60*/  ERRBAR ;  /* 0x00000000000079ab */ /* 0x000fc00000000000 */
[----:B------:R-:W-:Y:S08]  /*4f70*/  CGAERRBAR ;  /* 0x00000000000075ab */ /* 0x000ff00000000000 */
[----:B------:R-:W-:Y:S06]  /*4f80*/  UCGABAR_ARV ;  /* 0x00000000000079c7 */ /* 0x000fec0008000000 */
[----:B------:R-:W-:Y:S01]  /*4f90*/  UCGABAR_WAIT ;  /* 0x0000000000007dc7 */ /* 0x000fe20008000000 */
[----:B------:R-:W-:Y:S01]  /*4fa0*/  CCTL.IVALL ;  /* 0x00000000ff00798f */ /* 0x000fe20002000000 */
[----:B0-----:R-:W-:Y:S05]  /*4fb0*/  @P0 BRA `(.L_x_12) ;  /* 0x0000000000540947 */ /* 0x001fea0003800000 */
[----:B------:R-:W-:Y:S02]  /*4fc0*/  UIADD3 UR5, UPT, UPT, UR8, 0x4000, URZ ;  /* 0x0000400008057890 */ /* 0x000fe4000fffe0ff */
[----:B------:R-:W-:Y:S02]  /*4fd0*/  USHF.R.U32.HI UR4, URZ, 0x4, UR8 ;  /* 0x00000004ff047899 */ /* 0x000fe40008011608 */
[----:B------:R-:W-:Y:S02]  /*4fe0*/  USHF.R.U32.HI UR12, URZ, 0x4, UR5 ;  /* 0x00000004ff0c7899 */ /* 0x000fe40008011605 */
[----:B------:R-:W-:Y:S01]  /*4ff0*/  USGXT.U32 UR4, UR4, 0xe ;  /* 0x0000000e0404789a */ /* 0x000fe20008000000 */
[----:B------:R-:W-:Y:S01]  /*5000*/  UMOV UR14, 0x100 ;  /* 0x00000100000e7882 */ /* 0x000fe20000000000 */
[----:B------:R-:W-:Y:S01]  /*5010*/  UMOV UR15, 0x40004040 ;  /* 0x40004040000f7882 */ /* 0x000fe20000000000 */
[----:B------:R-:W-:Y:S01]  /*5020*/  UMOV UR5, URZ ;  /* 0x000000ff00057c82 */ /* 0x000fe20008000000 */
[----:B------:R-:W-:-:S02]  /*5030*/  USGXT.U32 UR12, UR12, 0xe ;  /* 0x0000000e0c0c789a */ /* 0x000fc40008000000 */
[----:B------:R-:W-:Y:S02]  /*5040*/  UIADD3 UR11, UPT, UPT, UR20, 0x80, URZ ;  /* 0x00000080140b7890 */ /* 0x000fe4000fffe0ff */
[----:B------:R-:W-:Y:S01]  /*5050*/  UIADD3.64 UR14, UPT, UPT, UR4, UR14, URZ ;  /* 0x0000000e040e7297 */ /* 0x000fe2000fffe0ff */
[----:B------:R-:W-:Y:S01]  /*5060*/  UMOV UR16, 0x0 ;  /* 0x0000000000107882 */ /* 0x000fe20000000000 */
[----:B------:R-:W-:Y:S01]  /*5070*/  UMOV UR17, 0x10208010 ;  /* 0x1020801000117882 */ /* 0x000fe20000000000 */
[----:B------:R-:W-:Y:S01]  /*5080*/  UMOV UR5, 0x40004040 ;  /* 0x4000404000057882 */ /* 0x000fe20000000000 */
[----:B------:R-:W-:Y:S01]  /*5090*/  UMOV UR13, 0xc0004010 ;  /* 0xc0004010000d7882 */ /* 0x000fe20000000000 */
[----:B------:R-:W-:Y:S01]  /*50a0*/  UMOV UR22, 0x0 ;  /* 0x0000000000167882 */ /* 0x000fe20000000000 */
[----:B------:R-:W-:Y:S01]  /*50b0*/  UMOV UR23, 0x10208010 ;  /* 0x1020801000177882 */ /* 0x000fe20000000000 */
[----:B------:R-:W-:Y:S01]  /*50c0*/  UMOV UR21, 0x3 ;  /* 0x0000000300157882 */ /* 0x000fe20000000000 */
[----:B------:R0:W-:Y:S01]  /*50d0*/  UTCQMMA.2CTA gdesc[UR4], gdesc[UR12], tmem[UR20], tmem[UR16], idesc[UR17], !UPT ;  /* 0x00ff100c040075ea */ /* 0x0001e2000fa00314 */
[----:B------:R0:W-:Y:S01]  /*50e0*/  UTCQMMA.2CTA gdesc[UR14], gdesc[UR12], tmem[UR11], tmem[UR22], idesc[UR23], !UPT ;  /* 0x00ff160c0e0075ea */ /* 0x0001e2000fa0030b */
[----:B------:R0:W-:Y:S01]  /*50f0*/  UTCBAR.2CTA.MULTICAST [UR10], URZ, UR21 ;  /* 0x000000ff0a0073e9 */ /* 0x0001e20008200815 */
[----:B------:R-:W-:Y:S01]  /*5100*/  NOP ;  /* 0x0000000000007918 */ /* 0x000fe20000000000 */
.L_x_12:
[----:B0-----:R-:W-:Y:S01]  /*5110*/  UMOV UR4, URZ ;  /* 0x000000ff00047c82 */ /* 0x001fe20008000000 */
[----:B------:R-:W-:Y:S05]  /*5120*/  @!P2 BRA `(.L_x_13) ;  /* 0x000000280040a947 */ /* 0x000fea0003800000 */
[----:B------:R-:W-:Y:S01]  /*5130*/  SHF.R.S32.HI R125, RZ, 0x1f, R182 ;  /* 0x0000001fff7d7819 */ /* 0x000fe200000114b6 */
[----:B------:R-:W-:Y:S01]  /*5140*/  UIADD3 UR4, UPT, UPT, UR8, 0x2000, URZ ;  /* 0x0000200008047890 */ /* 0x000fe2000fffe0ff */
[----:B------:R-:W-:Y:S01]  /*5150*/  IMAD.MOV.U32 R126, RZ, RZ, RZ ;  /* 0x000000ffff7e7224 */ /* 0x000fe200078e00ff */
[----:B------:R-:W-:Y:S01]  /*5160*/  UIADD3 UR5, UPT, UPT, UR8, 0x4800, URZ ;  /* 0x0000480008057890 */ /* 0x000fe2000fffe0ff */
[----:B------:R-:W-:Y:S01]  /*5170*/  LEA.HI R125, R125, R182, RZ, 0x5 ;  /* 0x000000b67d7d7211 */ /* 0x000fe200078f28ff */
[----:B------:R-:W-:Y:S02]  /*5180*/  USHF.R.U32.HI UR4, URZ, 0x4, UR4 ;  /* 0x00000004ff047899 */ /* 0x000fe40008011604 */
[----:B------:R-:W-:Y:S01]  /*5190*/  USHF.R.U32.HI UR5, URZ, 0x4, UR5 ;  /* 0x00000004ff057899 */ /* 0x000fe20008011605 */
[----:B------:R-:W-:Y:S01]  /*51a0*/  SHF.R.S32.HI R125, RZ, 0x5, R125 ;  /* 0x00000005ff7d7819 */ /* 0x000fe2000001147d */
[----:B------:R-:W-:Y:S02]  /*51b0*/  USHF.L.U32 UR11, UR6, 0x5, URZ ;  /* 0x00000005060b7899 */ /* 0x000fe400080006ff */
[----:B------:R-:W-:Y:S01]  /*51c0*/  USHF.L.U32 UR16, UR7, 0x5, URZ ;  /* 0x0000000507107899 */ /* 0x000fe200080006ff */
[----:B------:R-:W-:Y:S01]  /*51d0*/  VIMNMX R125, PT, PT, R125, 0x2, !PT ;  /* 0x000000027d7d7848 */ /* 0x000fe20007fe0100 */
[----:B------:R-:W-:Y:S01]  /*51e0*/  USGXT.U32 UR6, UR4, 0xe ;  /* 0x0000000e0406789a */ /* 0x000fe20008000000 */
[----:B------:R-:W-:Y:S01]  /*51f0*/  UMOV UR14, 0x100 ;  /* 0x00000100000e7882 */ /* 0x000fe20000000000 */
[----:B------:R-:W-:-:S02]  /*5200*/  UMOV UR15, 0x40004040 ;  /* 0x40004040000f7882 */ /* 0x000fc40000000000 */
[----:B------:R-:W-:Y:S01]  /*5210*/  VIADD R229, R125, 0xffffffff ;  /* 0xffffffff7de57836 */ /* 0x000fe20000000000 */
[----:B------:R-:W-:Y:S01]  /*5220*/  UMOV UR7, URZ ;  /* 0x000000ff00077c82 */ /* 0x000fe20008000000 */
[----:B------:R-:W-:Y:S02]  /*5230*/  USGXT.U32 UR12, UR5, 0xe ;  /* 0x0000000e050c789a */ /* 0x000fe40008000000 */
[----:B------:R-:W-:Y:S02]  /*5240*/  USHF.R.S32.HI UR21, URZ, 0x1f, UR11 ;  /* 0x0000001fff157899 */ /* 0x000fe4000801140b */
[----:B------:R-:W-:Y:S02]  /*5250*/  USHF.R.S32.HI UR22, URZ, 0x1f, UR16 ;  /* 0x0000001fff167899 */ /* 0x000fe40008011410 */
[----:B------:R-:W-:Y:S01]  /*5260*/  UIADD3.64 UR14, UPT, UPT, UR6, UR14, URZ ;  /* 0x0000000e060e7297 */ /* 0x000fe2000fffe0ff */
[----:B------:R-:W-:Y:S01]  /*5270*/  UMOV UR17, 0x1 ;  /* 0x0000000100117882 */ /* 0x000fe20000000000 */
[----:B------:R-:W-:Y:S01]  /*5280*/  UMOV UR5, URZ ;  /* 0x000000ff00057c82 */ /* 0x000fe20008000000 */
[----:B------:R-:W-:-:S09]  /*5290*/  UMOV UR13, 0xc0004010 ;  /* 0xc0004010000d7882 */ /* 0x000fd20000000000 */
.L_x_16:
[----:B------:R-:W-:Y:S01]  /*52a0*/  IADD3 R211, P3, PT, R211, UR16, RZ ;  /* 0x00000010d3d37c10 */ /* 0x000fe2000ff7e0ff */
[----:B------:R-:W-:Y:S01]  /*52b0*/  IMAD.U32 R126, R126, -0x80000000, RZ ;  /* 0x800000007e7e7824 */ /* 0x000fe200078e00ff */
[----:B------:R-:W-:Y:S02]  /*52c0*/  IADD3 R215, P2, PT, R215, UR16, RZ ;  /* 0x00000010d7d77c10 */ /* 0x000fe4000ff5e0ff */
[----:B------:R-:W-:Y:S02]  /*52d0*/  IADD3.X R209, PT, PT, R209, UR22, RZ, P3, !PT ;  /* 0x00000016d1d17c10 */ /* 0x000fe40009ffe4ff */
[----:B------:R-:W-:Y:S02]  /*52e0*/  IADD3 R193, P3, PT, R193, UR16, RZ ;  /* 0x00000010c1c17c10 */ /* 0x000fe4000ff7e0ff */
[----:B------:R-:W-:Y:S02]  /*52f0*/  IADD3 R208, P5, PT, R208, UR16, RZ ;  /* 0x00000010d0d07c10 */ /* 0x000fe4000ffbe0ff */
[----:B------:R-:W-:-:S02]  /*5300*/  IADD3.X R191, PT, PT, R191, UR22, RZ, P3, !PT ;  /* 0x00000016bfbf7c10 */ /* 0x000fc40009ffe4ff */
[----:B------:R-:W-:Y:S02]  /*5310*/  IADD3 R173, P3, PT, R173, UR16, RZ ;  /* 0x00000010adad7c10 */ /* 0x000fe4000ff7e0ff */
[----:B------:R-:W-:Y:S02]  /*5320*/  IADD3 R201, P0, PT, R201, UR16, RZ ;  /* 0x00000010c9c97c10 */ /* 0x000fe4000ff1e0ff */
[----:B------:R-:W-:Y:S02]  /*5330*/  IADD3.X R171, PT, PT, R171, UR22, RZ, P3, !PT ;  /* 0x00000016abab7c10 */ /* 0x000fe40009ffe4ff */
[----:B------:R-:W-:Y:S02]  /*5340*/  IADD3 R153, P3, PT, R153, UR11, RZ ;  /* 0x0000000b99997c10 */ /* 0x000fe4000ff7e0ff */
[----:B------:R-:W-:Y:S02]  /*5350*/  IADD3.X R213, PT, PT, R213, UR22, RZ, P2, !PT ;  /* 0x00000016d5d57c10 */ /* 0x000fe400097fe4ff */
[----:B------:R-:W-:-:S02]  /*5360*/  IADD3.X R151, PT, PT, R151, UR21, RZ, P3, !PT ;  /* 0x0000001597977c10 */ /* 0x000fc40009ffe4ff */
[----:B------:R-:W-:Y:S02]  /*5370*/  IADD3 R97, P3, PT, R97, UR11, RZ ;  /* 0x0000000b61617c10 */ /* 0x000fe4000ff7e0ff */
[----:B------:R-:W-:Y:S02]  /*5380*/  IADD3.X R207, PT, PT, R207, UR22, RZ, P5, !PT ;  /* 0x00000016cfcf7c10 */ /* 0x000fe4000affe4ff */
[----:B------:R-:W-:Y:S02]  /*5390*/  IADD3.X R98, PT, PT, R98, UR21, RZ, P3, !PT ;  /* 0x0000001562627c10 */ /* 0x000fe40009ffe4ff */
[----:B------:R-:W-:Y:S02]  /*53a0*/  IADD3 R50, P3, PT, R50, UR11, RZ ;  /* 0x0000000b32327c10 */ /* 0x000fe4000ff7e0ff */
[----:B------:R-:W-:Y:S02]  /*53b0*/  IADD3.X R199, PT, PT, R199, UR22, RZ, P0, !PT ;  /* 0x00000016c7c77c10 */ /* 0x000fe400087fe4ff */
[----:B------:R-:W-:-:S02]  /*53c0*/  IADD3.X R52, PT, PT, R52, UR21, RZ, P3, !PT ;  /* 0x0000001534347c10 */ /* 0x000fc40009ffe4ff */
[----:B------:R-:W-:Y:S02]  /*53d0*/  IADD3 R17, P3, PT, R17, UR11, RZ ;  /* 0x0000000b11117c10 */ /* 0x000fe4000ff7e0ff */
[----:B------:R-:W-:Y:S02]  /*53e0*/  IADD3 R205, P6, PT, R205, UR16, RZ ;  /* 0x00000010cdcd7c10 */ /* 0x000fe4000ffde0ff */
[----:B------:R-:W-:Y:S02]  /*53f0*/  IADD3 R197, P2, PT, R197, UR16, RZ ;  /* 0x00000010c5c57c10 */ /* 0x000fe4000ff5e0ff */
[----:B------:R-:W-:Y:S02]  /*5400*/  IADD3 R189, P5, PT, R189, UR16, RZ ;  /* 0x00000010bdbd7c10 */ /* 0x000fe4000ffbe0ff */
[----:B------:R-:W-:Y:S02]  /*5410*/  IADD3 R181, P0, PT, R181, UR16, RZ ;  /* 0x00000010b5b57c10 */ /* 0x000fe4000ff1e0ff */
[----:B------:R-:W-:-:S02]  /*5420*/  IADD3.X R18, PT, PT, R18, UR21, RZ, P3, !PT ;  /* 0x0000001512127c10 */ /* 0x000fc40009ffe4ff */
[----:B------:R-:W-:Y:S02]  /*5430*/  IADD3 R94, P3, PT, R94, UR11, RZ ;  /* 0x0000000b5e5e7c10 */ /* 0x000fe4000ff7e0ff */
[----:B------:R-:W-:Y:S02]  /*5440*/  IADD3.X R203, PT, PT, R203, UR22, RZ, P6, !PT ;  /* 0x00000016cbcb7c10 */ /* 0x000fe4000b7fe4ff */
[----:B------:R-:W-:Y:S02]  /*5450*/  IADD3.X R195, PT, PT, R195, UR22, RZ, P2, !PT ;  /* 0x00000016c3c37c10 */ /* 0x000fe400097fe4ff */
[----:B------:R-:W-:Y:S02]  /*5460*/  IADD3.X R187, PT, PT, R187, UR22, RZ, P5, !PT ;  /* 0x00000016bbbb7c10 */ /* 0x000fe4000affe4ff */
[----:B------:R-:W-:Y:S02]  /*5470*/  IADD3.X R179, PT, PT, R179, UR22, RZ, P0, !PT ;  /* 0x00000016b3b37c10 */ /* 0x000fe400087fe4ff */
[----:B------:R-:W-:-:S02]  /*5480*/  IADD3 R185, P6, PT, R185, UR16, RZ ;  /* 0x00000010b9b97c10 */ /* 0x000fc4000ffde0ff */
[----:B------:R-:W-:Y:S02]  /*5490*/  IADD3 R177, P2, PT, R177, UR16, RZ ;  /* 0x00000010b1b17c10 */ /* 0x000fe4000ff5e0ff */
[----:B------:R-:W-:Y:S02]  /*54a0*/  IADD3 R169, P5, PT, R169, UR16, RZ ;  /* 0x00000010a9a97c10 */ /* 0x000fe4000ffbe0ff */
[----:B------:R-:W-:Y:S02]  /*54b0*/  IADD3 R161, P0, PT, R161, UR16, RZ ;  /* 0x00000010a1a17c10 */ /* 0x000fe4000ff1e0ff */
[----:B------:R-:W-:Y:S02]  /*54c0*/  IADD3.X R96, PT, PT, R96, UR21, RZ, P3, !PT ;  /* 0x0000001560607c10 */ /* 0x000fe40009ffe4ff */
[----:B------:R-:W-:Y:S02]  /*54d0*/  IADD3 R61, P3, PT, R61, UR11, RZ ;  /* 0x0000000b3d3d7c10 */ /* 0x000fe4000ff7e0ff */
[----:B------:R-:W-:-:S02]  /*54e0*/  IADD3.X R183, PT, PT, R183, UR22, RZ, P6, !PT ;  /* 0x00000016b7b77c10 */ /* 0x000fc4000b7fe4ff */
[----:B------:R-:W-:Y:S02]  /*54f0*/  IADD3.X R175, PT, PT, R175, UR22, RZ, P2, !PT ;  /* 0x00000016afaf7c10 */ /* 0x000fe400097fe4ff */
[----:B------:R-:W-:Y:S02]  /*5500*/  IADD3.X R167, PT, PT, R167, UR22, RZ, P5, !PT ;  /* 0x00000016a7a77c10 */ /* 0x000fe4000affe4ff */
[----:B------:R-:W-:Y:S02]  /*5510*/  IADD3.X R159, PT, PT, R159, UR22, RZ, P0, !PT ;  /* 0x000000169f9f7c10 */ /* 0x000fe400087fe4ff */
[----:B------:R-:W-:Y:S02]  /*5520*/  IADD3 R165, P6, PT, R165, UR16, RZ ;  /* 0x00000010a5a57c10 */ /* 0x000fe4000ffde0ff */
[----:B------:R-:W-:Y:S02]  /*5530*/  IADD3 R157, P2, PT, R157, UR16, RZ ;  /* 0x000000109d9d7c10 */ /* 0x000fe4000ff5e0ff */
[----:B------:R-:W-:-:S02]  /*5540*/  IADD3 R149, P5, PT, R149, UR11, RZ ;  /* 0x0000000b95957c10 */ /* 0x000fc4000ffbe0ff */
[----:B------:R-:W-:Y:S02]  /*5550*/  IADD3 R141, P0, PT, R141, UR11, RZ ;  /* 0x0000000b8d8d7c10 */ /* 0x000fe4000ff1e0ff */
[----:B------:R-:W-:Y:S02]  /*5560*/  IADD3.X R63, PT, PT, R63, UR21, RZ, P3, !PT ;  /* 0x000000153f3f7c10 */ /* 0x000fe40009ffe4ff */
[----:B------:R-:W-:Y:S02]  /*5570*/  IADD3 R15, P3, PT, R15, UR11, RZ ;  /* 0x0000000b0f0f7c10 */ /* 0x000fe4000ff7e0ff */
[----:B------:R-:W-:Y:S02]  /*5580*/  IADD3.X R163, PT, PT, R163, UR22, RZ, P6, !PT ;  /* 0x00000016a3a37c10 */ /* 0x000fe4000b7fe4ff */
[----:B------:R-:W-:Y:S02]  /*5590*/  IADD3.X R155, PT, PT, R155, UR22, RZ, P2, !PT ;  /* 0x000000169b9b7c10 */ /* 0x000fe400097fe4ff */
[----:B------:R-:W-:-:S02]  /*55a0*/  IADD3.X R147, PT, PT, R147, UR21, RZ, P5, !PT ;  /* 0x0000001593937c10 */ /* 0x000fc4000affe4ff */
[----:B------:R-:W-:Y:S02]  /*55b0*/  IADD3.X R139, PT, PT, R139, UR21, RZ, P0, !PT ;  /* 0x000000158b8b7c10 */ /* 0x000fe400087fe4ff */
        /* <DEDUP_REMOVED lines=43> */
[----:B------:R-:W-:Y:S02]  /*5870*/  IADD3.X R64, PT, PT, R64, UR21, RZ, P2, !PT ;  /* 0x0000001540407c10 */ /* 0x000fe400097fe4ff */
[----:B------:R-:W-:Y:S02]  /*5880*/  IADD3.X R48, PT, PT, R48, UR21, RZ, P5, !PT ;  /* 0x0000001530307c10 */ /* 0x000fe4000affe4ff */
[----:B------:R-:W-:Y:S02]  /*5890*/  IADD3.X R32, PT, PT, R32, UR21, RZ, P0, !PT ;  /* 0x0000001520207c10 */ /* 0x000fe400087fe4ff */
[----:B------:R-:W-:Y:S01]  /*58a0*/  IADD3.X R27, PT, PT, R27, UR21, RZ, P3, !PT ;  /* 0x000000151b1b7c10 */ /* 0x000fe20009ffe4ff */
[----:B------:R-:W0:Y:S01]  /*58b0*/  SYNCS.PHASECHK.TRANS64.TRYWAIT P3, [UR10], R126 ;  /* 0x0000007eff0075a7 */ /* 0x000e22000806110a */
[----:B------:R-:W-:-:S02]  /*58c0*/  IADD3 R45, P6, PT, R45, UR11, RZ ;  /* 0x0000000b2d2d7c10 */ /* 0x000fc4000ffde0ff */
[----:B------:R-:W-:Y:S02]  /*58d0*/  IADD3 R28, P2, PT, R28, UR11, RZ ;  /* 0x0000000b1c1c7c10 */ /* 0x000fe4000ff5e0ff */
[----:B------:R-:W-:Y:S02]  /*58e0*/  IADD3 R13, P5, PT, R13, UR11, RZ ;  /* 0x0000000b0d0d7c10 */ /* 0x000fe4000ffbe0ff */
        /* <DEDUP_REMOVED lines=61> */
[----:B------:R-:W-:Y:S02]  /*5cc0*/  ISETP.GT.AND P6, PT, R4, RZ, PT ;  /* 0x000000ff0400720c */ /* 0x000fe40003fc4270 */
[----:B------:R-:W-:Y:S01]  /*5cd0*/  PRMT R235, RZ, 0x7610, R235 ;  /* 0x00007610ffeb7816 */ /* 0x000fe200000000eb */
[----:B0-----:R-:W-:Y:S10]  /*5ce0*/  @!P3 BRA `(.L_x_14) ;  /* 0x000000b80068b947 */ /* 0x001ff40003800000 */
.L_x_24:
[C---:B------:R-:W-:Y:S01]  /*5cf0*/  ISETP.GT.AND P0, PT, R4.reuse, 0x8, PT ;  /* 0x000000080400780c */ /* 0x040fe20003f04270 */
[----:B------:R-:W-:Y:S02]  /*5d00*/  @P6 IMAD.MOV.U32 R126, RZ, RZ, R5 ;  /* 0x000000ffff7e6224 */ /* 0x000fe400078e0005 */
[----:B------:R-:W-:Y:S01]  /*5d10*/  @P6 IMAD.MOV.U32 R127, RZ, RZ, R6 ;  /* 0x000000ffff7f6224 */ /* 0x000fe200078e0006 */
[----:B------:R-:W-:Y:S02]  /*5d20*/  PRMT R233, RZ, 0x7610, R233 ;  /* 0x00007610ffe97816 */ /* 0x000fe400000000e9 */
[----:B------:R-:W-:Y:S02]  /*5d30*/  ISETP.GT.AND P3, PT, R4, 0x1, PT ;  /* 0x000000010400780c */ /* 0x000fe40003f64270 */
[----:B------:R0:W2:Y:S01]  /*5d40*/  @P6 LDG.E.U8 R235, desc[UR18][R126.64] ;  /* 0x000000127eeb6981 */ /* 0x0000a2000c1e1100 */
[----:B------:R-:W-:Y:S01]  /*5d50*/  PRMT R231, RZ, 0x7610, R231 ;  /* 0x00007610ffe77816 */ /* 0x000fe200000000e7 */
[----:B0-----:R-:W-:-:S02]  /*5d60*/  @P6 IMAD.MOV.U32 R126, RZ, RZ, R7 ;  /* 0x000000ffff7e6224 */ /* 0x001fc400078e0007 */
[----:B------:R-:W-:-:S05]  /*5d70*/  @P6 IMAD.MOV.U32 R127, RZ, RZ, R8 ;  /* 0x000000ffff7f6224 */ /* 0x000fca00078e0008 */
[----:B------:R0:W3:Y:S01]  /*5d80*/  @P6 LDG.E.U8 R233, desc[UR18][R126.64] ;  /* 0x000000127ee96981 */ /* 0x0000e2000c1e1100 */
[----:B------:R-:W-:Y:S02]  /*5d90*/  ISETP.GT.AND P5, PT, R4, 0x10, PT ;  /* 0x000000100400780c */ /* 0x000fe40003fa4270 */
[----:B------:R-:W-:Y:S01]  /*5da0*/  PRMT R239, RZ, 0x7610, R239 ;  /* 0x00007610ffef7816 */ /* 0x000fe200000000ef */
[----:B0-----:R-:W-:Y:S02]  /*5db0*/  @P0 IMAD.MOV.U32 R126, RZ, RZ, R9 ;  /* 0x000000ffff7e0224 */ /* 0x001fe400078e0009 */
[----:B------:R-:W-:-:S05]  /*5dc0*/  @P0 IMAD.MOV.U32 R127, RZ, RZ, R10 ;  /* 0x000000ffff7f0224 */ /* 0x000fca00078e000a */
[----:B------:R0:W4:Y:S01]  /*5dd0*/  @P0 LDG.E.U8 R231, desc[UR18][R126.64] ;  /* 0x000000127ee70981 */ /* 0x000122000c1e1100 */
[----:B------:R-:W-:Y:S01]  /*5de0*/  PRMT R227, RZ, 0x7610, R227 ;  /* 0x00007610ffe37816 */ /* 0x000fe200000000e3 */
[----:B0-----:R-:W-:Y:S02]  /*5df0*/  @P3 IMAD.MOV.U32 R126, RZ, RZ, R21 ;  /* 0x000000ffff7e3224 */ /* 0x001fe400078e0015 */
[----:B------:R-:W-:-:S05]  /*5e00*/  @P3 IMAD.MOV.U32 R127, RZ, RZ, R22 ;  /* 0x000000ffff7f3224 */ /* 0x000fca00078e0016 */
[----:B------:R0:W5:Y:S01]  /*5e10*/  @P3 LDG.E.U8 R239, desc[UR18][R126.64] ;  /* 0x000000127eef3981 */ /* 0x000162000c1e1100 */
[----:B------:R-:W-:Y:S01]  /*5e20*/  PRMT R223, RZ, 0x7610, R223 ;  /* 0x00007610ffdf7816 */ /* 0x000fe200000000df */
[----:B0-----:R-:W-:Y:S02]  /*5e30*/  @P0 IMAD.MOV.U32 R126, RZ, RZ, R11 ;  /* 0x000000ffff7e0224 */ /* 0x001fe400078e000b */
[----:B------:R-:W-:-:S05]  /*5e40*/  @P0 IMAD.MOV.U32 R127, RZ, RZ, R12 ;  /* 0x000000ffff7f0224 */ /* 0x000fca00078e000c */
[----:B------:R0:W2:Y:S01]  /*5e50*/  @P0 LDG.E.U8 R227, desc[UR18][R126.64] ;  /* 0x000000127ee30981 */ /* 0x0000a2000c1e1100 */
[C---:B------:R-:W-:Y:S02]  /*5e60*/  ISETP.GT.AND P0, PT, R4.reuse, 0x2, PT ;  /* 0x000000020400780c */ /* 0x040fe40003f04270 */
[----:B------:R-:W-:Y:S02]  /*5e70*/  PRMT R238, RZ, 0x7610, R238 ;  /* 0x00007610ffee7816 */ /* 0x000fe400000000ee */
[----:B------:R-:W-:Y:S01]  /*5e80*/  ISETP.GT.AND P2, PT, R4, 0x18, PT ;  /* 0x000000180400780c */ /* 0x000fe20003f44270 */
[----:B0-----:R-:W-:Y:S02]  /*5e90*/  @P5 IMAD.MOV.U32 R126, RZ, RZ, R13 ;  /* 0x000000ffff7e5224 */ /* 0x001fe400078e000d */
[----:B------:R-:W-:-:S05]  /*5ea0*/  @P5 IMAD.MOV.U32 R127, RZ, RZ, R14 ;  /* 0x000000ffff7f5224 */ /* 0x000fca00078e000e */
[----:B------:R0:W2:Y:S01]  /*5eb0*/  @P5 LDG.E.U8 R223, desc[UR18][R126.64] ;  /* 0x000000127edf5981 */ /* 0x0000a2000c1e1100 */
[----:B------:R-:W-:Y:S01]  /*5ec0*/  PRMT R221, RZ, 0x7610, R221 ;  /* 0x00007610ffdd7816 */ /* 0x000fe200000000dd */
[----:B0-----:R-:W-:Y:S02]  /*5ed0*/  @P3 IMAD.MOV.U32 R126, RZ, RZ, R23 ;  /* 0x000000ffff7e3224 */ /* 0x001fe400078e0017 */
[----:B------:R-:W-:-:S05]  /*5ee0*/  @P3 IMAD.MOV.U32 R127, RZ, RZ, R24 ;  /* 0x000000ffff7f3224 */ /* 0x000fca00078e0018 */
[----:B------:R0:W2:Y:S01]  /*5ef0*/  @P3 LDG.E.U8 R238, desc[UR18][R126.64] ;  /* 0x000000127eee3981 */ /* 0x0000a2000c1e1100 */
        /* <DEDUP_REMOVED lines=26> */
[----:B------:R-:W-:Y:S02]  /*60a0*/  ISETP.GT.AND P0, PT, R4, 0x5, PT ;  /* 0x000000050400780c */ /* 0x000fe40003f04270 */
        /* <DEDUP_REMOVED lines=183> */
[----:B------:R0:W3:Y:S01]  /*6c20*/  @P0 LDG.E.U8 R198, desc[UR18][R126.64] ;  /* 0x000000127ec60981 */ /* 0x0000e2000c1e1100 */
[----:B------:R-:W-:Y:S01]  /*6c30*/  PRMT R202, RZ, 0x7610, R202 ;  /* 0x00007610ffca7816 */ /* 0x000fe200000000ca */
[----:B0-----:R-:W-:Y:S02]  /*6c40*/  @P2 IMAD.MOV.U32 R126, RZ, RZ, R65 ;  /* 0x000000ffff7e2224 */ /* 0x001fe400078e0041 */
[----:B------:R-:W-:-:S05]  /*6c50*/  @P2 IMAD.MOV.U32 R127, RZ, RZ, R67 ;  /* 0x000000ffff7f2224 */ /* 0x000fca00078e0043 */
[----:B------:R0:W4:Y:S01]  /*6c60*/  @P2 LDG.E.U8 R200, desc[UR18][R126.64] ;  /* 0x000000127ec82981 */ /* 0x000122000c1e1100 */
[----:B------:R-:W-:Y:S02]  /*6c70*/  ISETP.GT.AND P0, PT, R4, 0x1d, PT ;  /* 0x0000001d0400780c */ /* 0x000fe40003f04270 */
[----:B------:R-:W-:Y:S01]  /*6c80*/  PRMT R204, RZ, 0x7610, R204 ;  /* 0x00007610ffcc7816 */ /* 0x000fe200000000cc */
[----:B0-----:R-:W-:Y:S02]  /*6c90*/  @P2 IMAD.MOV.U32 R126, RZ, RZ, R66 ;  /* 0x000000ffff7e2224 */ /* 0x001fe400078e0042 */
[----:B------:R-:W-:-:S05]  /*6ca0*/  @P2 IMAD.MOV.U32 R127, RZ, RZ, R68 ;  /* 0x000000ffff7f2224 */ /* 0x000fca00078e0044 */
[----:B------:R0:W5:Y:S01]  /*6cb0*/  @P2 LDG.E.U8 R202, desc[UR18][R126.64] ;  /* 0x000000127eca2981 */ /* 0x000162000c1e1100 */
[----:B------:R-:W-:Y:S01]  /*6cc0*/  PRMT R206, RZ, 0x7610, R206 ;  /* 0x00007610ffce7816 */ /* 0x000fe200000000ce */
[----:B0-----:R-:W-:Y:S02]  /*6cd0*/  @P3 IMAD.MOV.U32 R126, RZ, RZ, R81 ;  /* 0x000000ffff7e3224 */ /* 0x001fe400078e0051 */
[----:B------:R-:W-:-:S05]  /*6ce0*/  @P3 IMAD.MOV.U32 R127, RZ, RZ, R83 ;  /* 0x000000ffff7f3224 */ /* 0x000fca00078e0053 */
[----:B------:R0:W5:Y:S01]  /*6cf0*/  @P3 LDG.E.U8 R204, desc[UR18][R126.64] ;  /* 0x000000127ecc3981 */ /* 0x000162000c1e1100 */
[----:B------:R-:W-:Y:S02]  /*6d00*/  PRMT R210, RZ, 0x7610, R210 ;  /* 0x00007610ffd27816 */ /* 0x000fe400000000d2 */
[----:B------:R-:W-:Y:S01]  /*6d10*/  ISETP.GT.AND P2, PT, R4, 0x1e, PT ;  /* 0x0000001e0400780c */ /* 0x000fe20003f44270 */
[----:B0-----:R-:W-:Y:S02]  /*6d20*/  @P3 IMAD.MOV.U32 R126, RZ, RZ, R82 ;  /* 0x000000ffff7e3224 */ /* 0x001fe400078e0052 */
[----:B------:R-:W-:-:S05]  /*6d30*/  @P3 IMAD.MOV.U32 R127, RZ, RZ, R84 ;  /* 0x000000ffff7f3224 */ /* 0x000fca00078e0054 */
[----:B------:R0:W5:Y:S01]  /*6d40*/  @P3 LDG.E.U8 R206, desc[UR18][R126.64] ;  /* 0x000000127ece3981 */ /* 0x000162000c1e1100 */
        /* <DEDUP_REMOVED lines=21> */
[----:B------:R-:W-:Y:S01]  /*6ea0*/  ISETP.GE.AND P2, PT, R252, R4, PT ;  /* 0x00000004fc00720c */ /* 0x000fe20003f46270 */
[----:B0-----:R-:W-:Y:S02]  /*6eb0*/  @P0 IMAD.MOV.U32 R126, RZ, RZ, R153 ;  /* 0x000000ffff7e0224 */ /* 0x001fe400078e0099 */
[----:B------:R-:W-:-:S05]  /*6ec0*/  @P0 IMAD.MOV.U32 R127, RZ, RZ, R151 ;  /* 0x000000ffff7f0224 */ /* 0x000fca00078e0097 */
[----:B------:R0:W5:Y:S01]  /*6ed0*/  @P0 LDG.E.U8 R220, desc[UR18][R126.64] ;  /* 0x000000127edc0981 */ /* 0x000162000c1e1100 */
[----:B------:R-:W-:Y:S01]  /*6ee0*/  PRMT R222, RZ, 0x7610, R222 ;  /* 0x00007610ffde7816 */ /* 0x000fe200000000de */
[----:B------:R-:W-:Y:S01]  /*6ef0*/  BAR.SYNC.DEFER_BLOCKING 0x0 ;  /* 0x0000000000007b1d */ /* 0x000fe20000010000 */
[----:B------:R-:W-:Y:S02]  /*6f00*/  PRMT R224, RZ, 0x7610, R224 ;  /* 0x00007610ffe07816 */ /* 0x000fe400000000e0 */
[----:B0-----:R-:W-:Y:S02]  /*6f10*/  @!P2 IMAD.MOV.U32 R126, RZ, RZ, R157 ;  /* 0x000000ffff7ea224 */ /* 0x001fe400078e009d */
[----:B------:R-:W-:Y:S01]  /*6f20*/  @!P2 IMAD.MOV.U32 R127, RZ, RZ, R155 ;  /* 0x000000ffff7fa224 */ /* 0x000fe200078e009b */
[----:B------:R-:W-:Y:S02]  /*6f30*/  PRMT R226, RZ, 0x7610, R226 ;  /* 0x00007610ffe27816 */ /* 0x000fe400000000e2 */
[----:B------:R-:W-:-:S02]  /*6f40*/  PRMT R228, RZ, 0x7610, R228 ;  /* 0x00007610ffe47816 */ /* 0x000fc400000000e4 */
[----:B------:R0:W5:Y:S02]  /*6f50*/  @!P2 LDG.E.U8 R222, desc[UR18][R126.64] ;  /* 0x000000127edea981 */ /* 0x000164000c1e1100 */
[----:B0-----:R-:W-:Y:S02]  /*6f60*/  @!P2 IMAD.MOV.U32 R126, RZ, RZ, R165 ;  /* 0x000000ffff7ea224 */ /* 0x001fe400078e00a5 */
[----:B------:R-:W-:-:S05]  /*6f70*/  @!P2 IMAD.MOV.U32 R127, RZ, RZ, R163 ;  /* 0x000000ffff7fa224 */ /* 0x000fca00078e00a3 */
[----:B------:R0:W5:Y:S02]  /*6f80*/  @!P2 LDG.E.U8 R224, desc[UR18][R126.64] ;  /* 0x000000127ee0a981 */ /* 0x000164000c1e1100 */
[----:B0-----:R-:W-:Y:S02]  /*6f90*/  @!P2 IMAD.MOV.U32 R126, RZ, RZ, R173 ;  /* 0x000000ffff7ea224 */ /* 0x001fe400078e00ad */
[----:B------:R-:W-:-:S05]  /*6fa0*/  @!P2 IMAD.MOV.U32 R127, RZ, RZ, R171 ;  /* 0x000000ffff7fa224 */ /* 0x000fca00078e00ab */
[----:B------:R0:W5:Y:S01]  /*6fb0*/  @!P2 LDG.E.U8 R226, desc[UR18][R126.64] ;  /* 0x000000127ee2a981 */ /* 0x000162000c1e1100 */
[----:B------:R-:W-:Y:S01]  /*6fc0*/  PRMT R230, RZ, 0x7610, R230 ;  /* 0x00007610ffe67816 */ /* 0x000fe200000000e6 */
        /* <DEDUP_REMOVED lines=14> */
[----:B------:R0:W5:Y:S04]  /*70b0*/  @!P2 LDG.E.U8 R234, desc[UR18][R126.64] ;  /* 0x000000127eeaa981 */ /* 0x000168000c1e1100 */
[----:B--2---:R1:W-:Y:S01]  /*70c0*/  STS.U8 [R241+UR8+0x2000], R235 ;  /* 0x002000ebf1007988 */ /* 0x0043e20008000008 */
[----:B0-----:R-:W-:Y:S02]  /*70d0*/  @!P2 IMAD.MOV.U32 R126, RZ, RZ, R211 ;  /* 0x000000ffff7ea224 */ /* 0x001fe400078e00d3 */
[----:B------:R-:W-:Y:S01]  /*70e0*/  @!P2 IMAD.MOV.U32 R127, RZ, RZ, R209 ;  /* 0x000000ffff7fa224 */ /* 0x000fe200078e00d1 */
[----:B-1----:R-:W-:-:S04]  /*70f0*/  PRMT R235, RZ, 0x7610, R235 ;  /* 0x00007610ffeb7816 */ /* 0x002fc800000000eb */
[----:B------:R0:W2:Y:S04]  /*7100*/  @!P2 LDG.E.U8 R236, desc[UR18][R126.64] ;  /* 0x000000127eeca981 */ /* 0x0000a8000c1e1100 */
[----:B---3--:R1:W-:Y:S01]  /*7110*/  STS.U8 [R241+UR8+0x3000], R233 ;  /* 0x003000e9f1007988 */ /* 0x0083e20008000008 */
[----:B0-----:R-:W-:Y:S02]  /*7120*/  @!P2 IMAD.MOV.U32 R126, RZ, RZ, R161 ;  /* 0x000000ffff7ea224 */ /* 0x001fe400078e00a1 */
[----:B------:R-:W-:Y:S01]  /*7130*/  @!P2 IMAD.MOV.U32 R127, RZ, RZ, R159 ;  /* 0x000000ffff7fa224 */ /* 0x000fe200078e009f */
[----:B-1----:R-:W-:-:S04]  /*7140*/  PRMT R233, RZ, 0x7610, R233 ;  /* 0x00007610ffe97816 */ /* 0x002fc800000000e9 */
[----:B------:R0:W3:Y:S04]  /*7150*/  @!P2 LDG.E.U8 R235, desc[UR18][R126.64] ;  /* 0x000000127eeba981 */ /* 0x0000e8000c1e1100 */
[----:B----4-:R1:W-:Y:S01]  /*7160*/  STS.U8 [R241+UR8+0x2400], R231 ;  /* 0x002400e7f1007988 */ /* 0x0103e20008000008 */
[----:B0-----:R-:W-:Y:S02]  /*7170*/  @!P2 IMAD.MOV.U32 R126, RZ, RZ, R169 ;  /* 0x000000ffff7ea224 */ /* 0x001fe400078e00a9 */
[----:B------:R-:W-:Y:S01]  /*7180*/  @!P2 IMAD.MOV.U32 R127, RZ, RZ, R167 ;  /* 0x000000ffff7fa224 */ /* 0x000fe200078e00a7 */
[----:B-1----:R-:W-:-:S04]  /*7190*/  PRMT R231, RZ, 0x7610, R231 ;  /* 0x00007610ffe77816 */ /* 0x002fc800000000e7 */
[----:B------:R0:W4:Y:S04]  /*71a0*/  @!P2 LDG.E.U8 R233, desc[UR18][R126.64] ;  /* 0x000000127ee9a981 */ /* 0x000128000c1e1100 */
[----:B------:R1:W-:Y:S01]  /*71b0*/  STS.U8 [R241+UR8+0x3400], R227 ;  /* 0x003400e3f1007988 */ /* 0x0003e20008000008 */
[----:B0-----:R-:W-:Y:S02]  /*71c0*/  @!P2 IMAD.MOV.U32 R126, RZ, RZ, R177 ;  /* 0x000000ffff7ea224 */ /* 0x001fe400078e00b1 */
[----:B------:R-:W-:Y:S01]  /*71d0*/  @!P2 IMAD.MOV.U32 R127, RZ, RZ, R175 ;  /* 0x000000ffff7fa224 */ /* 0x000fe200078e00af */
[----:B-1----:R-:W-:-:S04]  /*71e0*/  PRMT R227, RZ, 0x7610, R227 ;  /* 0x00007610ffe37816 */ /* 0x002fc800000000e3 */
[----:B------:R0:W2:Y:S04]  /*71f0*/  @!P2 LDG.E.U8 R231, desc[UR18][R126.64] ;  /* 0x000000127ee7a981 */ /* 0x0000a8000c1e1100 */
        /* <DEDUP_REMOVED lines=9> */
[----:B------:R0:W2:Y:S01]  /*7290*/  @!P2 LDG.E.U8 R223, desc[UR18][R126.64] ;  /* 0x000000127edfa981 */ /* 0x0000a2000c1e1100 */
[----:B------:R-:W-:Y:S01]  /*72a0*/  PRMT R249, RZ, 0x7610, R249 ;  /* 0x00007610fff97816 */ /* 0x000fe200000000f9 */
[----:B0-----:R-:W-:Y:S02]  /*72b0*/  @!P2 IMAD.MOV.U32 R126, RZ, RZ, R201 ;  /* 0x000000ffff7ea224 */ /* 0x001fe400078e00c9 */
[----:B------:R-:W-:-:S05]  /*72c0*/  @!P2 IMAD.MOV.U32 R127, RZ, RZ, R199 ;  /* 0x000000ffff7fa224 */ /* 0x000fca00078e00c7 */
[----:B------:R0:W4:Y:S01]  /*72d0*/  @!P2 LDG.E.U8 R221, desc[UR18][R126.64] ;  /* 0x000000127edda981 */ /* 0x000122000c1e1100 */
[----:B------:R-:W-:-:S03]  /*72e0*/  PRMT R251, RZ, 0x7610, R251 ;  /* 0x00007610fffb7816 */ /* 0x000fc600000000fb */
[----:B------:R1:W-:Y:S01]  /*72f0*/  STS.U8 [R241+UR8+0x2c00], R217 ;  /* 0x002c00d9f1007988 */ /* 0x0003e20008000008 */
[----:B0-----:R-:W-:Y:S02]  /*7300*/  @!P2 IMAD.MOV.U32 R126, RZ, RZ, R208 ;  /* 0x000000ffff7ea224 */ /* 0x001fe400078e00d0 */
[----:B------:R-:W-:-:S05]  /*7310*/  @!P2 IMAD.MOV.U32 R127, RZ, RZ, R207 ;  /* 0x000000ffff7fa224 */ /* 0x000fca00078e00cf */
[----:B------:R0:W4:Y:S04]  /*7320*/  @!P2 LDG.E.U8 R249, desc[UR18][R126.64] ;  /* 0x000000127ef9a981 */ /* 0x000128000c1e1100 */
[----:B------:R1:W-:Y:S01]  /*7330*/  STS.U8 [R241+UR8+0x3c00], R135 ;  /* 0x003c0087f1007988 */ /* 0x0003e20008000008 */
[----:B0-----:R-:W-:Y:S02]  /*7340*/  @!P2 IMAD.MOV.U32 R126, RZ, RZ, R215 ;  /* 0x000000ffff7ea224 */ /* 0x001fe400078e00d7 */
[----:B------:R-:W-:-:S05]  /*7350*/  @!P2 IMAD.MOV.U32 R127, RZ, RZ, R213 ;  /* 0x000000ffff7fa224 */ /* 0x000fca00078e00d5 */
[----:B------:R-:W4:Y:S01]  /*7360*/  @!P2 LDG.E.U8 R251, desc[UR18][R126.64] ;  /* 0x000000127efba981 */ /* 0x000f22000c1e1100 */
[----:B------:R-:W-:Y:S01]  /*7370*/  ULEA UR10, UR17, UR8, 0x3 ;  /* 0x00000008110a7291 */ /* 0x000fe2000f8e18ff */
[----:B------:R-:W-:Y:S02]  /*7380*/  UMOV UR4, UR5 ;  /* 0x0000000500047c82 */ /* 0x000fe40008000000 */
[----:B-----5:R1:W-:Y:S01]  /*7390*/  STS.U8 [R240+UR8+0x2080], R239 ;  /* 0x002080eff0007988 */ /* 0x0203e20008000008 */
[----:B------:R-:W-:-:S03]  /*73a0*/  UIADD3 UR10, UPT, UPT, UR10, 0x5000, URZ ;  /* 0x000050000a0a7890 */ /* 0x000fc6000fffe0ff */
        /* <DEDUP_REMOVED lines=62> */
[----:B--2---:R1:W-:Y:S04]  /*7790*/  STS.U8 [R241+UR8+0x4f00], R236 ;  /* 0x004f00ecf1007988 */ /* 0x0043e80008000008 */
[----:B---3--:R1:W-:Y:S04]  /*77a0*/  STS.U8 [R240+UR8+0x4880], R235 ;  /* 0x004880ebf0007988 */ /* 0x0083e80008000008 */
[----:B----4-:R1:W-:Y:S04]  /*77b0*/  STS.U8 [R240+UR8+0x4980], R233 ;  /* 0x004980e9f0007988 */ /* 0x0103e80008000008 */
[----:B------:R1:W-:Y:S04]  /*77c0*/  STS.U8 [R240+UR8+0x4a80], R231 ;  /* 0x004a80e7f0007988 */ /* 0x0003e80008000008 */
[----:B------:R1:W-:Y:S04]  /*77d0*/  STS.U8 [R240+UR8+0x4b80], R227 ;  /* 0x004b80e3f0007988 */ /* 0x0003e80008000008 */
[----:B------:R1:W-:Y:S04]  /*77e0*/  STS.U8 [R240+UR8+0x4c80], R223 ;  /* 0x004c80dff0007988 */ /* 0x0003e80008000008 */
[----:B------:R1:W-:Y:S04]  /*77f0*/  STS.U8 [R240+UR8+0x4d80], R221 ;  /* 0x004d80ddf0007988 */ /* 0x0003e80008000008 */
[----:B------:R1:W-:Y:S04]  /*7800*/  STS.U8 [R240+UR8+0x4e80], R249 ;  /* 0x004e80f9f0007988 */ /* 0x0003e80008000008 */
[----:B------:R1:W-:Y:S01]  /*7810*/  STS.U8 [R240+UR8+0x4f80], R251 ;  /* 0x004f80fbf0007988 */ /* 0x0003e20008000008 */
[----:B------:R0:W-:Y:S06]  /*7820*/  MEMBAR.ALL.CTA ;  /* 0x0000000000007992 */ /* 0x0001ec0000008000 */
[----:B0-----:R-:W0:Y:S02]  /*7830*/  FENCE.VIEW.ASYNC.S ;  /* 0x00000000000073c6 */ /* 0x001e240000000000 */
[----:B0-----:R-:W-:Y:S06]  /*7840*/  BAR.SYNC.DEFER_BLOCKING 0x0 ;  /* 0x0000000000007b1d */ /* 0x001fec0000010000 */
[----:B------:R-:W-:-:S00]  /*7850*/  MEMBAR.ALL.CTA ;  /* 0x0000000000007992 */ /* 0x000fc00000008000 */
[----:B------:R-:W-:Y:S06]  /*7860*/  MEMBAR.ALL.GPU ;  /* 0x0000000000007992 */ /* 0x000fec000000a000 */
[----:B------:R-:W-:-:S00]  /*7870*/  ERRBAR ;  /* 0x00000000000079ab */ /* 0x000fc00000000000 */
[----:B------:R-:W-:Y:S08]  /*7880*/  CGAERRBAR ;  /* 0x00000000000075ab */ /* 0x000ff00000000000 */
[----:B------:R-:W-:Y:S06]  /*7890*/  UCGABAR_ARV ;  /* 0x00000000000079c7 */ /* 0x000fec0008000000 */
[----:B------:R-:W-:Y:S01]  /*78a0*/  UCGABAR_WAIT ;  /* 0x0000000000007dc7 */ /* 0x000fe20008000000 */
[----:B------:R-:W-:Y:S01]  /*78b0*/  CCTL.IVALL ;  /* 0x00000000ff00798f */ /* 0x000fe20002000000 */
[----:B-1----:R-:W-:Y:S05]  /*78c0*/  @P1 BRA `(.L_x_15) ;  /* 0x0000000000301947 */ /* 0x002fea0003800000 */
[----:B------:R-:W-:Y:S01]  /*78d0*/  UIADD3 UR5, UPT, UPT, UR20, 0x80, URZ ;  /* 0x0000008014057890 */ /* 0x000fe2000fffe0ff */
[----:B------:R-:W-:Y:S01]  /*78e0*/  UMOV UR24, UR6 ;  /* 0x0000000600187c82 */ /* 0x000fe20008000000 */
[----:B------:R-:W-:Y:S01]  /*78f0*/  UMOV UR25, 0x40004040 ;  /* 0x4000404000197882 */ /* 0x000fe20000000000 */
[----:B------:R-:W-:Y:S01]  /*7900*/  UMOV UR26, 0x0 ;  /* 0x00000000001a7882 */ /* 0x000fe20000000000 */
[----:B------:R-:W-:Y:S01]  /*7910*/  UMOV UR27, 0x10208010 ;  /* 0x10208010001b7882 */ /* 0x000fe20000000000 */
[----:B------:R-:W-:Y:S01]  /*7920*/  UMOV UR28, 0x0 ;  /* 0x00000000001c7882 */ /* 0x000fe20000000000 */
[----:B------:R-:W-:Y:S01]  /*7930*/  UMOV UR29, 0x10208010 ;  /* 0x10208010001d7882 */ /* 0x000fe20000000000 */
[----:B------:R-:W-:Y:S01]  /*7940*/  UMOV UR23, 0x3 ;  /* 0x0000000300177882 */ /* 0x000fe20000000000 */
[----:B------:R0:W-:Y:S01]  /*7950*/  UTCQMMA.2CTA gdesc[UR24], gdesc[UR12], tmem[UR20], tmem[UR26], idesc[UR27], UPT ;  /* 0x00ff1a0c180075ea */ /* 0x0001e2000ba00314 */
[----:B------:R0:W-:Y:S01]  /*7960*/  UTCQMMA.2CTA gdesc[UR14], gdesc[UR12], tmem[UR5], tmem[UR28], idesc[UR29], UPT ;  /* 0x00ff1c0c0e0075ea */ /* 0x0001e2000ba00305 */
[----:B------:R0:W-:Y:S01]  /*7970*/  UTCBAR.2CTA.MULTICAST [UR10], URZ, UR23 ;  /* 0x000000ff0a0073e9 */ /* 0x0001e20008200817 */
[----:B------:R-:W-:Y:S01]  /*7980*/  NOP ;  /* 0x0000000000007918 */ /* 0x000fe20000000000 */
.L_x_15:
[----:B------:R-:W-:Y:S01]  /*7990*/  VIADD R229, R229, 0xffffffff ;  /* 0xffffffffe5e57836 */ /* 0x000fe20000000000 */
[----:B------:R-:W-:Y:S01]  /*79a0*/  UIADD3 UR17, UPT, UPT, UR17, 0x1, URZ ;  /* 0x0000000111117890 */ /* 0x000fe2000fffe0ff */
[----:B------:R-:W-:Y:S02]  /*79b0*/  IMAD.U32 R126, RZ, RZ, UR4 ;  /* 0x00000004ff7e7e24 */ /* 0x000fe4000f8e00ff */
[----:B------:R-:W-:Y:S01]  /*79c0*/  VIADD R4, R4, 0xffffffe0 ;  /* 0xffffffe004047836 */ /* 0x000fe20000000000 */
[----:B------:R-:W-:Y:S01]  /*79d0*/  ISETP.NE.U32.AND P0, PT, R229, RZ, PT ;  /* 0x000000ffe500720c */ /* 0x000fe20003f05070 */
[----:B------:R-:W-:-:S04]  /*79e0*/  UISETP.GT.AND UP1, UPT, UR17, 0x1, UPT ;  /* 0x000000011100788c */ /* 0x000fc8000bf24270 */
[----:B0-----:R-:W-:Y:S02]  /*79f0*/  USEL UR5, URZ, 0x1, !UP1 ;  /* 0x00000001ff057887 */ /* 0x001fe4000c800000 */
[----:B------:R-:W-:Y:S02]  /*7a00*/  USEL UR17, UR17, URZ, !UP1 ;  /* 0x000000ff11117287 */ /* 0x000fe4000c800000 */
[----:B------:R-:W-:-:S04]  /*7a10*/  ULOP3.LUT UR5, UR4, UR5, URZ, 0x3c, !UPT ;  /* 0x0000000504057292 */ /* 0x000fc8000f8e3cff */
[----:B------:R-:W-:Y:S08]  /*7a20*/  @P0 BRA `(.L_x_16) ;  /* 0xffffffd8001c0947 */ /* 0x000ff0000383ffff */
.L_x_13:
[----:B------:R-:W0:Y:S01]  /*7a30*/  LDC R125, c[0x0][0x3a0] ;  /* 0x0000e800ff7d7b82 */ /* 0x000e220000000800 */
[----:B------:R-:W1:Y:S01]  /*7a40*/  LDCU UR11, c[0x0][0x39c] ;  /* 0x00007380ff0b77ac */ /* 0x000e620008000800 */
[C---:B------:R-:W-:Y:S02]  /*7a50*/  VIADD R4, R0.reuse, 0x6 ;  /* 0x0000000600047836 */ /* 0x040fe40000000000 */
[C---:B------:R-:W-:Y:S01]  /*7a60*/  VIADD R5, R0.reuse, 0x2 ;  /* 0x0000000200057836 */ /* 0x040fe20000000000 */
[----:B------:R-:W2:Y:S01]  /*7a70*/  LDCU UR5, c[0x0][0x39c] ;  /* 0x00007380ff0577ac */ /* 0x000ea20008000800 */
[C---:B------:R-:W-:Y:S02]  /*7a80*/  VIADD R6, R0.reuse, 0x1 ;  /* 0x0000000100067836 */ /* 0x040fe40000000000 */
[----:B------:R-:W3:Y:S01]  /*7a90*/  LDC R231, c[0x0][0x3b4] ;  /* 0x0000ed00ffe77b82 */ /* 0x000ee20000000800 */
[----:B------:R-:W4:Y:S01]  /*7aa0*/  LDCU UR21, c[0x0][0x3b8] ;  /* 0x00007700ff1577ac */ /* 0x000f220008000800 */
[----:B------:R-:W-:Y:S01]  /*7ab0*/  VIADD R8, R0, 0x4 ;  /* 0x0000000400087836 */ /* 0x000fe20000000000 */
[----:B------:R-:W5:Y:S01]  /*7ac0*/  LDCU.64 UR6, c[0x0][0x398] ;  /* 0x00007300ff0677ac */ /* 0x000f620008000a00 */
[----:B------:R-:W0:Y:S01]  /*7ad0*/  LDCU.128 UR12, c[0x0][0x390] ;  /* 0x00007200ff0c77ac */ /* 0x000e220008000c00 */
[----:B-1----:R-:W-:Y:S01]  /*7ae0*/  ISETP.GE.AND P5, PT, R4, UR11, PT ;  /* 0x0000000b04007c0c */ /* 0x002fe2000bfa6270 */
[----:B------:R-:W-:Y:S01]  /*7af0*/  VIADD R4, R0, 0x3 ;  /* 0x0000000300047836 */ /* 0x000fe20000000000 */
[----:B------:R-:W1:Y:S01]  /*7b00*/  LDCU UR11, c[0x0][0x39c] ;  /* 0x00007380ff0b77ac */ /* 0x000e620008000800 */
[----:B0-----:R-:W-:-:S03]  /*7b10*/  VIADD R125, R125, 0x1f ;  /* 0x0000001f7d7d7836 */ /* 0x001fc60000000000 */
[----:B--2---:R-:W-:Y:S01]  /*7b20*/  ISETP.GE.AND P0, PT, R4, UR5, PT ;  /* 0x0000000504007c0c */ /* 0x004fe2000bf06270 */
[----:B----4-:R-:W-:Y:S01]  /*7b30*/  IMAD R4, R0, UR21, RZ ;  /* 0x0000001500047c24 */ /* 0x010fe2000f8e02ff */
[----:B------:R-:W-:Y:S02]  /*7b40*/  ISETP.GE.AND P1, PT, R125, 0x20, PT ;  /* 0x000000207d00780c */ /* 0x000fe40003f26270 */
[----:B-----5:R-:W-:Y:S01]  /*7b50*/  ISETP.GE.AND P3, PT, R5, UR7, PT ;  /* 0x0000000705007c0c */ /* 0x020fe2000bf66270 */
[----:B---3--:R-:W-:Y:S02]  /*7b60*/  IMAD R228, R2, R231, RZ ;  /* 0x000000e702e47224 */ /* 0x008fe400078e02ff */
[----:B------:R-:W-:Y:S01]  /*7b70*/  VIADD R5, R4, UR21 ;  /* 0x0000001504057c36 */ /* 0x000fe20008000000 */
[----:B------:R-:W-:Y:S01]  /*7b80*/  ISETP.GE.AND P2, PT, R6, UR15, PT ;  /* 0x0000000f06007c0c */ /* 0x000fe2000bf46270 */
[----:B------:R-:W-:Y:S01]  /*7b90*/  IMAD R231, R231, 0x80, R228 ;  /* 0x00000080e7e77824 */ /* 0x000fe200078e02e4 */
[----:B------:R-:W-:-:S02]  /*7ba0*/  IADD3 R229, P6, PT, R228, UR12, RZ ;  /* 0x0000000ce4e57c10 */ /* 0x000fc4000ffde0ff */
[----:B------:R-:W-:-:S03]  /*7bb0*/  SHF.R.S32.HI R6, RZ, 0x1f, R4 ;  /* 0x0000001fff067819 */ /* 0x000fc60000011404 */
[----:B-1----:R-:W-:Y:S08]  /*7bc0*/  @!P1 BRA `(.L_x_17) ;  /* 0x0000000000109947 */ /* 0x002ff00003800000 */
[----:B------:R-:W-:-:S06]  /*7bd0*/  USHF.L.U32 UR4, UR4, 0x1f, URZ ;  /* 0x0000001f04047899 */ /* 0x000fcc00080006ff */
[----:B------:R-:W-:-:S04]  /*7be0*/  IMAD.U32 R7, RZ, RZ, UR4 ;  /* 0x00000004ff077e24 */ /* 0x000fc8000f8e00ff */
[----:B------:R-:W0:Y:S02]  /*7bf0*/  SYNCS.PHASECHK.TRANS64.TRYWAIT P1, [UR10], R7 ;  /* 0x00000007ff0075a7 */ /* 0x000e24000802110a */
[----:B0-----:R-:W-:Y:S05]  /*7c00*/  @!P1 BRA `(.L_x_18) ;  /* 0x0000009800ac9947 */ /* 0x001fea0003800000 */
.L_x_17:
[----:B------:R-:W-:Y:S01]  /*7c10*/  LEA.HI.X.SX32 R228, R228, UR13, 0x1, P6 ;  /* 0x0000000de4e47c11 */ /* 0x000fe2000b0f0eff */
[----:B------:R-:W-:Y:S01]  /*7c20*/  BAR.SYNC.DEFER_BLOCKING 0x0 ;  /* 0x0000000000007b1d */ /* 0x000fe20000010000 */
[-C--:B------:R-:W-:Y:S02]  /*7c30*/  IADD3 R10, P6, PT, R4, R229.reuse, RZ ;  /* 0x000000e5040a7210 */ /* 0x080fe40007fde0ff */
[C---:B------:R-:W-:Y:S02]  /*7c40*/  IADD3 R230, P1, PT, R231.reuse, UR12, RZ ;  /* 0x0000000ce7e67c10 */ /* 0x040fe4000ff3e0ff */
[----:B------:R-:W-:Y:S01]  /*7c50*/  SHF.R.S32.HI R7, RZ, 0x1f, R5 ;  /* 0x0000001fff077819 */ /* 0x000fe20000011405 */
[----:B------:R-:W-:Y:S01]  /*7c60*/  IMAD.X R11, R6, 0x1, R228, P6 ;  /* 0x00000001060b7824 */ /* 0x000fe200030e06e4 */
[----:B------:R-:W-:Y:S01]  /*7c70*/  LEA.HI.X.SX32 R231, R231, UR13, 0x1, P1 ;  /* 0x0000000de7e77c11 */ /* 0x000fe200088f0eff */
[----:B------:R-:W0:Y:S01]  /*7c80*/  LDCU.64 UR28, c[0x0][0x398] ;  /* 0x00007300ff1c77ac */ /* 0x000e220008000a00 */
[-C--:B------:R-:W-:Y:S01]  /*7c90*/  IADD3 R12, P1, PT, R4, R230.reuse, RZ ;  /* 0x000000e6040c7210 */ /* 0x080fe20007f3e0ff */
[C---:B------:R-:W-:Y:S01]  /*7ca0*/  VIADD R4, R5.reuse, UR21 ;  /* 0x0000001505047c36 */ /* 0x040fe20008000000 */
[-C--:B------:R-:W-:Y:S01]  /*7cb0*/  IADD3 R14, P6, PT, R5, R229.reuse, RZ ;  /* 0x000000e5050e7210 */ /* 0x080fe20007fde0ff */
[----:B------:R-:W1:Y:S02]  /*7cc0*/  LDCU UR4, c[0x0][0x39c] ;  /* 0x00007380ff0477ac */ /* 0x000e640008000800 */
[----:B------:R-:W-:Y:S01]  /*7cd0*/  IMAD.X R13, R6, 0x1, R231, P1 ;  /* 0x00000001060d7824 */ /* 0x000fe200008e06e7 */
[----:B------:R-:W-:Y:S01]  /*7ce0*/  SHF.R.S32.HI R6, RZ, 0x1f, R4 ;  /* 0x0000001fff067819 */ /* 0x000fe20000011404 */
[----:B------:R-:W-:Y:S01]  /*7cf0*/  IMAD.X R15, R7, 0x1, R228, P6 ;  /* 0x00000001070f7824 */ /* 0x000fe200030e06e4 */
[C---:B------:R-:W-:Y:S01]  /*7d00*/  IADD3 R18, P6, PT, R4.reuse, R229, RZ ;  /* 0x000000e504127210 */ /* 0x040fe20007fde0ff */
[----:B------:R-:W2:Y:S01]  /*7d10*/  LDCU.64 UR30, c[0x0][0x398] ;  /* 0x00007300ff1e77ac */ /* 0x000ea20008000a00 */
[----:B------:R-:W-:Y:S01]  /*7d20*/  IADD3 R16, P1, PT, R5, R230, RZ ;  /* 0x000000e605107210 */ /* 0x000fe20007f3e0ff */
[----:B------:R-:W-:-:S02]  /*7d30*/  VIADD R5, R4, UR21 ;  /* 0x0000001504057c36 */ /* 0x000fc40008000000 */
[----:B------:R-:W-:Y:S01]  /*7d40*/  IMAD.X R19, R6, 0x1, R228, P6 ;  /* 0x0000000106137824 */ /* 0x000fe200030e06e4 */
[----:B------:R-:W-:Y:S01]  /*7d50*/  IADD3 R20, P6, PT, R4, R230, RZ ;  /* 0x000000e604147210 */ /* 0x000fe20007fde0ff */
[----:B------:R-:W3:Y:S02]  /*7d60*/  @!P4 SYNCS.CCTL.IV [UR8+0x5000] ;  /* 0x00500000ff00c9b1 */ /* 0x000ee40008000008 */
[----:B---3--:R-:W-:Y:S01]  /*7d70*/  BAR.SYNC.DEFER_BLOCKING 0x0 ;  /* 0x0000000000007b1d */ /* 0x008fe20000010000 */
[----:B------:R-:W-:Y:S01]  /*7d80*/  IMAD.X R17, R7, 0x1, R231, P1 ;  /* 0x0000000107117824 */ /* 0x000fe200008e06e7 */
[----:B------:R-:W-:Y:S01]  /*7d90*/  SHF.R.S32.HI R7, RZ, 0x1f, R5 ;  /* 0x0000001fff077819 */ /* 0x000fe20000011405 */
[----:B------:R-:W-:Y:S01]  /*7da0*/  IMAD.X R21, R6, 0x1, R231, P6 ;  /* 0x0000000106157824 */ /* 0x000fe200030e06e7 */
[----:B------:R-:W-:Y:S01]  /*7db0*/  ISETP.GE.AND P1, PT, R8, UR11, PT ;  /* 0x0000000b08007c0c */ /* 0x000fe2000bf26270 */
[C---:B------:R-:W-:Y:S01]  /*7dc0*/  VIADD R4, R5.reuse, UR21 ;  /* 0x0000001505047c36 */ /* 0x040fe20008000000 */
[----:B------:R-:W3:Y:S01]  /*7dd0*/  LDCU.64 UR12, c[0x0][0x398] ;  /* 0x00007300ff0c77ac */ /* 0x000ee20008000a00 */
[----:B------:R-:W-:Y:S01]  /*7de0*/  VIADD R8, R0, 0x5 ;  /* 0x0000000500087836 */ /* 0x000fe20000000000 */
[----:B------:R4:W-:Y:S02]  /*7df0*/  STL.64 [R1+0xd0], R20 ;  /* 0x0000d01401007387 */ /* 0x0009e40000100a00 */
[----:B------:R-:W-:Y:S01]  /*7e00*/  SHF.R.S32.HI R6, RZ, 0x1f, R4 ;  /* 0x0000001fff067819 */ /* 0x000fe20000011404 */
[----:B------:R-:W5:Y:S01]  /*7e10*/  LDCU.64 UR10, c[0x0][0x398] ;  /* 0x00007300ff0a77ac */ /* 0x000f620008000a00 */
[----:B------:R-:W0:Y:S01]  /*7e20*/  LDTM.x64 R164, tmem[UR9] ;  /* 0x0000000900a479ee */ /* 0x000e220008340000 */
[----:B------:R-:W0:Y:S01]  /*7e30*/  LDCU.64 UR16, c[0x0][0x398] ;  /* 0x00007300ff1077ac */ /* 0x000e220008000a00 */
[----:B------:R-:W0:Y:S01]  /*7e40*/  LDCU.64 UR24, c[0x0][0x398] ;  /* 0x00007300ff1877ac */ /* 0x000e220008000a00 */
[-C--:B----4-:R-:W-:Y:S01]  /*7e50*/  IADD3 R20, P6, PT, R5, R229.reuse, RZ ;  /* 0x000000e505147210 */ /* 0x090fe20007fde0ff */
[----:B------:R-:W4:Y:S01]  /*7e60*/  LDCU.64 UR22, c[0x0][0x398] ;  /* 0x00007300ff1677ac */ /* 0x000f220008000a00 */
[----:B------:R-:W1:Y:S03]  /*7e70*/  @!P4 SYNCS.CCTL.IV [UR8+0x5008] ;  /* 0x00500800ff00c9b1 */ /* 0x000e660008000008 */
[--C-:B------:R-:W-:Y:S01]  /*7e80*/  IMAD.X R21, R7, 0x1, R228.reuse, P6 ;  /* 0x0000000107157824 */ /* 0x100fe200030e06e4 */
[----:B------:R-:W-:Y:S01]  /*7e90*/  IADD3 R22, P4, PT, R4, R229, RZ ;  /* 0x000000e504167210 */ /* 0x000fe20007f9e0ff */
[----:B------:R-:W1:Y:S03]  /*7ea0*/  LDCU.64 UR26, c[0x0][0x398] ;  /* 0x00007300ff1a77ac */ /* 0x000e660008000a00 */
[----:B------:R2:W-:Y:S01]  /*7eb0*/  STL.64 [R1+0xc8], R20 ;  /* 0x0000c81401007387 */ /* 0x0005e20000100a00 */
[----:B------:R-:W-:Y:S01]  /*7ec0*/  IMAD.X R23, R6, 0x1, R228, P4 ;  /* 0x0000000106177824 */ /* 0x000fe200020e06e4 */
[----:B0-----:R-:W-:-:S02]  /*7ed0*/  F2FP.SATFINITE.E4M3.F32.PACK_AB_MERGE_C R189, R189, R188, RZ ;  /* 0x000000bcbdbd723e */ /* 0x001fc400048070ff */
[----:B------:R-:W-:Y:S02]  /*7ee0*/  F2FP.SATFINITE.E4M3.F32.PACK_AB_MERGE_C R190, R191, R190, RZ ;  /* 0x000000bebfbe723e */ /* 0x000fe400048070ff */
[----:B--2---:R-:W-:Y:S01]  /*7ef0*/  IADD3 R20, P6, PT, R5, R230, RZ ;  /* 0x000000e605147210 */ /* 0x004fe20007fde0ff */
[----:B------:R-:W-:-:S04]  /*7f00*/  VIADD R5, R4, UR21 ;  /* 0x0000001504057c36 */ /* 0x000fc80008000000 */
[----:B------:R-:W-:Y:S01]  /*7f10*/  IMAD.X R21, R7, 0x1, R231, P6 ;  /* 0x0000000107157824 */ /* 0x000fe200030e06e7 */
[----:B------:R-:W-:-:S04]  /*7f20*/  SHF.R.S32.HI R7, RZ, 0x1f, R5 ;  /* 0x0000001fff077819 */ /* 0x000fc80000011405 */
[----:B------:R0:W-:Y:S04]  /*7f30*/  STL.64 [R1+0xc0], R20 ;  /* 0x0000c01401007387 */ /* 0x0001e80000100a00 */
[----:B------:R2:W-:Y:S01]  /*7f40*/  STL.64 [R1+0xb8], R22 ;  /* 0x0000b81601007387 */ /* 0x0005e20000100a00 */
[----:B0-----:R-:W-:Y:S01]  /*7f50*/  IADD3 R20, P6, PT, R4, R230, RZ ;  /* 0x000000e604147210 */ /* 0x001fe20007fde0ff */
[C---:B------:R-:W-:Y:S01]  /*7f60*/  VIADD R4, R5.reuse, UR21 ;  /* 0x0000001505047c36 */ /* 0x040fe20008000000 */
[----:B--2---:R-:W-:-:S03]  /*7f70*/  IADD3 R22, P4, PT, R5, R229, RZ ;  /* 0x000000e505167210 */ /* 0x004fc60007f9e0ff */
[----:B------:R-:W-:Y:S01]  /*7f80*/  IMAD.X R21, R6, 0x1, R231, P6 ;  /* 0x0000000106157824 */ /* 0x000fe200030e06e7 */
[----:B------:R-:W-:Y:S01]  /*7f90*/  SHF.R.S32.HI R6, RZ, 0x1f, R4 ;  /* 0x0000001fff067819 */ /* 0x000fe20000011404 */
[----:B------:R-:W-:-:S03]  /*7fa0*/  IMAD.X R23, R7, 0x1, R228, P4 ;  /* 0x0000000107177824 */ /* 0x000fc600020e06e4 */
[----:B------:R0:W-:Y:S04]  /*7fb0*/  STL.64 [R1+0xb0], R20 ;  /* 0x0000b01401007387 */ /* 0x0001e80000100a00 */
[----:B------:R-:W-:Y:S04]  /*7fc0*/  STL.64 [R1+0x170], R192 ;  /* 0x000170c001007387 */ /* 0x000fe80000100a00 */
[----:B------:R-:W-:Y:S04]  /*7fd0*/  STL.64 [R1+0x168], R194 ;  /* 0x000168c201007387 */ /* 0x000fe80000100a00 */
[----:B------:R2:W-:Y:S01]  /*7fe0*/  STL [R1+0x160], R204 ;  /* 0x000160cc01007387 */ /* 0x0005e20000100800 */
[----:B0-----:R-:W-:Y:S01]  /*7ff0*/  IADD3 R20, P6, PT, R5, R230, RZ ;  /* 0x000000e605147210 */ /* 0x001fe20007fde0ff */
[----:B------:R-:W-:-:S02]  /*8000*/  VIADD R5, R4, UR21 ;  /* 0x0000001504057c36 */ /* 0x000fc40008000000 */
[----:B------:R-:W-:Y:S02]  /*8010*/  STL.64 [R1+0x158], R196 ;  /* 0x000158c401007387 */ /* 0x000fe40000100a00 */
[----:B------:R-:W-:Y:S01]  /*8020*/  IMAD.X R21, R7, 0x1, R231, P6 ;  /* 0x0000000107157824 */ /* 0x000fe200030e06e7 */
[----:B------:R-:W-:Y:S01]  /*8030*/  SHF.R.S32.HI R7, RZ, 0x1f, R5 ;  /* 0x0000001fff077819 */ /* 0x000fe20000011405 */
[----:B------:R-:W-:Y:S01]  /*8040*/  STL.64 [R1+0x150], R198 ;  /* 0x000150c601007387 */ /* 0x000fe20000100a00 */
[----:B--2---:R-:W-:-:S03]  /*8050*/  F2FP.SATFINITE.E4M3.F32.PACK_AB_MERGE_C R204, R181, R180, RZ ;  /* 0x000000b4b5cc723e */ /* 0x004fc600048070ff */
[----:B------:R-:W-:Y:S04]  /*8060*/  STL.64 [R1+0x148], R200 ;  /* 0x000148c801007387 */ /* 0x000fe80000100a00 */
[----:B------:R-:W-:Y:S04]  /*8070*/  STL.64 [R1+0x140], R202 ;  /* 0x000140ca01007387 */ /* 0x000fe80000100a00 */
[----:B------:R0:W-:Y:S04]  /*8080*/  STL [R1+0x138], R205 ;  /* 0x000138cd01007387 */ /* 0x0001e80000100800 */
[----:B------:R-:W-:Y:S04]  /*8090*/  STL.64 [R1+0x130], R206 ;  /* 0x000130ce01007387 */ /* 0x000fe80000100a00 */
[----:B------:R-:W-:Y:S01]  /*80a0*/  STL.64 [R1+0x128], R208 ;  /* 0x000128d001007387 */ /* 0x000fe20000100a00 */
[----:B0-----:R-:W-:-:S03]  /*80b0*/  F2FP.SATFINITE.E4M3.F32.PACK_AB_MERGE_C R205, R183, R182, RZ ;  /* 0x000000b6b7cd723e */ /* 0x001fc600048070ff */
        /* <DEDUP_REMOVED lines=12> */
[----:B------:R0:W-:Y:S04]  /*8180*/  STL.64 [R1+0xa8], R22 ;  /* 0x0000a81601007387 */ /* 0x0001e80000100a00 */
[----:B------:R2:W-:Y:S01]  /*8190*/  STL.64 [R1+0xa0], R20 ;  /* 0x0000a01401007387 */ /* 0x0005e20000100a00 */
[C---:B0-----:R-:W-:Y:S02]  /*81a0*/  IADD3 R22, P4, PT, R4.reuse, R229, RZ ;  /* 0x000000e504167210 */ /* 0x041fe40007f9e0ff */
[----:B--2---:R-:W-:-:S03]  /*81b0*/  IADD3 R20, P6, PT, R4, R230, RZ ;  /* 0x000000e604147210 */ /* 0x004fc60007fde0ff */
[C---:B------:R-:W-:Y:S02]  /*81c0*/  IMAD.X R23, R6.reuse, 0x1, R228, P4 ;  /* 0x0000000106177824 */ /* 0x040fe400020e06e4 */
[C---:B------:R-:W-:Y:S02]  /*81d0*/  VIADD R4, R5.reuse, UR21 ;  /* 0x0000001505047c36 */ /* 0x040fe40008000000 */
[----:B------:R-:W-:Y:S01]  /*81e0*/  IMAD.X R21, R6, 0x1, R231, P6 ;  /* 0x0000000106157824 */ /* 0x000fe200030e06e7 */
[----:B------:R0:W-:Y:S02]  /*81f0*/  STL.64 [R1+0x98], R22 ;  /* 0x0000981601007387 */ /* 0x0001e40000100a00 */
[----:B------:R-:W-:Y:S02]  /*8200*/  SHF.R.S32.HI R6, RZ, 0x1f, R4 ;  /* 0x0000001fff067819 */ /* 0x000fe40000011404 */
[----:B------:R2:W-:Y:S01]  /*8210*/  STL.64 [R1+0x90], R20 ;  /* 0x0000901401007387 */ /* 0x0005e20000100a00 */
[----:B0-----:R-:W-:-:S02]  /*8220*/  IADD3 R22, P4, PT, R5, R229, RZ ;  /* 0x000000e505167210 */ /* 0x001fc40007f9e0ff */
        /* <DEDUP_REMOVED lines=64> */
[-C--:B--2---:R-:W-:Y:S01]  /*8630*/  IADD3 R20, P6, PT, R5, R230.reuse, RZ ;  /* 0x000000e605147210 */ /* 0x084fe20007fde0ff */
[C---:B------:R-:W-:Y:S02]  /*8640*/  VIADD R5, R4.reuse, UR21 ;  /* 0x0000001504057c36 */ /* 0x040fe40008000000 */
[C-C-:B------:R-:W-:Y:S01]  /*8650*/  IMAD.X R23, R7.reuse, 0x1, R228.reuse, P4 ;  /* 0x0000000107177824 */ /* 0x140fe200020e06e4 */
[CC--:B------:R-:W-:Y:S01]  /*8660*/  IADD3 R192, P4, PT, R4.reuse, R229.reuse, RZ ;  /* 0x000000e504c07210 */ /* 0x0c0fe20007f9e0ff */
[----:B------:R-:W-:Y:S01]  /*8670*/  IMAD.X R21, R7, 0x1, R231, P6 ;  /* 0x0000000107157824 */ /* 0x000fe200030e06e7 */
[-C--:B------:R-:W-:Y:S01]  /*8680*/  IADD3 R194, P6, PT, R4, R230.reuse, RZ ;  /* 0x000000e604c27210 */ /* 0x080fe20007fde0ff */
[C---:B------:R-:W-:Y:S01]  /*8690*/  VIADD R4, R5.reuse, UR21 ;  /* 0x0000001505047c36 */ /* 0x040fe20008000000 */
[----:B------:R-:W-:Y:S01]  /*86a0*/  SHF.R.S32.HI R7, RZ, 0x1f, R5 ;  /* 0x0000001fff077819 */ /* 0x000fe20000011405 */
[C---:B------:R-:W-:Y:S01]  /*86b0*/  IMAD.X R193, R6.reuse, 0x1, R228, P4 ;  /* 0x0000000106c17824 */ /* 0x040fe200020e06e4 */
[CC--:B------:R-:W-:Y:S01]  /*86c0*/  IADD3 R196, P4, PT, R5.reuse, R229.reuse, RZ ;  /* 0x000000e505c47210 */ /* 0x0c0fe20007f9e0ff */
[--C-:B------:R-:W-:Y:S01]  /*86d0*/  IMAD.X R195, R6, 0x1, R231.reuse, P6 ;  /* 0x0000000106c37824 */ /* 0x100fe200030e06e7 */
[-C--:B------:R-:W-:Y:S01]  /*86e0*/  IADD3 R198, P6, PT, R5, R230.reuse, RZ ;  /* 0x000000e605c67210 */ /* 0x080fe20007fde0ff */
[C---:B------:R-:W-:Y:S01]  /*86f0*/  VIADD R5, R4.reuse, UR21 ;  /* 0x0000001504057c36 */ /* 0x040fe20008000000 */
[----:B------:R-:W-:Y:S01]  /*8700*/  SHF.R.S32.HI R6, RZ, 0x1f, R4 ;  /* 0x0000001fff067819 */ /* 0x000fe20000011404 */
        /* <DEDUP_REMOVED lines=34> */
[----:B------:R-:W-:Y:S01]  /*8930*/  VIADD R244, R248, UR21 ;  /* 0x00000015f8f47c36 */ /* 0x000fe20008000000 */
[----:B------:R-:W-:Y:S01]  /*8940*/  SHF.R.S32.HI R5, RZ, 0x1f, R248 ;  /* 0x0000001fff057819 */ /* 0x000fe200000114f8 */
[C---:B------:R-:W-:Y:S01]  /*8950*/  IMAD.X R225, R4.reuse, 0x1, R228, P4 ;  /* 0x0000000104e17824 */ /* 0x040fe200020e06e4 */
[----:B------:R-:W-:Y:S01]  /*8960*/  STL.64 [R1+0x8], R22 ;  /* 0x0000081601007387 */ /* 0x000fe20000100a00 */
[--C-:B------:R-:W-:Y:S01]  /*8970*/  IMAD.X R227, R4, 0x1, R231.reuse, P6 ;  /* 0x0000000104e37824 */ /* 0x100fe200030e06e7 */
[-C--:B------:R-:W-:Y:S01]  /*8980*/  IADD3 R250, P6, PT, R248, R229.reuse, RZ ;  /* 0x000000e5f8fa7210 */ /* 0x080fe20007fde0ff */
[----:B------:R-:W-:Y:S01]  /*8990*/  VIADD R240, R244, UR21 ;  /* 0x00000015f4f07c36 */ /* 0x000fe20008000000 */
[-C--:B------:R-:W-:Y:S01]  /*89a0*/  IADD3 R248, P4, PT, R248, R230.reuse, RZ ;  /* 0x000000e6f8f87210 */ /* 0x080fe20007f9e0ff */
[----:B------:R-:W-:Y:S01]  /*89b0*/  STL.64 [R1], R20 ;  /* 0x0000001401007387 */ /* 0x000fe20000100a00 */
[----:B------:R-:W-:Y:S01]  /*89c0*/  SHF.R.S32.HI R4, RZ, 0x1f, R244 ;  /* 0x0000001fff047819 */ /* 0x000fe200000114f4 */
[C---:B------:R-:W-:Y:S01]  /*89d0*/  IMAD.X R251, R5.reuse, 0x1, R228, P6 ;  /* 0x0000000105fb7824 */ /* 0x040fe200030e06e4 */
[-C--:B------:R-:W-:Y:S01]  /*89e0*/  IADD3 R246, P6, PT, R244, R229.reuse, RZ ;  /* 0x000000e5f4f67210 */ /* 0x080fe20007fde0ff */
[--C-:B------:R-:W-:Y:S01]  /*89f0*/  IMAD.X R249, R5, 0x1, R231.reuse, P4 ;  /* 0x0000000105f97824 */ /* 0x100fe200020e06e7 */
[----:B------:R-:W-:Y:S01]  /*8a00*/  SHF.R.S32.HI R5, RZ, 0x1f, R240 ;  /* 0x0000001fff057819 */ /* 0x000fe200000114f0 */
[----:B------:R-:W-:Y:S01]  /*8a10*/  VIADD R236, R240, UR21 ;  /* 0x00000015f0ec7c36 */ /* 0x000fe20008000000 */
[-C--:B------:R-:W-:Y:S01]  /*8a20*/  IADD3 R244, P4, PT, R244, R230.reuse, RZ ;  /* 0x000000e6f4f47210 */ /* 0x080fe20007f9e0ff */
[----:B------:R-:W-:Y:S01]  /*8a30*/  IMAD.X R247, R4, 0x1, R228, P6 ;  /* 0x0000000104f77824 */ /* 0x000fe200030e06e4 */
[-C--:B------:R-:W-:Y:S01]  /*8a40*/  IADD3 R242, P6, PT, R240, R229.reuse, RZ ;  /* 0x000000e5f0f27210 */ /* 0x080fe20007fde0ff */
[----:B------:R-:W-:Y:S01]  /*8a50*/  VIADD R232, R236, UR21 ;  /* 0x00000015ece87c36 */ /* 0x000fe20008000000 */
[----:B------:R0:W-:Y:S01]  /*8a60*/  STL [R1+0x190], R192 ;  /* 0x000190c001007387 */ /* 0x0001e20000100800 */
[--C-:B------:R-:W-:Y:S01]  /*8a70*/  IMAD.X R245, R4, 0x1, R231.reuse, P4 ;  /* 0x0000000104f57824 */ /* 0x100fe200020e06e7 */
[----:B------:R-:W-:Y:S01]  /*8a80*/  SHF.R.S32.HI R4, RZ, 0x1f, R236 ;  /* 0x0000001fff047819 */ /* 0x000fe200000114ec */
[C---:B------:R-:W-:Y:S01]  /*8a90*/  IMAD.X R243, R5.reuse, 0x1, R228, P6 ;  /* 0x0000000105f37824 */ /* 0x040fe200030e06e4 */
[----:B------:R-:W-:Y:S01]  /*8aa0*/  IADD3 R240, P6, PT, R240, R230, RZ ;  /* 0x000000e6f0f07210 */ /* 0x000fe20007fde0ff */
[----:B------:R2:W-:Y:S01]  /*8ab0*/  STL [R1+0x178], R193 ;  /* 0x000178c101007387 */ /* 0x0005e20000100800 */
[----:B------:R-:W-:Y:S01]  /*8ac0*/  VIADD R252, R232, UR21 ;  /* 0x00000015e8fc7c36 */ /* 0x000fe20008000000 */
[----:B-1----:R-:W-:Y:S01]  /*8ad0*/  ISETP.GE.AND P4, PT, R8, UR4, PT ;  /* 0x0000000408007c0c */ /* 0x002fe2000bf86270 */
[----:B------:R-:W1:Y:S01]  /*8ae0*/  LDCU.64 UR4, c[0x0][0x398] ;  /* 0x00007300ff0477ac */ /* 0x000e620008000a00 */
[----:B------:R-:W-:Y:S01]  /*8af0*/  IMAD.X R241, R5, 0x1, R231, P6 ;  /* 0x0000000105f17824 */ /* 0x000fe200030e06e7 */
[----:B------:R-:W-:Y:S01]  /*8b00*/  IADD3 R238, P6, PT, R236, R229, RZ ;  /* 0x000000e5ecee7210 */ /* 0x000fe20007fde0ff */
[----:B------:R3:W-:Y:S01]  /*8b10*/  STL.64 [R1+0x180], R194 ;  /* 0x000180c201007387 */ /* 0x0007e20000100a00 */
[----:B------:R-:W-:-:S02]  /*8b20*/  SHF.R.S32.HI R5, RZ, 0x1f, R232 ;  /* 0x0000001fff057819 */ /* 0x000fc400000114e8 */
[----:B0-----:R-:W-:Y:S01]  /*8b30*/  F2FP.SATFINITE.E4M3.F32.PACK_AB_MERGE_C R192, R177, R176, RZ ;  /* 0x000000b0b1c0723e */ /* 0x001fe200048070ff */
[----:B------:R-:W-:Y:S01]  /*8b40*/  IMAD.X R239, R4, 0x1, R228, P6 ;  /* 0x0000000104ef7824 */ /* 0x000fe200030e06e4 */
[----:B------:R-:W-:Y:S01]  /*8b50*/  IADD3 R236, P6, PT, R236, R230, RZ ;  /* 0x000000e6ecec7210 */ /* 0x000fe20007fde0ff */
[----:B------:R0:W-:Y:S01]  /*8b60*/  STL.64 [R1+0x188], R196 ;  /* 0x000188c401007387 */ /* 0x0001e20000100a00 */
[----:B--2---:R-:W-:-:S03]  /*8b70*/  F2FP.SATFINITE.E4M3.F32.PACK_AB_MERGE_C R193, R179, R178, RZ ;  /* 0x000000b2b3c1723e */ /* 0x004fc600048070ff */
[--C-:B------:R-:W-:Y:S01]  /*8b80*/  IMAD.X R237, R4, 0x1, R231.reuse, P6 ;  /* 0x0000000104ed7824 */ /* 0x100fe200030e06e7 */
[CC--:B------:R-:W-:Y:S01]  /*8b90*/  IADD3 R234, P6, PT, R232.reuse, R229.reuse, RZ ;  /* 0x000000e5e8ea7210 */ /* 0x0c0fe20007fde0ff */
[----:B------:R2:W-:Y:S01]  /*8ba0*/  STL.64 [R1+0x198], R198 ;  /* 0x000198c601007387 */ /* 0x0005e20000100a00 */
[----:B---3--:R-:W-:Y:S02]  /*8bb0*/  F2FP.SATFINITE.E4M3.F32.PACK_AB_MERGE_C R194, R171, R170, RZ ;  /* 0x000000aaabc2723e */ /* 0x008fe400048070ff */
[----:B------:R-:W-:Y:S01]  /*8bc0*/  SHF.R.S32.HI R4, RZ, 0x1f, R252 ;  /* 0x0000001fff047819 */ /* 0x000fe200000114fc */
[----:B------:R-:W-:Y:S01]  /*8bd0*/  IMAD.X R235, R5, 0x1, R228, P6 ;  /* 0x0000000105eb7824 */ /* 0x000fe200030e06e4 */
[----:B------:R-:W-:Y:S01]  /*8be0*/  IADD3 R232, P6, PT, R232, R230, RZ ;  /* 0x000000e6e8e87210 */ /* 0x000fe20007fde0ff */
[----:B------:R3:W-:Y:S01]  /*8bf0*/  STL.64 [R1+0x1a0], R200 ;  /* 0x0001a0c801007387 */ /* 0x0007e20000100a00 */
[----:B0-----:R-:W-:Y:S02]  /*8c00*/  F2FP.SATFINITE.E4M3.F32.PACK_AB_MERGE_C R196, R169, R168, RZ ;  /* 0x000000a8a9c4723e */ /* 0x001fe400048070ff */
[----:B------:R-:W-:Y:S01]  /*8c10*/  F2FP.SATFINITE.E4M3.F32.PACK_AB_MERGE_C R197, R175, R174, RZ ;  /* 0x000000aeafc5723e */ /* 0x000fe200048070ff */
[----:B------:R0:W-:Y:S01]  /*8c20*/  STL.64 [R1+0x1a8], R202 ;  /* 0x0001a8ca01007387 */ /* 0x0001e20000100a00 */
[----:B------:R-:W-:Y:S01]  /*8c30*/  IMAD.X R233, R5, 0x1, R231, P6 ;  /* 0x0000000105e97824 */ /* 0x000fe200030e06e7 */
[----:B------:R-:W-:Y:S01]  /*8c40*/  IADD3 R174, P6, PT, R252, R229, RZ ;  /* 0x000000e5fcae7210 */ /* 0x000fe20007fde0ff */
[----:B--2---:R-:W-:Y:S01]  /*8c50*/  IMAD.MOV.U32 R198, RZ, RZ, R16 ;  /* 0x000000ffffc67224 */ /* 0x004fe200078e0010 */
[----:B------:R-:W-:Y:S01]  /*8c60*/  F2FP.SATFINITE.E4M3.F32.PACK_AB_MERGE_C R195, R173, R172, RZ ;  /* 0x000000acadc3723e */ /* 0x000fe200048070ff */
[----:B------:R2:W-:Y:S01]  /*8c70*/  STL.64 [R1+0x1b0], R206 ;  /* 0x0001b0ce01007387 */ /* 0x0005e20000100a00 */
[----:B------:R-:W-:-:S02]  /*8c80*/  IMAD.MOV.U32 R199, RZ, RZ, R17 ;  /* 0x000000ffffc77224 */ /* 0x000fc400078e0011 */
[----:B------:R-:W-:Y:S01]  /*8c90*/  IMAD.X R175, R4, 0x1, R228, P6 ;  /* 0x0000000104af7824 */ /* 0x000fe200030e06e4 */
[----:B------:R-:W-:Y:S01]  /*8ca0*/  IADD3 R172, P6, PT, R252, R230, RZ ;  /* 0x000000e6fcac7210 */ /* 0x000fe20007fde0ff */
[----:B------:R1:W-:Y:S01]  /*8cb0*/  STL.64 [R1+0x1b8], R208 ;  /* 0x0001b8d001007387 */ /* 0x0003e20000100a00 */
[----:B---3--:R-:W-:Y:S01]  /*8cc0*/  IMAD.MOV.U32 R200, RZ, RZ, R18 ;  /* 0x000000ffffc87224 */ /* 0x008fe200078e0012 */
[----:B0-----:R-:W-:Y:S01]  /*8cd0*/  F2FP.SATFINITE.E4M3.F32.PACK_AB_MERGE_C R202, R165, R164, RZ ;  /* 0x000000a4a5ca723e */ /* 0x001fe200048070ff */
[----:B------:R-:W-:Y:S01]  /*8ce0*/  IMAD.MOV.U32 R201, RZ, RZ, R19 ;  /* 0x000000ffffc97224 */ /* 0x000fe200078e0013 */
[----:B------:R-:W-:Y:S01]  /*8cf0*/  F2FP.SATFINITE.E4M3.F32.PACK_AB_MERGE_C R203, R167, R166, RZ ;  /* 0x000000a6a7cb723e */ /* 0x000fe200048070ff */
[----:B------:R-:W-:Y:S01]  /*8d00*/  IMAD.X R173, R4, 0x1, R231, P6 ;  /* 0x0000000104ad7824 */ /* 0x000fe200030e06e7 */
[----:B------:R-:W-:Y:S01]  /*8d10*/  LDTM.x64 R108, tmem[UR9+0x40] ;  /* 0x00004009006c79ee */ /* 0x000fe20008340000 */
[----:B------:R-:W0:Y:S01]  /*8d20*/  LDTM.x64 R44, tmem[UR9+0x80] ;  /* 0x00008009002c79ee */ /* 0x000e220008340000 */
[----:B------:R-:W-:Y:S01]  /*8d30*/  ISETP.GE.AND P6, PT, R2, UR14, PT ;  /* 0x0000000e02007c0c */ /* 0x000fe2000bfc6270 */
[----:B--2---:R-:W-:Y:S01]  /*8d40*/  IMAD.MOV.U32 R206, RZ, RZ, R14 ;  /* 0x000000ffffce7224 */ /* 0x004fe200078e000e */
[----:B------:R-:W2:Y:S01]  /*8d50*/  LDCU.64 UR14, c[0x0][0x398] ;  /* 0x00007300ff0e77ac */ /* 0x000ea20008000a00 */
[----:B------:R-:W-:Y:S01]  /*8d60*/  IMAD.MOV.U32 R207, RZ, RZ, R15 ;  /* 0x000000ffffcf7224 */ /* 0x000fe200078e000f */
[----:B------:R-:W-:Y:S01]  /*8d70*/  ISETP.LT.AND P6, PT, R0, UR29, !P6 ;  /* 0x0000001d00007c0c */ /* 0x000fe2000f7c1270 */
[----:B-1----:R-:W-:-:S02]  /*8d80*/  IMAD.MOV.U32 R208, RZ, RZ, R12 ;  /* 0x000000ffffd07224 */ /* 0x002fc400078e000c */
[----:B------:R-:W-:Y:S01]  /*8d90*/  IMAD.MOV.U32 R209, RZ, RZ, R13 ;  /* 0x000000ffffd17224 */ /* 0x000fe200078e000d */
[----:B0-----:R-:W-:Y:S01]  /*8da0*/  F2FP.SATFINITE.E4M3.F32.PACK_AB_MERGE_C R185, R69, R68, RZ ;  /* 0x0000004445b9723e */ /* 0x001fe200048070ff */
[----:B------:R-:W-:Y:S01]  /*8db0*/  IMAD.MOV.U32 R68, RZ, RZ, R10 ;  /* 0x000000ffff447224 */ /* 0x000fe200078e000a */
[----:B------:R-:W-:Y:S01]  /*8dc0*/  F2FP.SATFINITE.E4M3.F32.PACK_AB_MERGE_C R176, R45, R44, RZ ;  /* 0x0000002c2db0723e */ /* 0x000fe200048070ff */
[----:B------:R-:W-:Y:S01]  /*8dd0*/  IMAD.MOV.U32 R69, RZ, RZ, R11 ;  /* 0x000000ffff457224 */ /* 0x000fe200078e000b */
[----:B------:R-:W-:Y:S02]  /*8de0*/  F2FP.SATFINITE.E4M3.F32.PACK_AB_MERGE_C R177, R47, R46, RZ ;  /* 0x0000002e2fb1723e */ /* 0x000fe400048070ff */
[----:B------:R-:W-:Y:S02]  /*8df0*/  F2FP.SATFINITE.E4M3.F32.PACK_AB_MERGE_C R178, R49, R48, RZ ;  /* 0x0000003031b2723e */ /* 0x000fe400048070ff */
[----:B------:R-:W-:Y:S02]  /*8e00*/  F2FP.SATFINITE.E4M3.F32.PACK_AB_MERGE_C R179, R51, R50, RZ ;  /* 0x0000003233b3723e */ /* 0x000fe400048070ff */
[----:B------:R-:W-:-:S02]  /*8e10*/  F2FP.SATFINITE.E4M3.F32.PACK_AB_MERGE_C R180, R53, R52, RZ ;  /* 0x0000003435b4723e */ /* 0x000fc400048070ff */
[----:B------:R-:W-:Y:S02]  /*8e20*/  F2FP.SATFINITE.E4M3.F32.PACK_AB_MERGE_C R181, R55, R54, RZ ;  /* 0x0000003637b5723e */ /* 0x000fe400048070ff */
[----:B------:R-:W-:Y:S02]  /*8e30*/  F2FP.SATFINITE.E4M3.F32.PACK_AB_MERGE_C R182, R57, R56, RZ ;  /* 0x0000003839b6723e */ /* 0x000fe400048070ff */
[----:B------:R-:W-:Y:S02]  /*8e40*/  F2FP.SATFINITE.E4M3.F32.PACK_AB_MERGE_C R183, R59, R58, RZ ;  /* 0x0000003a3bb7723e */ /* 0x000fe400048070ff */
[----:B------:R-:W-:Y:S02]  /*8e50*/  F2FP.SATFINITE.E4M3.F32.PACK_AB_MERGE_C R184, R61, R60, RZ ;  /* 0x0000003c3db8723e */ /* 0x000fe400048070ff */
[----:B------:R-:W-:Y:S02]  /*8e60*/  F2FP.SATFINITE.E4M3.F32.PACK_AB_MERGE_C R187, R63, R62, RZ ;  /* 0x0000003e3fbb723e */ /* 0x000fe400048070ff */
[----:B------:R-:W-:-:S02]  /*8e70*/  F2FP.SATFINITE.E4M3.F32.PACK_AB_MERGE_C R188, R65, R64, RZ ;  /* 0x0000004041bc723e */ /* 0x000fc400048070ff */
[----:B------:R-:W-:Y:S02]  /*8e80*/  F2FP.SATFINITE.E4M3.F32.PACK_AB_MERGE_C R186, R67, R66, RZ ;  /* 0x0000004243ba723e */ /* 0x000fe400048070ff */
[----:B------:R-:W0:Y:S01]  /*8e90*/  LDTM.x64 R4, tmem[UR9+0xc0] ;  /* 0x0000c009000479ee */ /* 0x000e220008340000 */
[----:B------:R-:W-:Y:S01]  /*8ea0*/  NOP ;  /* 0x0000000000007918 */ /* 0x000fe20000000000 */
[----:B------:R1:W-:Y:S01]  /*8eb0*/  @P6 STG.E.U8 desc[UR18][R68.64], R202 ;  /* 0x000000ca44006986 */ /* 0x0003e2000c101112 */
[----:B------:R-:W-:Y:S01]  /*8ec0*/  ISETP.GE.AND P6, PT, R3, UR6, PT ;  /* 0x0000000603007c0c */ /* 0x000fe2000bfc6270 */
[----:B------:R-:W3:Y:S03]  /*8ed0*/  LDCU UR6, c[0x0][0x39c] ;  /* 0x00007380ff0677ac */ /* 0x000ee60008000800 */
[----:B------:R-:W-:Y:S01]  /*8ee0*/  ISETP.LT.AND P6, PT, R0, UR31, !P6 ;  /* 0x0000001f00007c0c */ /* 0x000fe2000f7c1270 */
[----:B------:R-:W0:Y:S01]  /*8ef0*/  LDCU.64 UR8, c[0x0][0x398] ;  /* 0x00007300ff0877ac */ /* 0x000e220008000a00 */
[----:B-1----:R-:W-:-:S11]  /*8f00*/  PRMT R68, R202, 0x9910, RZ ;  /* 0x00009910ca447816 */ /* 0x002fd600000000ff */
[----:B------:R1:W-:Y:S01]  /*8f10*/  @P6 STG.E.U8 desc[UR18][R208.64], R176 ;  /* 0x000000b0d0006986 */ /* 0x0003e2000c101112 */
[----:B------:R-:W-:Y:S01]  /*8f20*/  ISETP.LT.AND P6, PT, R2, UR4, !P2 ;  /* 0x0000000402007c0c */ /* 0x000fe2000d7c1270 */
[----:B------:R-:W2:Y:S01]  /*8f30*/  LDCU UR4, c[0x0][0x39c] ;  /* 0x00007380ff0477ac */ /* 0x000ea20008000800 */
[----:B------:R-:W-:Y:S01]  /*8f40*/  SHF.R.S32.HI R68, RZ, 0x8, R68 ;  /* 0x00000008ff447819 */ /* 0x000fe20000011444 */
[----:B-1----:R-:W4:Y:S10]  /*8f50*/  LDL.LU.64 R208, [R1+0xc8] ;  /* 0x0000c80001d07983 */ /* 0x002f340000300a00 */
[----:B------:R1:W-:Y:S01]  /*8f60*/  @P6 STG.E.U8 desc[UR18][R206.64], R68 ;  /* 0x00000044ce006986 */ /* 0x0003e2000c101112 */
[----:B0-----:R-:W-:Y:S01]  /*8f70*/  ISETP.LT.AND P2, PT, R3, UR8, !P2 ;  /* 0x0000000803007c0c */ /* 0x001fe2000d741270 */
[----:B------:R-:W0:Y:S01]  /*8f80*/  LDCU UR8, c[0x0][0x398] ;  /* 0x00007300ff0877ac */ /* 0x000e220008000800 */
[----:B-1----:R-:W-:Y:S01]  /*8f90*/  VIADD R68, R0, 0x7 ;  /* 0x0000000700447836 */ /* 0x002fe20000000000 */
[----:B------:R-:W4:Y:S04]  /*8fa0*/  LDL.LU.64 R206, [R1+0xc0] ;  /* 0x0000c00001ce7983 */ /* 0x000f280000300a00 */
[----:B---3--:R-:W-:Y:S01]  /*8fb0*/  ISETP.GE.AND P6, PT, R68, UR6, PT ;  /* 0x0000000644007c0c */ /* 0x008fe2000bfc6270 */
[----:B------:R-:W1:Y:S01]  /*8fc0*/  LDCU.64 UR6, c[0x0][0x398] ;  /* 0x00007300ff0677ac */ /* 0x000e620008000a00 */
[----:B------:R-:W-:-:S04]  /*8fd0*/  PRMT R68, R176, 0x9910, RZ ;  /* 0x00009910b0447816 */ /* 0x000fc800000000ff */
[----:B------:R-:W-:-:S05]  /*8fe0*/  SHF.R.S32.HI R68, RZ, 0x8, R68 ;  /* 0x00000008ff447819 */ /* 0x000fca0000011444 */
[----:B------:R3:W-:Y:S01]  /*8ff0*/  @P2 STG.E.U8 desc[UR18][R198.64], R68 ;  /* 0x00000044c6002986 */ /* 0x0007e2000c101112 */
[----:B-1----:R-:W-:Y:S01]  /*9000*/  ISETP.LT.AND P2, PT, R2, UR6, !P3 ;  /* 0x0000000602007c0c */ /* 0x002fe2000df41270 */
[----:B------:R-:W1:Y:S01]  /*9010*/  LDCU UR6, c[0x0][0x398] ;  /* 0x00007300ff0677ac */ /* 0x000e620008000800 */
[----:B---3--:R-:W-:Y:S01]  /*9020*/  VIADD R68, R0, 0x8 ;  /* 0x0000000800447836 */ /* 0x008fe20000000000 */
[----:B------:R-:W3:Y:S10]  /*9030*/  LDL.LU.64 R198, [R1+0xb8] ;  /* 0x0000b80001c67983 */ /* 0x000ef40000300a00 */
[----:B------:R0:W-:Y:S01]  /*9040*/  @P2 STG.E.U8 desc[UR18][R200.64], R203 ;  /* 0x000000cbc8002986 */ /* 0x0001e2000c101112 */
[----:B--2---:R-:W-:Y:S01]  /*9050*/  ISETP.GE.AND P2, PT, R68, UR4, PT ;  /* 0x0000000444007c0c */ /* 0x004fe2000bf46270 */
[----:B------:R-:W2:Y:S02]  /*9060*/  LDCU UR4, c[0x0][0x39c] ;  /* 0x00007380ff0477ac */ /* 0x000ea40008000800 */
[----:B0-----:R-:W2:Y:S04]  /*9070*/  LDL.LU.64 R200, [R1+0xb0] ;  /* 0x0000b00001c87983 */ /* 0x001ea80000300a00 */
[----:B------:R-:W2:Y:S01]  /*9080*/  LDL.LU.64 R68, [R1+0xd0] ;  /* 0x0000d00001447983 */ /* 0x000ea20000300a00 */
[----:B------:R-:W-:Y:S01]  /*9090*/  ISETP.LT.AND P3, PT, R3, UR12, !P3 ;  /* 0x0000000c03007c0c */ /* 0x000fe2000df61270 */
[----:B------:R-:W0:-:S12]  /*90a0*/  LDCU UR12, c[0x0][0x398] ;  /* 0x00007300ff0c77ac */ /* 0x000e180008000800 */
[----:B--2---:R2:W-:Y:S01]  /*90b0*/  @P3 STG.E.U8 desc[UR18][R68.64], R177 ;  /* 0x000000b144003986 */ /* 0x0045e2000c101112 */
[----:B-----5:R-:W-:Y:S01]  /*90c0*/  ISETP.LT.AND P3, PT, R2, UR10, !P0 ;  /* 0x0000000a02007c0c */ /* 0x020fe2000c761270 */
[----:B------:R-:W5:Y:S01]  /*90d0*/  LDCU UR10, c[0x0][0x398] ;  /* 0x00007300ff0a77ac */ /* 0x000f620008000800 */
[----:B--2---:R-:W-:Y:S02]  /*90e0*/  PRMT R68, R203, 0x9910, RZ ;  /* 0x00009910cb447816 */ /* 0x004fe400000000ff */
[----:B------:R-:W2:Y:S02]  /*90f0*/  LDL.LU.64 R202, [R1+0xa8] ;  /* 0x0000a80001ca7983 */ /* 0x000ea40000300a00 */
[----:B------:R-:W-:Y:S02]  /*9100*/  SHF.R.S32.HI R68, RZ, 0x8, R68 ;  /* 0x00000008ff447819 */ /* 0x000fe40000011444 */
[----:B------:R-:W-:Y:S01]  /*9110*/  ISETP.LT.AND P0, PT, R3, UR16, !P0 ;  /* 0x0000001003007c0c */ /* 0x000fe2000c701270 */
[----:B------:R-:W-:Y:S01]  /*9120*/  VIADD R252, R252, UR21 ;  /* 0x00000015fcfc7c36 */ /* 0x000fe20008000000 */
[----:B------:R-:W-:-:S03]  /*9130*/  PRMT R69, R196, 0x9910, RZ ;  /* 0x00009910c4457816 */ /* 0x000fc600000000ff */
[----:B----4-:R4:W-:Y:S01]  /*9140*/  @P3 STG.E.U8 desc[UR18][R208.64], R68 ;  /* 0x00000044d0003986 */ /* 0x0109e2000c101112 */
[----:B------:R-:W0:Y:S01]  /*9150*/  LDCU UR16, c[0x0][0x398] ;  /* 0x00007300ff1077ac */ /* 0x000e220008000800 */
[----:B----4-:R-:W-:Y:S02]  /*9160*/  VIADD R68, R0, 0x9 ;  /* 0x0000000900447836 */ /* 0x010fe40000000000 */
[----:B------:R-:W4:Y:S03]  /*9170*/  LDL.LU.64 R208, [R1+0xa0] ;  /* 0x0000a00001d07983 */ /* 0x000f260000300a00 */
[----:B------:R-:W-:Y:S01]  /*9180*/  ISETP.GE.AND P3, PT, R68, UR4, PT ;  /* 0x0000000444007c0c */ /* 0x000fe2000bf66270 */
[----:B------:R-:W0:Y:S01]  /*9190*/  LDCU UR4, c[0x0][0x39c] ;  /* 0x00007380ff0477ac */ /* 0x000e220008000800 */
[----:B------:R-:W-:-:S04]  /*91a0*/  PRMT R68, R177, 0x9910, RZ ;  /* 0x00009910b1447816 */ /* 0x000fc800000000ff */
[----:B------:R-:W-:-:S05]  /*91b0*/  SHF.R.S32.HI R68, RZ, 0x8, R68 ;  /* 0x00000008ff447819 */ /* 0x000fca0000011444 */
[----:B------:R0:W-:Y:S01]  /*91c0*/  @P0 STG.E.U8 desc[UR18][R206.64], R68 ;  /* 0x00000044ce000986 */ /* 0x0001e2000c101112 */
[----:B------:R-:W-:Y:S01]  /*91d0*/  ISETP.LT.AND P0, PT, R2, UR14, !P1 ;  /* 0x0000000e02007c0c */ /* 0x000fe2000cf01270 */
[----:B------:R-:W1:Y:S01]  /*91e0*/  LDCU UR14, c[0x0][0x398] ;  /* 0x00007300ff0e77ac */ /* 0x000e620008000800 */
[----:B------:R-:W-:Y:S01]  /*91f0*/  ISETP.LT.AND P1, PT, R3, UR24, !P1 ;  /* 0x0000001803007c0c */ /* 0x000fe2000cf21270 */
[----:B0-----:R-:W5:Y:S10]  /*9200*/  LDL.LU.64 R206, [R1+0x98] ;  /* 0x0000980001ce7983 */ /* 0x001f740000300a00 */
[----:B---3--:R0:W-:Y:S04]  /*9210*/  @P0 STG.E.U8 desc[UR18][R198.64], R196 ;  /* 0x000000c4c6000986 */ /* 0x0081e8000c101112 */
[----:B0-----:R-:W3:Y:S01]  /*9220*/  LDL.LU.64 R198, [R1+0x90] ;  /* 0x0000900001c67983 */ /* 0x001ee20000300a00 */
[----:B------:R-:W-:Y:S01]  /*9230*/  SHF.R.S32.HI R69, RZ, 0x8, R69 ;  /* 0x00000008ff457819 */ /* 0x000fe20000011445 */
[----:B------:R-:W-:-:S02]  /*9240*/  VIADD R68, R0, 0xa ;  /* 0x0000000a00447836 */ /* 0x000fc40000000000 */
[----:B------:R0:W-:Y:S03]  /*9250*/  @P1 STG.E.U8 desc[UR18][R200.64], R178 ;  /* 0x000000b2c8001986 */ /* 0x0001e6000c101112 */
[----:B------:R-:W-:Y:S01]  /*9260*/  ISETP.GE.AND P0, PT, R68, UR4, PT ;  /* 0x0000000444007c0c */ /* 0x000fe2000bf06270 */
[----:B------:R-:W1:Y:S01]  /*9270*/  LDCU UR4, c[0x0][0x39c] ;  /* 0x00007380ff0477ac */ /* 0x000e620008000800 */
[----:B0-----:R-:W3:Y:S01]  /*9280*/  LDL.LU.64 R200, [R1+0x88] ;  /* 0x0000880001c87983 */ /* 0x001ee20000300a00 */
[----:B------:R-:W-:Y:S01]  /*9290*/  ISETP.LT.AND P1, PT, R2, UR22, !P4 ;  /* 0x0000001602007c0c */ /* 0x000fe2000e721270 */
[----:B------:R-:W-:Y:S01]  /*92a0*/  VIADD R68, R0, 0xb ;  /* 0x0000000b00447836 */ /* 0x000fe20000000000 */
[----:B------:R-:W0:Y:S11]  /*92b0*/  LDCU UR22, c[0x0][0x398] ;  /* 0x00007300ff1677ac */ /* 0x000e360008000800 */
[----:B--2---:R2:W-:Y:S04]  /*92c0*/  @P1 STG.E.U8 desc[UR18][R202.64], R69 ;  /* 0x00000045ca001986 */ /* 0x0045e8000c101112 */
[----:B--2---:R-:W2:Y:S04]  /*92d0*/  LDL.LU.64 R202, [R1+0x80] ;  /* 0x0000800001ca7983 */ /* 0x004ea80000300a00 */
[----:B------:R-:W2:Y:S01]  /*92e0*/  LDL.LU.64 R176, [R1+0x78] ;  /* 0x0000780001b07983 */ /* 0x000ea20000300a00 */
[----:B------:R-:W-:-:S02]  /*92f0*/  ISETP.LT.AND P4, PT, R3, UR26, !P4 ;  /* 0x0000001a03007c0c */ /* 0x000fc4000e781270 */
[----:B-1----:R-:W-:Y:S01]  /*9300*/  ISETP.GE.AND P1, PT, R68, UR4, PT ;  /* 0x0000000444007c0c */ /* 0x002fe2000bf26270 */
[----:B------:R-:W1:Y:S01]  /*9310*/  LDCU UR4, c[0x0][0x39c] ;  /* 0x00007380ff0477ac */ /* 0x000e620008000800 */
[----:B------:R-:W-:-:S04]  /*9320*/  PRMT R68, R178, 0x9910, RZ ;  /* 0x00009910b2447816 */ /* 0x000fc800000000ff */
[----:B------:R-:W-:-:S05]  /*9330*/  SHF.R.S32.HI R68, RZ, 0x8, R68 ;  /* 0x00000008ff447819 */ /* 0x000fca0000011444 */
[----:B----4-:R4:W-:Y:S01]  /*9340*/  @P4 STG.E.U8 desc[UR18][R208.64], R68 ;  /* 0x00000044d0004986 */ /* 0x0109e2000c101112 */
[----:B------:R-:W-:Y:S02]  /*9350*/  ISETP.LT.AND P4, PT, R2, UR28, !P5 ;  /* 0x0000001c02007c0c */ /* 0x000fe4000ef81270 */
[----:B------:R-:W-:Y:S01]  /*9360*/  ISETP.LT.AND P5, PT, R3, UR30, !P5 ;  /* 0x0000001e03007c0c */ /* 0x000fe2000efa1270 */
[----:B----4-:R-:W-:Y:S01]  /*9370*/  VIADD R68, R0, 0xc ;  /* 0x0000000c00447836 */ /* 0x010fe20000000000 */
[----:B------:R-:W-:Y:S01]  /*9380*/  PRMT R69, R194, 0x9910, RZ ;  /* 0x00009910c2457816 */ /* 0x000fe200000000ff */
[----:B------:R-:W4:Y:S08]  /*9390*/  LDL.LU.64 R208, [R1+0x1b8] ;  /* 0x0001b80001d07983 */ /* 0x000f300000300a00 */
[----:B-----5:R5:W-:Y:S01]  /*93a0*/  @P4 STG.E.U8 desc[UR18][R206.64], R194 ;  /* 0x000000c2ce004986 */ /* 0x020be2000c101112 */
[----:B-1----:R-:W-:Y:S01]  /*93b0*/  ISETP.GE.AND P4, PT, R68, UR4, PT ;  /* 0x0000000444007c0c */ /* 0x002fe2000bf86270 */
[----:B------:R-:W1:Y:S01]  /*93c0*/  LDCU UR4, c[0x0][0x39c] ;  /* 0x00007380ff0477ac */ /* 0x000e620008000800 */
[----:B------:R-:W-:Y:S01]  /*93d0*/  SHF.R.S32.HI R69, RZ, 0x8, R69 ;  /* 0x00000008ff457819 */ /* 0x000fe20000011445 */
[----:B------:R-:W-:Y:S01]  /*93e0*/  VIADD R68, R0, 0xd ;  /* 0x0000000d00447836 */ /* 0x000fe20000000000 */
[----:B-----5:R-:W5:Y:S04]  /*93f0*/  LDL.LU.64 R206, [R1+0x1b0] ;  /* 0x0001b00001ce7983 */ /* 0x020f680000300a00 */
[----:B---3--:R3:W-:Y:S01]  /*9400*/  @P5 STG.E.U8 desc[UR18][R198.64], R179 ;  /* 0x000000b3c6005986 */ /* 0x0087e2000c101112 */
[----:B------:R-:W-:Y:S01]  /*9410*/  ISETP.LT.AND P5, PT, R2, UR6, !P6 ;  /* 0x0000000602007c0c */ /* 0x000fe2000f7a1270 */
[----:B------:R-:W0:Y:S02]  /*9420*/  LDCU UR6, c[0x0][0x398] ;  /* 0x00007300ff0677ac */ /* 0x000e240008000800 */
[----:B---3--:R-:W3:Y:S10]  /*9430*/  LDL.LU.64 R198, [R1+0x68] ;  /* 0x0000680001c67983 */ /* 0x008ef40000300a00 */
[----:B------:R0:W-:Y:S01]  /*9440*/  @P5 STG.E.U8 desc[UR18][R200.64], R69 ;  /* 0x00000045c8005986 */ /* 0x0001e2000c101112 */
[----:B-1----:R-:W-:Y:S01]  /*9450*/  ISETP.GE.AND P5, PT, R68, UR4, PT ;  /* 0x0000000444007c0c */ /* 0x002fe2000bfa6270 */
[----:B------:R-:W1:Y:S01]  /*9460*/  LDCU UR4, c[0x0][0x398] ;  /* 0x00007300ff0477ac */ /* 0x000e620008000800 */
[----:B------:R-:W-:-:S04]  /*9470*/  PRMT R68, R179, 0x9910, RZ ;  /* 0x00009910b3447816 */ /* 0x000fc800000000ff */
[----:B------:R-:W-:Y:S01]  /*9480*/  SHF.R.S32.HI R68, RZ, 0x8, R68 ;  /* 0x00000008ff447819 */ /* 0x000fe20000011444 */
[----:B0-----:R-:W3:Y:S04]  /*9490*/  LDL.LU.64 R200, [R1+0x60] ;  /* 0x0000600001c87983 */ /* 0x001ee80000300a00 */
[----:B------:R-:W3:Y:S01]  /*94a0*/  LDL.LU.64 R178, [R1+0x58] ;  /* 0x0000580001b27983 */ /* 0x000ee20000300a00 */
[----:B-1----:R-:W-:Y:S01]  /*94b0*/  ISETP.LT.AND P6, PT, R3, UR4, !P6 ;  /* 0x0000000403007c0c */ /* 0x002fe2000f7c1270 */
[----:B------:R-:W0:-:S12]  /*94c0*/  LDCU UR4, c[0x0][0x39c] ;  /* 0x00007380ff0477ac */ /* 0x000e180008000800 */
[----:B--2---:R1:W-:Y:S01]  /*94d0*/  @P6 STG.E.U8 desc[UR18][R202.64], R68 ;  /* 0x00000044ca006986 */ /* 0x0043e2000c101112 */
[----:B------:R-:W-:Y:S01]  /*94e0*/  ISETP.LT.AND P6, PT, R2, UR6, !P2 ;  /* 0x0000000602007c0c */ /* 0x000fe2000d7c1270 */
[----:B------:R-:W2:Y:S01]  /*94f0*/  LDCU UR6, c[0x0][0x398] ;  /* 0x00007300ff0677ac */ /* 0x000ea20008000800 */
[----:B-1----:R-:W-:Y:S01]  /*9500*/  VIADD R68, R0, 0xe ;  /* 0x0000000e00447836 */ /* 0x002fe20000000000 */
[----:B------:R-:W2:Y:S10]  /*9510*/  LDL.LU.64 R202, [R1+0x1a8] ;  /* 0x0001a80001ca7983 */ /* 0x000eb40000300a00 */
[----:B------:R1:W-:Y:S01]  /*9520*/  @P6 STG.E.U8 desc[UR18][R176.64], R195 ;  /* 0x000000c3b0006986 */ /* 0x0003e2000c101112 */
[----:B0-----:R-:W-:Y:S01]  /*9530*/  ISETP.GE.AND P6, PT, R68, UR4, PT ;  /* 0x0000000444007c0c */ /* 0x001fe2000bfc6270 */
[----:B------:R-:W0:Y:S02]  /*9540*/  LDCU UR4, c[0x0][0x398] ;  /* 0x00007300ff0477ac */ /* 0x000e240008000800 */
[----:B-1----:R-:W2:Y:S04]  /*9550*/  LDL.LU.64 R176, [R1+0x50] ;  /* 0x0000500001b07983 */ /* 0x002ea80000300a00 */
[----:B------:R-:W2:Y:S01]  /*9560*/  LDL.LU.64 R68, [R1+0x70] ;  /* 0x0000700001447983 */ /* 0x000ea20000300a00 */
[----:B0-----:R-:W-:Y:S01]  /*9570*/  ISETP.LT.AND P2, PT, R3, UR4, !P2 ;  /* 0x0000000403007c0c */ /* 0x001fe2000d741270 */
[----:B------:R-:W0:-:S12]  /*9580*/  LDCU UR4, c[0x0][0x39c] ;  /* 0x00007380ff0477ac */ /* 0x000e180008000800 */
[----:B--2---:R1:W-:Y:S02]  /*9590*/  @P2 STG.E.U8 desc[UR18][R68.64], R180 ;  /* 0x000000b444002986 */ /* 0x0043e4000c101112 */
[----:B-1----:R-:W-:Y:S02]  /*95a0*/  PRMT R69, R195, 0x9910, RZ ;  /* 0x00009910c3457816 */ /* 0x002fe400000000ff */
[----:B------:R-:W2:Y:S01]  /*95b0*/  LDL.LU.64 R194, [R1+0x48] ;  /* 0x0000480001c27983 */ /* 0x000ea20000300a00 */
[----:B------:R-:W-:Y:S01]  /*95c0*/  ISETP.LT.AND P2, PT, R2, UR6, !P3 ;  /* 0x0000000602007c0c */ /* 0x000fe2000df41270 */
[----:B------:R-:W-:Y:S01]  /*95d0*/  VIADD R68, R0, 0xf ;  /* 0x0000000f00447836 */ /* 0x000fe20000000000 */
[----:B------:R-:W-:Y:S01]  /*95e0*/  SHF.R.S32.HI R69, RZ, 0x8, R69 ;  /* 0x00000008ff457819 */ /* 0x000fe20000011445 */
[----:B------:R-:W1:Y:S10]  /*95f0*/  LDCU UR6, c[0x0][0x398] ;  /* 0x00007300ff0677ac */ /* 0x000e740008000800 */
[----:B---3--:R3:W-:Y:S01]  /*9600*/  @P2 STG.E.U8 desc[UR18][R198.64], R69 ;  /* 0x00000045c6002986 */ /* 0x0087e2000c101112 */
[----:B0-----:R-:W-:Y:S01]  /*9610*/  ISETP.GE.AND P2, PT, R68, UR4, PT ;  /* 0x0000000444007c0c */ /* 0x001fe2000bf46270 */
[----:B------:R-:W0:Y:S01]  /*9620*/  LDCU UR4, c[0x0][0x398] ;  /* 0x00007300ff0477ac */ /* 0x000e220008000800 */
[----:B------:R-:W-:-:S04]  /*9630*/  PRMT R68, R180, 0x9910, RZ ;  /* 0x00009910b4447816 */ /* 0x000fc800000000ff */
[----:B------:R-:W-:Y:S01]  /*9640*/  SHF.R.S32.HI R68, RZ, 0x8, R68 ;  /* 0x00000008ff447819 */ /* 0x000fe20000011444 */
[----:B---3--:R-:W3:Y:S01]  /*9650*/  LDL.LU.64 R198, [R1+0x40] ;  /* 0x0000400001c67983 */ /* 0x008ee20000300a00 */
[----:B0-----:R-:W-:Y:S01]  /*9660*/  ISETP.LT.AND P3, PT, R3, UR4, !P3 ;  /* 0x0000000403007c0c */ /* 0x001fe2000df61270 */
[----:B------:R-:W0:-:S12]  /*9670*/  LDCU UR4, c[0x0][0x39c] ;  /* 0x00007380ff0477ac */ /* 0x000e180008000800 */
[----:B------:R0:W-:Y:S01]  /*9680*/  @P3 STG.E.U8 desc[UR18][R200.64], R68 ;  /* 0x00000044c8003986 */ /* 0x0001e2000c101112 */
[----:B-1----:R-:W-:Y:S01]  /*9690*/  ISETP.LT.AND P3, PT, R2, UR6, !P0 ;  /* 0x0000000602007c0c */ /* 0x002fe2000c761270 */
[----:B------:R-:W1:Y:S01]  /*96a0*/  LDCU UR6, c[0x0][0x398] ;  /* 0x00007300ff0677ac */ /* 0x000e620008000800 */
[----:B0-----:R-:W-:Y:S01]  /*96b0*/  VIADD R68, R0, 0x10 ;  /* 0x0000001000447836 */ /* 0x001fe20000000000 */
[----:B------:R-:W-:-:S10]  /*96c0*/  PRMT R69, R197, 0x9910, RZ ;  /* 0x00009910c5457816 */ /* 0x000fd400000000ff */
[----:B------:R0:W-:Y:S01]  /*96d0*/  @P3 STG.E.U8 desc[UR18][R178.64], R197 ;  /* 0x000000c5b2003986 */ /* 0x0001e2000c101112 */
[----:B------:R-:W-:Y:S01]  /*96e0*/  ISETP.GE.AND P3, PT, R68, UR4, PT ;  /* 0x0000000444007c0c */ /* 0x000fe2000bf66270 */
[----:B------:R-:W1:Y:S02]  /*96f0*/  LDCU UR4, c[0x0][0x398] ;  /* 0x00007300ff0477ac */ /* 0x000e640008000800 */
[----:B------:R-:W4:Y:S01]  /*9700*/  LDL.LU.64 R200, [R1+0x1a0] ;  /* 0x0001a00001c87983 */ /* 0x000f220000300a00 */
[----:B------:R-:W-:Y:S01]  /*9710*/  SHF.R.S32.HI R69, RZ, 0x8, R69 ;  /* 0x00000008ff457819 */ /* 0x000fe20000011445 */
[----:B------:R-:W-:Y:S02]  /*9720*/  VIADD R68, R0, 0x11 ;  /* 0x0000001100447836 */ /* 0x000fe40000000000 */
[----:B0-----:R-:W4:Y:S01]  /*9730*/  LDL.LU.64 R178, [R1+0x30] ;  /* 0x0000300001b27983 */ /* 0x001f220000300a00 */
[----:B-1----:R-:W-:Y:S01]  /*9740*/  ISETP.LT.AND P0, PT, R3, UR4, !P0 ;  /* 0x0000000403007c0c */ /* 0x002fe2000c701270 */
[----:B------:R-:W0:-:S12]  /*9750*/  LDCU UR4, c[0x0][0x39c] ;  /* 0x00007380ff0477ac */ /* 0x000e180008000800 */
[----:B------:R1:W-:Y:S01]  /*9760*/  @P0 STG.E.U8 desc[UR18][R176.64], R181 ;  /* 0x000000b5b0000986 */ /* 0x0003e2000c101112 */
[----:B------:R-:W-:Y:S01]  /*9770*/  ISETP.LT.AND P0, PT, R2, UR6, !P1 ;  /* 0x0000000602007c0c */ /* 0x000fe2000cf01270 */
[----:B------:R-:W0:Y:S02]  /*9780*/  LDCU UR6, c[0x0][0x398] ;  /* 0x00007300ff0677ac */ /* 0x000e240008000800 */
[----:B-1----:R-:W4:Y:S04]  /*9790*/  LDL.LU.64 R176, [R1+0x28] ;  /* 0x0000280001b07983 */ /* 0x002f280000300a00 */
[----:B------:R-:W4:Y:S06]  /*97a0*/  LDL.LU.64 R196, [R1+0x20] ;  /* 0x0000200001c47983 */ /* 0x000f2c0000300a00 */
[----:B--2---:R1:W-:Y:S01]  /*97b0*/  @P0 STG.E.U8 desc[UR18][R194.64], R69 ;  /* 0x00000045c2000986 */ /* 0x0043e2000c101112 */
[----:B0-----:R-:W-:Y:S01]  /*97c0*/  ISETP.GE.AND P0, PT, R68, UR4, PT ;  /* 0x0000000444007c0c */ /* 0x001fe2000bf06270 */
[----:B------:R-:W0:Y:S01]  /*97d0*/  LDCU UR4, c[0x0][0x398] ;  /* 0x00007300ff0477ac */ /* 0x000e220008000800 */
[----:B------:R-:W-:Y:S01]  /*97e0*/  PRMT R68, R181, 0x9910, RZ ;  /* 0x00009910b5447816 */ /* 0x000fe200000000ff */
[----:B-1----:R-:W2:Y:S04]  /*97f0*/  LDL.LU.64 R194, [R1+0x18] ;  /* 0x0000180001c27983 */ /* 0x002ea80000300a00 */
[----:B------:R-:W2:Y:S01]  /*9800*/  LDL.LU.64 R180, [R1+0x38] ;  /* 0x0000380001b47983 */ /* 0x000ea20000300a00 */
[----:B0-----:R-:W-:Y:S01]  /*9810*/  ISETP.LT.AND P1, PT, R3, UR4, !P1 ;  /* 0x0000000403007c0c */ /* 0x001fe2000cf21270 */
[----:B------:R-:W0:Y:S01]  /*9820*/  LDCU UR4, c[0x0][0x39c] ;  /* 0x00007380ff0477ac */ /* 0x000e220008000800 */
[----:B------:R-:W-:-:S11]  /*9830*/  SHF.R.S32.HI R68, RZ, 0x8, R68 ;  /* 0x00000008ff447819 */ /* 0x000fd60000011444 */
[----:B---3--:R1:W-:Y:S01]  /*9840*/  @P1 STG.E.U8 desc[UR18][R198.64], R68 ;  /* 0x00000044c6001986 */ /* 0x0083e2000c101112 */
[----:B------:R-:W-:Y:S01]  /*9850*/  ISETP.LT.AND P1, PT, R2, UR6, !P4 ;  /* 0x0000000602007c0c */ /* 0x000fe2000e721270 */
[----:B------:R-:W3:Y:S01]  /*9860*/  LDCU UR6, c[0x0][0x398] ;  /* 0x00007300ff0677ac */ /* 0x000ee20008000800 */
[----:B-1----:R-:W-:Y:S01]  /*9870*/  VIADD R68, R0, 0x12 ;  /* 0x0000001200447836 */ /* 0x002fe20000000000 */
[----:B------:R-:W3:Y:S01]  /*9880*/  LDL.LU.64 R198, [R1+0x198] ;  /* 0x0001980001c67983 */ /* 0x000ee20000300a00 */
[----:B------:R-:W-:-:S04]  /*9890*/  PRMT R69, R192, 0x9910, RZ ;  /* 0x00009910c0457816 */ /* 0x000fc800000000ff */
[----:B------:R-:W-:-:S05]  /*98a0*/  SHF.R.S32.HI R69, RZ, 0x8, R69 ;  /* 0x00000008ff457819 */ /* 0x000fca0000011445 */
[----:B--2---:R1:W-:Y:S01]  /*98b0*/  @P1 STG.E.U8 desc[UR18][R180.64], R192 ;  /* 0x000000c0b4001986 */ /* 0x0043e2000c101112 */
[----:B0-----:R-:W-:Y:S01]  /*98c0*/  ISETP.GE.AND P1, PT, R68, UR4, PT ;  /* 0x0000000444007c0c */ /* 0x001fe2000bf26270 */
[----:B------:R-:W0:Y:S02]  /*98d0*/  LDCU UR4, c[0x0][0x398] ;  /* 0x00007300ff0477ac */ /* 0x000e240008000800 */
[----:B-1----:R-:W2:Y:S01]  /*98e0*/  LDL.LU.64 R180, [R1+0x10] ;  /* 0x0000100001b47983 */ /* 0x002ea20000300a00 */
[----:B0-----:R-:W-:Y:S01]  /*98f0*/  ISETP.LT.AND P4, PT, R3, UR4, !P4 ;  /* 0x0000000403007c0c */ /* 0x001fe2000e781270 */
[----:B------:R-:W0:Y:S01]  /*9900*/  LDCU UR4, c[0x0][0x39c] ;  /* 0x00007380ff0477ac */ /* 0x000e220008000800 */
[----:B------:R-:W-:-:S11]  /*9910*/  VIADD R68, R0, 0x13 ;  /* 0x0000001300447836 */ /* 0x000fd60000000000 */
[----:B----4-:R1:W-:Y:S01]  /*9920*/  @P4 STG.E.U8 desc[UR18][R178.64], R182 ;  /* 0x000000b6b2004986 */ /* 0x0103e2000c101112 */
[----:B---3--:R-:W-:Y:S01]  /*9930*/  ISETP.LT.AND P4, PT, R2, UR6, !P5 ;  /* 0x0000000602007c0c */ /* 0x008fe2000ef81270 */
[----:B------:R-:W3:Y:S02]  /*9940*/  LDCU UR6, c[0x0][0x398] ;  /* 0x00007300ff0677ac */ /* 0x000ee40008000800 */
[----:B-1----:R-:W4:Y:S10]  /*9950*/  LDL.LU.64 R178, [R1+0x8] ;  /* 0x0000080001b27983 */ /* 0x002f340000300a00 */
[----:B------:R1:W-:Y:S01]  /*9960*/  @P4 STG.E.U8 desc[UR18][R176.64], R69 ;  /* 0x00000045b0004986 */ /* 0x0003e2000c101112 */
[----:B0-----:R-:W-:Y:S01]  /*9970*/  ISETP.GE.AND P4, PT, R68, UR4, PT ;  /* 0x0000000444007c0c */ /* 0x001fe2000bf86270 */
[----:B------:R-:W0:Y:S01]  /*9980*/  LDCU UR4, c[0x0][0x398] ;  /* 0x00007300ff0477ac */ /* 0x000e220008000800 */
[----:B------:R-:W-:Y:S01]  /*9990*/  PRMT R68, R182, 0x9910, RZ ;  /* 0x00009910b6447816 */ /* 0x000fe200000000ff */
[----:B------:R-:W5:Y:S03]  /*99a0*/  LDL.LU R192, [R1+0x190] ;  /* 0x0001900001c07983 */ /* 0x000f660000300800 */
[----:B------:R-:W-:Y:S01]  /*99b0*/  SHF.R.S32.HI R68, RZ, 0x8, R68 ;  /* 0x00000008ff447819 */ /* 0x000fe20000011444 */
[----:B-1----:R-:W5:Y:S01]  /*99c0*/  LDL.LU.64 R176, [R1] ;  /* 0x0000000001b07983 */ /* 0x002f620000300a00 */
[----:B0-----:R-:W-:Y:S01]  /*99d0*/  ISETP.LT.AND P5, PT, R3, UR4, !P5 ;  /* 0x0000000403007c0c */ /* 0x001fe2000efa1270 */
[----:B------:R-:W0:-:S12]  /*99e0*/  LDCU UR4, c[0x0][0x39c] ;  /* 0x00007380ff0477ac */ /* 0x000e180008000800 */
[----:B------:R1:W-:Y:S01]  /*99f0*/  @P5 STG.E.U8 desc[UR18][R196.64], R68 ;  /* 0x00000044c4005986 */ /* 0x0003e2000c101112 */
[----:B---3--:R-:W-:Y:S01]  /*9a00*/  ISETP.LT.AND P5, PT, R2, UR6, !P6 ;  /* 0x0000000602007c0c */ /* 0x008fe2000f7a1270 */
[----:B------:R-:W3:Y:S01]  /*9a10*/  LDCU UR6, c[0x0][0x398] ;  /* 0x00007300ff0677ac */ /* 0x000ee20008000800 */
[----:B------:R-:W-:Y:S01]  /*9a20*/  PRMT R69, R193, 0x9910, RZ ;  /* 0x00009910c1457816 */ /* 0x000fe200000000ff */
[----:B-1----:R-:W5:Y:S10]  /*9a30*/  LDL.LU.64 R196, [R1+0x188] ;  /* 0x0001880001c47983 */ /* 0x002f740000300a00 */
[----:B------:R1:W-:Y:S04]  /*9a40*/  @P5 STG.E.U8 desc[UR18][R194.64], R193 ;  /* 0x000000c1c2005986 */ /* 0x0003e8000c101112 */
[----:B-1----:R-:W5:Y:S04]  /*9a50*/  LDL.LU.64 R194, [R1+0x180] ;  /* 0x0001800001c27983 */ /* 0x002f680000300a00 */
[----:B------:R-:W5:Y:S01]  /*9a60*/  LDL.LU R193, [R1+0x178] ;  /* 0x0001780001c17983 */ /* 0x000f620000300800 */
[----:B------:R-:W-:-:S05]  /*9a70*/  VIADD R68, R0, 0x14 ;  /* 0x0000001400447836 */ /* 0x000fca0000000000 */
[----:B0-----:R-:W-:Y:S01]  /*9a80*/  ISETP.GE.AND P5, PT, R68, UR4, PT ;  /* 0x0000000444007c0c */ /* 0x001fe2000bfa6270 */
[----:B------:R-:W0:Y:S02]  /*9a90*/  LDCU UR4, c[0x0][0x398] ;  /* 0x00007300ff0477ac */ /* 0x000e240008000800 */
[----:B0-----:R-:W-:Y:S01]  /*9aa0*/  ISETP.LT.AND P6, PT, R3, UR4, !P6 ;  /* 0x0000000403007c0c */ /* 0x001fe2000f7c1270 */
[----:B------:R-:W0:Y:S01]  /*9ab0*/  LDCU UR4, c[0x0][0x39c] ;  /* 0x00007380ff0477ac */ /* 0x000e220008000800 */
[----:B------:R-:W-:Y:S01]  /*9ac0*/  SHF.R.S32.HI R69, RZ, 0x8, R69 ;  /* 0x00000008ff457819 */ /* 0x000fe20000011445 */
[----:B------:R-:W-:-:S10]  /*9ad0*/  VIADD R68, R0, 0x15 ;  /* 0x0000001500447836 */ /* 0x000fd40000000000 */
[----:B--2---:R-:W-:Y:S01]  /*9ae0*/  @P6 STG.E.U8 desc[UR18][R180.64], R183 ;  /* 0x000000b7b4006986 */ /* 0x004fe2000c101112 */
[----:B---3--:R-:W-:Y:S01]  /*9af0*/  ISETP.LT.AND P6, PT, R2, UR6, !P2 ;  /* 0x0000000602007c0c */ /* 0x008fe2000d7c1270 */
[----:B------:R-:W1:-:S12]  /*9b00*/  LDCU UR6, c[0x0][0x398] ;  /* 0x00007300ff0677ac */ /* 0x000e580008000800 */
[----:B----4-:R-:W-:Y:S01]  /*9b10*/  @P6 STG.E.U8 desc[UR18][R178.64], R69 ;  /* 0x00000045b2006986 */ /* 0x010fe2000c101112 */
[----:B0-----:R-:W-:Y:S01]  /*9b20*/  ISETP.GE.AND P6, PT, R68, UR4, PT ;  /* 0x0000000444007c0c */ /* 0x001fe2000bfc6270 */
[----:B------:R-:W0:Y:S01]  /*9b30*/  LDCU UR4, c[0x0][0x398] ;  /* 0x00007300ff0477ac */ /* 0x000e220008000800 */
[----:B------:R-:W-:-:S04]  /*9b40*/  PRMT R68, R183, 0x9910, RZ ;  /* 0x00009910b7447816 */ /* 0x000fc800000000ff */
[----:B------:R-:W-:Y:S02]  /*9b50*/  SHF.R.S32.HI R68, RZ, 0x8, R68 ;  /* 0x00000008ff447819 */ /* 0x000fe40000011444 */
[----:B0-----:R-:W-:Y:S01]  /*9b60*/  ISETP.LT.AND P2, PT, R3, UR4, !P2 ;  /* 0x0000000403007c0c */ /* 0x001fe2000d741270 */
[----:B------:R-:W0:-:S12]  /*9b70*/  LDCU UR4, c[0x0][0x39c] ;  /* 0x00007380ff0477ac */ /* 0x000e180008000800 */
[----:B-----5:R2:W-:Y:S01]  /*9b80*/  @P2 STG.E.U8 desc[UR18][R176.64], R68 ;  /* 0x00000044b0002986 */ /* 0x0205e2000c101112 */
[----:B-1----:R-:W-:Y:S01]  /*9b90*/  ISETP.LT.AND P2, PT, R2, UR6, !P3 ;  /* 0x0000000602007c0c */ /* 0x002fe2000df41270 */
[----:B------:R-:W1:Y:S01]  /*9ba0*/  LDCU UR6, c[0x0][0x398] ;  /* 0x00007300ff0677ac */ /* 0x000e620008000800 */
[----:B--2---:R-:W-:-:S11]  /*9bb0*/  VIADD R68, R0, 0x16 ;  /* 0x0000001600447836 */ /* 0x004fd60000000000 */
[----:B------:R2:W-:Y:S01]  /*9bc0*/  @P2 STG.E.U8 desc[UR18][R192.64], R204 ;  /* 0x000000ccc0002986 */ /* 0x0005e2000c101112 */
[----:B0-----:R-:W-:Y:S01]  /*9bd0*/  ISETP.GE.AND P2, PT, R68, UR4, PT ;  /* 0x0000000444007c0c */ /* 0x001fe2000bf46270 */
[----:B------:R-:W0:Y:S01]  /*9be0*/  LDCU UR4, c[0x0][0x398] ;  /* 0x00007300ff0477ac */ /* 0x000e220008000800 */
[----:B------:R-:W-:Y:S01]  /*9bf0*/  PRMT R69, R204, 0x9910, RZ ;  /* 0x00009910cc457816 */ /* 0x000fe200000000ff */
[----:B--2---:R-:W2:Y:S01]  /*9c00*/  LDL.LU.64 R192, [R1+0x170] ;  /* 0x0001700001c07983 */ /* 0x004ea20000300a00 */
[----:B0-----:R-:W-:Y:S01]  /*9c10*/  ISETP.LT.AND P3, PT, R3, UR4, !P3 ;  /* 0x0000000403007c0c */ /* 0x001fe2000df61270 */
[----:B------:R-:W0:Y:S01]  /*9c20*/  LDCU UR4, c[0x0][0x39c] ;  /* 0x00007380ff0477ac */ /* 0x000e220008000800 */
[----:B------:R-:W-:Y:S01]  /*9c30*/  SHF.R.S32.HI R69, RZ, 0x8, R69 ;  /* 0x00000008ff457819 */ /* 0x000fe20000011445 */
[----:B------:R-:W-:-:S10]  /*9c40*/  VIADD R68, R0, 0x17 ;  /* 0x0000001700447836 */ /* 0x000fd40000000000 */
[----:B------:R3:W-:Y:S01]  /*9c50*/  @P3 STG.E.U8 desc[UR18][R194.64], R184 ;  /* 0x000000b8c2003986 */ /* 0x0007e2000c101112 */
[----:B-1----:R-:W-:Y:S01]  /*9c60*/  ISETP.LT.AND P3, PT, R2, UR6, !P0 ;  /* 0x0000000602007c0c */ /* 0x002fe2000c761270 */
[----:B------:R-:W1:Y:S02]  /*9c70*/  LDCU UR6, c[0x0][0x398] ;  /* 0x00007300ff0677ac */ /* 0x000e640008000800 */
[----:B---3--:R-:W3:Y:S10]  /*9c80*/  LDL.LU.64 R194, [R1+0x168] ;  /* 0x0001680001c27983 */ /* 0x008ef40000300a00 */
[----:B------:R4:W-:Y:S01]  /*9c90*/  @P3 STG.E.U8 desc[UR18][R196.64], R69 ;  /* 0x00000045c4003986 */ /* 0x0009e2000c101112 */
[----:B0-----:R-:W-:Y:S01]  /*9ca0*/  ISETP.GE.AND P3, PT, R68, UR4, PT ;  /* 0x0000000444007c0c */ /* 0x001fe2000bf66270 */
[----:B------:R-:W0:Y:S01]  /*9cb0*/  LDCU UR4, c[0x0][0x398] ;  /* 0x00007300ff0477ac */ /* 0x000e220008000800 */
[----:B------:R-:W-:Y:S01]  /*9cc0*/  PRMT R68, R184, 0x9910, RZ ;  /* 0x00009910b8447816 */ /* 0x000fe200000000ff */
[----:B------:R-:W5:Y:S03]  /*9cd0*/  LDL.LU R204, [R1+0x160] ;  /* 0x0001600001cc7983 */ /* 0x000f660000300800 */
[----:B------:R-:W-:-:S02]  /*9ce0*/  SHF.R.S32.HI R68, RZ, 0x8, R68 ;  /* 0x00000008ff447819 */ /* 0x000fc40000011444 */
[----:B----4-:R-:W-:Y:S01]  /*9cf0*/  PRMT R69, R205, 0x9910, RZ ;  /* 0x00009910cd457816 */ /* 0x010fe200000000ff */
[----:B------:R-:W4:Y:S01]  /*9d00*/  LDL.LU.64 R196, [R1+0x158] ;  /* 0x0001580001c47983 */ /* 0x000f220000300a00 */
[----:B0-----:R-:W-:Y:S01]  /*9d10*/  ISETP.LT.AND P0, PT, R3, UR4, !P0 ;  /* 0x0000000403007c0c */ /* 0x001fe2000c701270 */
[----:B------:R-:W0:-:S12]  /*9d20*/  LDCU UR4, c[0x0][0x39c] ;  /* 0x00007380ff0477ac */ /* 0x000e180008000800 */
[----:B------:R0:W-:Y:S01]  /*9d30*/  @P0 STG.E.U8 desc[UR18][R198.64], R68 ;  /* 0x00000044c6000986 */ /* 0x0001e2000c101112 */
[----:B-1----:R-:W-:Y:S01]  /*9d40*/  ISETP.LT.AND P0, PT, R2, UR6, !P1 ;  /* 0x0000000602007c0c */ /* 0x002fe2000cf01270 */
[----:B------:R-:W1:Y:S01]  /*9d50*/  LDCU UR6, c[0x0][0x398] ;  /* 0x00007300ff0677ac */ /* 0x000e620008000800 */
[----:B0-----:R-:W-:Y:S01]  /*9d60*/  VIADD R68, R0, 0x18 ;  /* 0x0000001800447836 */ /* 0x001fe20000000000 */
[----:B------:R-:W-:-:S10]  /*9d70*/  SHF.R.S32.HI R69, RZ, 0x8, R69 ;  /* 0x00000008ff457819 */ /* 0x000fd40000011445 */
[----:B------:R0:W-:Y:S01]  /*9d80*/  @P0 STG.E.U8 desc[UR18][R200.64], R205 ;  /* 0x000000cdc8000986 */ /* 0x0001e2000c101112 */
[----:B------:R-:W-:Y:S01]  /*9d90*/  ISETP.GE.AND P0, PT, R68, UR4, PT ;  /* 0x0000000444007c0c */ /* 0x000fe2000bf06270 */
[----:B------:R-:W1:Y:S02]  /*9da0*/  LDCU UR4, c[0x0][0x398] ;  /* 0x00007300ff0477ac */ /* 0x000e640008000800 */
[----:B------:R-:W5:Y:S01]  /*9db0*/  LDL.LU.64 R198, [R1+0x150] ;  /* 0x0001500001c67983 */ /* 0x000f620000300a00 */
[----:B------:R-:W-:-:S03]  /*9dc0*/  VIADD R68, R0, 0x19 ;  /* 0x0000001900447836 */ /* 0x000fc60000000000 */
[----:B0-----:R-:W5:Y:S01]  /*9dd0*/  LDL.LU.64 R200, [R1+0x148] ;  /* 0x0001480001c87983 */ /* 0x001f620000300a00 */
[----:B-1----:R-:W-:Y:S01]  /*9de0*/  ISETP.LT.AND P1, PT, R3, UR4, !P1 ;  /* 0x0000000403007c0c */ /* 0x002fe2000cf21270 */
[----:B------:R-:W0:-:S12]  /*9df0*/  LDCU UR4, c[0x0][0x39c] ;  /* 0x00007380ff0477ac */ /* 0x000e180008000800 */
[----:B------:R1:W-:Y:S01]  /*9e00*/  @P1 STG.E.U8 desc[UR18][R202.64], R187 ;  /* 0x000000bbca001986 */ /* 0x0003e2000c101112 */
[----:B------:R-:W-:Y:S01]  /*9e10*/  ISETP.LT.AND P1, PT, R2, UR6, !P4 ;  /* 0x0000000602007c0c */ /* 0x000fe2000e721270 */
[----:B------:R-:W0:Y:S02]  /*9e20*/  LDCU UR6, c[0x0][0x398] ;  /* 0x00007300ff0677ac */ /* 0x000e240008000800 */
[----:B-1----:R-:W5:Y:S10]  /*9e30*/  LDL.LU.64 R202, [R1+0x140] ;  /* 0x0001400001ca7983 */ /* 0x002f740000300a00 */
[----:B------:R1:W-:Y:S01]  /*9e40*/  @P1 STG.E.U8 desc[UR18][R206.64], R69 ;  /* 0x00000045ce001986 */ /* 0x0003e2000c101112 */
[----:B0-----:R-:W-:Y:S01]  /*9e50*/  ISETP.GE.AND P1, PT, R68, UR4, PT ;  /* 0x0000000444007c0c */ /* 0x001fe2000bf26270 */
[----:B------:R-:W0:Y:S01]  /*9e60*/  LDCU UR4, c[0x0][0x398] ;  /* 0x00007300ff0477ac */ /* 0x000e220008000800 */
[----:B------:R-:W-:Y:S01]  /*9e70*/  PRMT R68, R187, 0x9910, RZ ;  /* 0x00009910bb447816 */ /* 0x000fe200000000ff */
[----:B------:R-:W5:Y:S03]  /*9e80*/  LDL.LU R205, [R1+0x138] ;  /* 0x0001380001cd7983 */ /* 0x000f660000300800 */
[----:B------:R-:W-:Y:S01]  /*9e90*/  SHF.R.S32.HI R68, RZ, 0x8, R68 ;  /* 0x00000008ff447819 */ /* 0x000fe20000011444 */
[----:B-1----:R-:W-:Y:S01]  /*9ea0*/  VIADD R69, R0, 0x1b ;  /* 0x0000001b00457836 */ /* 0x002fe20000000000 */
[----:B------:R-:W5:Y:S01]  /*9eb0*/  LDL.LU.64 R206, [R1+0x130] ;  /* 0x0001300001ce7983 */ /* 0x000f620000300a00 */
[----:B0-----:R-:W-:Y:S01]  /*9ec0*/  ISETP.LT.AND P4, PT, R3, UR4, !P4 ;  /* 0x0000000403007c0c */ /* 0x001fe2000e781270 */
[----:B------:R-:W0:-:S12]  /*9ed0*/  LDCU UR4, c[0x0][0x39c] ;  /* 0x00007380ff0477ac */ /* 0x000e180008000800 */
[----:B------:R1:W-:Y:S01]  /*9ee0*/  @P4 STG.E.U8 desc[UR18][R208.64], R68 ;  /* 0x00000044d0004986 */ /* 0x0003e2000c101112 */
[----:B------:R-:W-:Y:S01]  /*9ef0*/  ISETP.LT.AND P4, PT, R2, UR6, !P5 ;  /* 0x0000000602007c0c */ /* 0x000fe2000ef81270 */
[----:B------:R-:W0:Y:S01]  /*9f00*/  LDCU UR6, c[0x0][0x398] ;  /* 0x00007300ff0677ac */ /* 0x000e220008000800 */
[----:B-1----:R-:W-:Y:S01]  /*9f10*/  VIADD R68, R0, 0x1a ;  /* 0x0000001a00447836 */ /* 0x002fe20000000000 */
[----:B------:R-:W5:Y:S10]  /*9f20*/  LDL.LU.64 R208, [R1+0x128] ;  /* 0x0001280001d07983 */ /* 0x000f740000300a00 */
[----:B------:R1:W-:Y:S01]  /*9f30*/  @P4 STG.E.U8 desc[UR18][R210.64], R222 ;  /* 0x000000ded2004986 */ /* 0x0003e2000c101112 */
[----:B0-----:R-:W-:Y:S01]  /*9f40*/  ISETP.GE.AND P4, PT, R68, UR4, PT ;  /* 0x0000000444007c0c */ /* 0x001fe2000bf86270 */
[----:B------:R-:W0:Y:S01]  /*9f50*/  LDCU UR4, c[0x0][0x398] ;  /* 0x00007300ff0477ac */ /* 0x000e220008000800 */
[----:B------:R-:W-:-:S02]  /*9f60*/  PRMT R177, R185, 0x9910, RZ ;  /* 0x00009910b9b17816 */ /* 0x000fc400000000ff */
[----:B------:R-:W-:Y:S01]  /*9f70*/  F2FP.SATFINITE.E4M3.F32.PACK_AB_MERGE_C R179, R73, R72, RZ ;  /* 0x0000004849b3723e */ /* 0x000fe200048070ff */
[----:B-1----:R-:W5:Y:S01]  /*9f80*/  LDL.LU.64 R210, [R1+0x120] ;  /* 0x0001200001d27983 */ /* 0x002f620000300a00 */
[----:B0-----:R-:W-:Y:S01]  /*9f90*/  ISETP.LT.AND P5, PT, R3, UR4, !P5 ;  /* 0x0000000403007c0c */ /* 0x001fe2000efa1270 */
[----:B------:R-:W0:Y:S01]  /*9fa0*/  LDCU UR4, c[0x0][0x39c] ;  /* 0x00007380ff0477ac */ /* 0x000e220008000800 */
[----:B------:R-:W-:-:S11]  /*9fb0*/  PRMT R68, R222, 0x9910, RZ ;  /* 0x00009910de447816 */ /* 0x000fd600000000ff */
[----:B------:R1:W-:Y:S01]  /*9fc0*/  @P5 STG.E.U8 desc[UR18][R212.64], R188 ;  /* 0x000000bcd4005986 */ /* 0x0003e2000c101112 */
[----:B------:R-:W-:Y:S01]  /*9fd0*/  ISETP.LT.AND P5, PT, R2, UR6, !P6 ;  /* 0x0000000602007c0c */ /* 0x000fe2000f7a1270 */
[----:B------:R-:W0:Y:S01]  /*9fe0*/  LDCU UR6, c[0x0][0x398] ;  /* 0x00007300ff0677ac */ /* 0x000e220008000800 */
[----:B------:R-:W-:Y:S02]  /*9ff0*/  SHF.R.S32.HI R68, RZ, 0x8, R68 ;  /* 0x00000008ff447819 */ /* 0x000fe40000011444 */
[----:B------:R-:W-:Y:S01]  /*a000*/  SHF.R.S32.HI R177, RZ, 0x8, R177 ;  /* 0x00000008ffb17819 */ /* 0x000fe200000114b1 */
[----:B------:R-:W-:Y:S01]  /*a010*/  VIADD R176, R0, 0x20 ;  /* 0x0000002000b07836 */ /* 0x000fe20000000000 */
[----:B-1----:R-:W5:Y:S07]  /*a020*/  LDL.LU.64 R212, [R1+0x118] ;  /* 0x0001180001d47983 */ /* 0x002f6e0000300a00 */
        /* <DEDUP_REMOVED lines=12> */
[----:B------:R-:W2:Y:S01]  /*a0f0*/  LDCU UR6, c[0x0][0x398] ;  /* 0x00007300ff0677ac */ /* 0x000ea20008000800 */
[----:B-1----:R-:W-:Y:S01]  /*a100*/  VIADD R69, R0, 0x1d ;  /* 0x0000001d00457836 */ /* 0x002fe20000000000 */
[----:B------:R-:W-:-:S10]  /*a110*/  F2FP.SATFINITE.E4M3.F32.PACK_AB_MERGE_C R77, R77, R76, RZ ;  /* 0x0000004c4d4d723e */ /* 0x000fd400048070ff */
[----:B------:R1:W-:Y:S01]  /*a120*/  @P6 STG.E.U8 desc[UR18][R218.64], R223 ;  /* 0x000000dfda006986 */ /* 0x0003e2000c101112 */
[----:B0-----:R-:W-:Y:S01]  /*a130*/  ISETP.GE.AND P6, PT, R68, UR4, PT ;  /* 0x0000000444007c0c */ /* 0x001fe2000bfc6270 */
[----:B------:R-:W0:Y:S02]  /*a140*/  LDCU UR4, c[0x0][0x398] ;  /* 0x00007300ff0477ac */ /* 0x000e240008000800 */
[----:B------:R-:W5:Y:S01]  /*a150*/  LDL.LU.64 R216, [R1+0x100] ;  /* 0x0001000001d87983 */ /* 0x000f620000300a00 */
[----:B------:R-:W-:Y:S02]  /*a160*/  PRMT R68, R223, 0x9910, RZ ;  /* 0x00009910df447816 */ /* 0x000fe400000000ff */
[----:B0-----:R-:W-:Y:S01]  /*a170*/  ISETP.LT.AND P2, PT, R3, UR4, !P2 ;  /* 0x0000000403007c0c */ /* 0x001fe2000d741270 */
[----:B------:R-:W0:Y:S01]  /*a180*/  LDCU UR4, c[0x0][0x39c] ;  /* 0x00007380ff0477ac */ /* 0x000e220008000800 */
[----:B------:R-:W-:Y:S02]  /*a190*/  SHF.R.S32.HI R68, RZ, 0x8, R68 ;  /* 0x00000008ff447819 */ /* 0x000fe40000011444 */
[----:B--2---:R-:W-:-:S02]  /*a1a0*/  F2FP.SATFINITE.E4M3.F32.PACK_AB_MERGE_C R193, R193, R192, RZ ;  /* 0x000000c0c1c1723e */ /* 0x004fc400048070ff */
[----:B---3--:R-:W-:-:S07]  /*a1b0*/  F2FP.SATFINITE.E4M3.F32.PACK_AB_MERGE_C R195, R195, R194, RZ ;  /* 0x000000c2c3c3723e */ /* 0x008fce00048070ff */
[----:B------:R2:W-:Y:S01]  /*a1c0*/  @P2 STG.E.U8 desc[UR18][R220.64], R186 ;  /* 0x000000badc002986 */ /* 0x0005e2000c101112 */
[----:B------:R-:W-:Y:S01]  /*a1d0*/  ISETP.LT.AND P2, PT, R2, UR6, !P3 ;  /* 0x0000000602007c0c */ /* 0x000fe2000df41270 */
[----:B------:R-:W3:Y:S01]  /*a1e0*/  LDCU UR6, c[0x0][0x398] ;  /* 0x00007300ff0677ac */ /* 0x000ee20008000800 */
[----:B----4-:R-:W-:-:S11]  /*a1f0*/  F2FP.SATFINITE.E4M3.F32.PACK_AB_MERGE_C R197, R197, R196, RZ ;  /* 0x000000c4c5c5723e */ /* 0x010fd600048070ff */
[----:B------:R4:W-:Y:S01]  /*a200*/  @P2 STG.E.U8 desc[UR18][R224.64], R68 ;  /* 0x00000044e0002986 */ /* 0x0009e2000c101112 */
[----:B0-----:R-:W-:Y:S01]  /*a210*/  ISETP.GE.AND P2, PT, R69, UR4, PT ;  /* 0x0000000445007c0c */ /* 0x001fe2000bf46270 */
[----:B------:R-:W0:Y:S01]  /*a220*/  LDCU UR4, c[0x0][0x398] ;  /* 0x00007300ff0477ac */ /* 0x000e220008000800 */
[----:B------:R-:W-:Y:S01]  /*a230*/  PRMT R69, R186, 0x9910, RZ ;  /* 0x00009910ba457816 */ /* 0x000fe200000000ff */
[C---:B------:R-:W-:Y:S01]  /*a240*/  VIADD R76, R0.reuse, 0x26 ;  /* 0x00000026004c7836 */ /* 0x040fe20000000000 */
[----:B------:R-:W-:Y:S01]  /*a250*/  F2FP.SATFINITE.E4M3.F32.PACK_AB_MERGE_C R79, R79, R78, RZ ;  /* 0x0000004e4f4f723e */ /* 0x000fe200048070ff */
[----:B-1----:R-:W5:Y:S01]  /*a260*/  LDL.LU.64 R218, [R1+0xf8] ;  /* 0x0000f80001da7983 */ /* 0x002f620000300a00 */
[----:B------:R-:W-:Y:S02]  /*a270*/  SHF.R.S32.HI R69, RZ, 0x8, R69 ;  /* 0x00000008ff457819 */ /* 0x000fe40000011445 */
[----:B------:R-:W-:Y:S01]  /*a280*/  F2FP.SATFINITE.E4M3.F32.PACK_AB_MERGE_C R81, R81, R80, RZ ;  /* 0x000000505151723e */ /* 0x000fe200048070ff */
[----:B--2---:R-:W2:Y:S01]  /*a290*/  LDL.LU.64 R220, [R1+0xf0] ;  /* 0x0000f00001dc7983 */ /* 0x004ea20000300a00 */
[----:B----4-:R-:W-:Y:S01]  /*a2a0*/  VIADD R68, R0, 0x1e ;  /* 0x0000001e00447836 */ /* 0x010fe20000000000 */
[----:B------:R-:W-:-:S02]  /*a2b0*/  F2FP.SATFINITE.E4M3.F32.PACK_AB_MERGE_C R83, R83, R82, RZ ;  /* 0x000000525353723e */ /* 0x000fc400048070ff */
[----:B------:R-:W4:Y:S01]  /*a2c0*/  LDL.LU R223, [R1+0xe8] ;  /* 0x0000e80001df7983 */ /* 0x000f220000300800 */
[----:B------:R-:W-:-:S03]  /*a2d0*/  F2FP.SATFINITE.E4M3.F32.PACK_AB_MERGE_C R85, R85, R84, RZ ;  /* 0x000000545555723e */ /* 0x000fc600048070ff */
[----:B------:R-:W2:Y:S01]  /*a2e0*/  LDL.LU.64 R224, [R1+0xe0] ;  /* 0x0000e00001e07983 */ /* 0x000ea20000300a00 */
[----:B0-----:R-:W-:Y:S01]  /*a2f0*/  ISETP.LT.AND P3, PT, R3, UR4, !P3 ;  /* 0x0000000403007c0c */ /* 0x001fe2000df61270 */
[----:B------:R-:W0:-:S12]  /*a300*/  LDCU UR4, c[0x0][0x39c] ;  /* 0x00007380ff0477ac */ /* 0x000e180008000800 */
[----:B------:R1:W-:Y:S01]  /*a310*/  @P3 STG.E.U8 desc[UR18][R226.64], R69 ;  /* 0x00000045e2003986 */ /* 0x0003e2000c101112 */
[----:B---3--:R-:W-:Y:S01]  /*a320*/  ISETP.LT.AND P3, PT, R2, UR6, !P0 ;  /* 0x0000000602007c0c */ /* 0x008fe2000c761270 */
[----:B------:R-:W3:Y:S01]  /*a330*/  LDCU UR6, c[0x0][0x398] ;  /* 0x00007300ff0677ac */ /* 0x000ee20008000800 */
[----:B-1----:R-:W-:Y:S01]  /*a340*/  PRMT R69, R189, 0x9910, RZ ;  /* 0x00009910bd457816 */ /* 0x002fe200000000ff */
[----:B------:R-:W2:Y:S10]  /*a350*/  LDL.LU.64 R226, [R1+0xd8] ;  /* 0x0000d80001e27983 */ /* 0x000eb40000300a00 */
[----:B------:R-:W-:Y:S01]  /*a360*/  @P3 STG.E.U8 desc[UR18][R250.64], R189 ;  /* 0x000000bdfa003986 */ /* 0x000fe2000c101112 */
[----:B0-----:R-:W-:Y:S01]  /*a370*/  ISETP.GE.AND P3, PT, R68, UR4, PT ;  /* 0x0000000444007c0c */ /* 0x001fe2000bf66270 */
[----:B------:R-:W0:Y:S02]  /*a380*/  LDCU UR4, c[0x0][0x398] ;  /* 0x00007300ff0477ac */ /* 0x000e240008000800 */
[----:B0-----:R-:W-:Y:S01]  /*a390*/  ISETP.LT.AND P0, PT, R3, UR4, !P0 ;  /* 0x0000000403007c0c */ /* 0x001fe2000c701270 */
[----:B------:R-:W0:Y:S01]  /*a3a0*/  LDCU UR4, c[0x0][0x39c] ;  /* 0x00007380ff0477ac */ /* 0x000e220008000800 */
[----:B------:R-:W-:Y:S01]  /*a3b0*/  SHF.R.S32.HI R69, RZ, 0x8, R69 ;  /* 0x00000008ff457819 */ /* 0x000fe20000011445 */
[----:B------:R-:W-:-:S10]  /*a3c0*/  VIADD R68, R0, 0x1f ;  /* 0x0000001f00447836 */ /* 0x000fd40000000000 */
[----:B------:R-:W-:Y:S01]  /*a3d0*/  @P0 STG.E.U8 desc[UR18][R248.64], R185 ;  /* 0x000000b9f8000986 */ /* 0x000fe2000c101112 */
[----:B---3--:R-:W-:Y:S01]  /*a3e0*/  ISETP.LT.AND P0, PT, R2, UR6, !P1 ;  /* 0x0000000602007c0c */ /* 0x008fe2000cf01270 */
[----:B------:R-:W1:-:S12]  /*a3f0*/  LDCU UR6, c[0x0][0x398] ;  /* 0x00007300ff0677ac */ /* 0x000e580008000800 */
[----:B------:R-:W-:Y:S01]  /*a400*/  @P0 STG.E.U8 desc[UR18][R246.64], R69 ;  /* 0x00000045f6000986 */ /* 0x000fe2000c101112 */
[----:B0-----:R-:W-:Y:S01]  /*a410*/  ISETP.GE.AND P0, PT, R68, UR4, PT ;  /* 0x0000000444007c0c */ /* 0x001fe2000bf06270 */
[----:B------:R-:W0:Y:S02]  /*a420*/  LDCU UR4, c[0x0][0x398] ;  /* 0x00007300ff0477ac */ /* 0x000e240008000800 */
[----:B0-----:R-:W-:Y:S01]  /*a430*/  ISETP.LT.AND P1, PT, R3, UR4, !P1 ;  /* 0x0000000403007c0c */ /* 0x001fe2000cf21270 */
[----:B------:R-:W0:-:S12]  /*a440*/  LDCU UR4, c[0x0][0x398] ;  /* 0x00007300ff0477ac */ /* 0x000e180008000800 */
[----:B------:R3:W-:Y:S01]  /*a450*/  @P1 STG.E.U8 desc[UR18][R244.64], R177 ;  /* 0x000000b1f4001986 */ /* 0x0007e2000c101112 */
[----:B-1----:R-:W-:Y:S01]  /*a460*/  ISETP.LT.AND P1, PT, R2, UR6, !P4 ;  /* 0x0000000602007c0c */ /* 0x002fe2000e721270 */
[----:B------:R-:W1:Y:S01]  /*a470*/  LDCU UR6, c[0x0][0x39c] ;  /* 0x00007380ff0677ac */ /* 0x000e620008000800 */
[----:B------:R-:W-:Y:S02]  /*a480*/  PRMT R68, R190, 0x9910, RZ ;  /* 0x00009910be447816 */ /* 0x000fe400000000ff */
[----:B0-----:R-:W-:Y:S01]  /*a490*/  ISETP.LT.AND P4, PT, R3, UR4, !P4 ;  /* 0x0000000403007c0c */ /* 0x001fe2000e781270 */
[----:B------:R-:W0:Y:S02]  /*a4a0*/  LDCU UR4, c[0x0][0x39c] ;  /* 0x00007380ff0477ac */ /* 0x000e240008000800 */
[----:B------:R-:W-:-:S06]  /*a4b0*/  IMAD.MOV.U32 R73, RZ, RZ, R68 ;  /* 0x000000ffff497224 */ /* 0x000fcc00078e0044 */
[----:B------:R-:W-:Y:S01]  /*a4c0*/  @P1 STG.E.U8 desc[UR18][R242.64], R190 ;  /* 0x000000bef2001986 */ /* 0x000fe2000c101112 */
[----:B------:R-:W-:Y:S01]  /*a4d0*/  ISETP.LT.AND P1, PT, R2, UR8, !P5 ;  /* 0x0000000802007c0c */ /* 0x000fe2000ef21270 */
[----:B------:R-:W0:Y:S01]  /*a4e0*/  LDCU UR8, c[0x0][0x398] ;  /* 0x00007300ff0877ac */ /* 0x000e220008000800 */
[----:B---3--:R-:W-:Y:S02]  /*a4f0*/  F2FP.SATFINITE.E4M3.F32.PACK_AB_MERGE_C R177, R71, R70, RZ ;  /* 0x0000004647b1723e */ /* 0x008fe400048070ff */
[----:B------:R-:W-:Y:S02]  /*a500*/  SHF.R.S32.HI R73, RZ, 0x8, R73 ;  /* 0x00000008ff497819 */ /* 0x000fe40000011449 */
[----:B------:R-:W-:Y:S01]  /*a510*/  SHF.R.S32.HI R71, RZ, 0x1f, R252 ;  /* 0x0000001fff477819 */ /* 0x000fe200000114fc */
[----:B------:R-:W-:Y:S01]  /*a520*/  @P4 STG.E.U8 desc[UR18][R240.64], R177 ;  /* 0x000000b1f0004986 */ /* 0x000fe2000c101112 */
[----:B------:R-:W-:-:S05]  /*a530*/  IADD3 R68, P4, PT, R252, R229, RZ ;  /* 0x000000e5fc447210 */ /* 0x000fca0007f9e0ff */
[----:B------:R3:W-:Y:S01]  /*a540*/  @P1 STG.E.U8 desc[UR18][R238.64], R73 ;  /* 0x00000049ee001986 */ /* 0x0007e2000c101112 */
[----:B------:R-:W-:Y:S01]  /*a550*/  IADD3 R70, P1, PT, R252, R230, RZ ;  /* 0x000000e6fc467210 */ /* 0x000fe20007f3e0ff */
[----:B------:R-:W-:Y:S01]  /*a560*/  IMAD.X R69, R71, 0x1, R228, P4 ;  /* 0x0000000147457824 */ /* 0x000fe200020e06e4 */
[----:B------:R-:W-:Y:S01]  /*a570*/  ISETP.LT.AND P4, PT, R3, UR10, !P5 ;  /* 0x0000000a03007c0c */ /* 0x000fe2000ef81270 */
[----:B------:R-:W1:Y:S02]  /*a580*/  LDCU UR10, c[0x0][0x398] ;  /* 0x00007300ff0a77ac */ /* 0x000e640008000800 */
[----:B------:R-:W-:Y:S01]  /*a590*/  IMAD.X R71, R71, 0x1, R231, P1 ;  /* 0x0000000147477824 */ /* 0x000fe200008e06e7 */
[----:B------:R-:W-:Y:S01]  /*a5a0*/  ISETP.LT.AND P1, PT, R2, UR12, !P6 ;  /* 0x0000000c02007c0c */ /* 0x000fe2000f721270 */
[----:B------:R-:W1:Y:S01]  /*a5b0*/  LDCU UR12, c[0x0][0x398] ;  /* 0x00007300ff0c77ac */ /* 0x000e620008000800 */
[----:B------:R-:W-:Y:S02]  /*a5c0*/  PRMT R72, R177, 0x9910, RZ ;  /* 0x00009910b1487816 */ /* 0x000fe400000000ff */
[----:B------:R-:W-:Y:S01]  /*a5d0*/  ISETP.LT.AND P6, PT, R3, UR14, !P6 ;  /* 0x0000000e03007c0c */ /* 0x000fe2000f7c1270 */
[----:B------:R-:W1:Y:S01]  /*a5e0*/  LDCU UR14, c[0x0][0x398] ;  /* 0x00007300ff0e77ac */ /* 0x000e620008000800 */
[----:B---3--:R-:W-:-:S02]  /*a5f0*/  SHF.R.S32.HI R73, RZ, 0x8, R72 ;  /* 0x00000008ff497819 */ /* 0x008fc40000011448 */
[----:B0-----:R-:W-:Y:S01]  /*a600*/  ISETP.GE.AND P5, PT, R176, UR4, PT ;  /* 0x00000004b0007c0c */ /* 0x001fe2000bfa6270 */
[----:B------:R-:W0:Y:S01]  /*a610*/  LDCU UR4, c[0x0][0x39c] ;  /* 0x00007380ff0477ac */ /* 0x000e220008000800 */
[----:B------:R-:W-:Y:S01]  /*a620*/  VIADD R72, R0, 0x21 ;  /* 0x0000002100487836 */ /* 0x000fe20000000000 */
[----:B------:R3:W-:Y:S04]  /*a630*/  @P4 STG.E.U8 desc[UR18][R236.64], R73 ;  /* 0x00000049ec004986 */ /* 0x0007e8000c101112 */
[----:B------:R-:W-:Y:S01]  /*a640*/  @P1 STG.E.U8 desc[UR18][R234.64], R193 ;  /* 0x000000c1ea001986 */ /* 0x000fe2000c101112 */
[----:B------:R-:W-:Y:S01]  /*a650*/  ISETP.LT.AND P1, PT, R2, UR16, !P2 ;  /* 0x0000001002007c0c */ /* 0x000fe2000d721270 */
[----:B------:R-:W-:Y:S01]  /*a660*/  VIADD R252, R252, UR21 ;  /* 0x00000015fcfc7c36 */ /* 0x000fe20008000000 */
[----:B-1----:R-:W-:Y:S01]  /*a670*/  ISETP.GE.AND P4, PT, R72, UR6, PT ;  /* 0x0000000648007c0c */ /* 0x002fe2000bf86270 */
[----:B------:R1:W-:Y:S01]  /*a680*/  @P6 STG.E.U8 desc[UR18][R232.64], R179 ;  /* 0x000000b3e8006986 */ /* 0x0003e2000c101112 */
[----:B------:R-:W-:Y:S01]  /*a690*/  PRMT R72, R193, 0x9910, RZ ;  /* 0x00009910c1487816 */ /* 0x000fe200000000ff */
[----:B------:R-:W1:Y:S01]  /*a6a0*/  LDCU UR6, c[0x0][0x39c] ;  /* 0x00007380ff0677ac */ /* 0x000e620008000800 */
[----:B------:R-:W-:-:S02]  /*a6b0*/  ISETP.LT.AND P2, PT, R3, UR8, !P2 ;  /* 0x0000000803007c0c */ /* 0x000fc4000d741270 */
[----:B------:R-:W-:Y:S01]  /*a6c0*/  ISETP.LT.AND P6, PT, R2, UR10, !P3 ;  /* 0x0000000a02007c0c */ /* 0x000fe2000dfc1270 */
[----:B------:R-:W1:Y:S01]  /*a6d0*/  LDCU UR16, c[0x0][0x398] ;  /* 0x00007300ff1077ac */ /* 0x000e620008000800 */
[----:B---3--:R-:W-:Y:S01]  /*a6e0*/  SHF.R.S32.HI R73, RZ, 0x8, R72 ;  /* 0x00000008ff497819 */ /* 0x008fe20000011448 */
[----:B------:R-:W-:Y:S01]  /*a6f0*/  VIADD R72, R0, 0x22 ;  /* 0x0000002200487836 */ /* 0x000fe20000000000 */
[----:B------:R-:W-:Y:S01]  /*a700*/  ISETP.LT.AND P3, PT, R3, UR12, !P3 ;  /* 0x0000000c03007c0c */ /* 0x000fe2000df61270 */
[----:B------:R-:W3:Y:S01]  /*a710*/  LDCU UR8, c[0x0][0x398] ;  /* 0x00007300ff0877ac */ /* 0x000ee20008000800 */
[----:B------:R-:W-:Y:S01]  /*a720*/  PRMT R177, R179, 0x9910, RZ ;  /* 0x00009910b3b17816 */ /* 0x000fe200000000ff */
[----:B------:R1:W-:Y:S01]  /*a730*/  @P1 STG.E.U8 desc[UR18][R174.64], R73 ;  /* 0x00000049ae001986 */ /* 0x0003e2000c101112 */
[----:B0-----:R-:W-:Y:S01]  /*a740*/  ISETP.GE.AND P1, PT, R72, UR4, PT ;  /* 0x0000000448007c0c */ /* 0x001fe2000bf26270 */
[----:B------:R-:W0:Y:S01]  /*a750*/  LDCU UR4, c[0x0][0x39c] ;  /* 0x00007380ff0477ac */ /* 0x000e220008000800 */
[----:B------:R-:W-:-:S02]  /*a760*/  SHF.R.S32.HI R177, RZ, 0x8, R177 ;  /* 0x00000008ffb17819 */ /* 0x000fc400000114b1 */
[----:B-1----:R-:W-:Y:S01]  /*a770*/  F2FP.SATFINITE.E4M3.F32.PACK_AB_MERGE_C R179, R75, R74, RZ ;  /* 0x0000004a4bb3723e */ /* 0x002fe200048070ff */
[----:B------:R-:W1:Y:S02]  /*a780*/  LDCU UR10, c[0x0][0x398] ;  /* 0x00007300ff0a77ac */ /* 0x000e640008000800 */
[----:B------:R0:W-:Y:S01]  /*a790*/  @P2 STG.E.U8 desc[UR18][R172.64], R177 ;  /* 0x000000b1ac002986 */ /* 0x0001e2000c101112 */
[----:B------:R-:W-:Y:S01]  /*a7a0*/  SHF.R.S32.HI R74, RZ, 0x1f, R252 ;  /* 0x0000001fff4a7819 */ /* 0x000fe200000114fc */
[----:B------:R-:W1:Y:S02]  /*a7b0*/  LDCU UR12, c[0x0][0x398] ;  /* 0x00007300ff0c77ac */ /* 0x000e640008000800 */
[----:B------:R3:W-:Y:S01]  /*a7c0*/  @P6 STG.E.U8 desc[UR18][R68.64], R195 ;  /* 0x000000c344006986 */ /* 0x0007e2000c101112 */
[----:B------:R-:W-:-:S03]  /*a7d0*/  IADD3 R72, P6, PT, R252, R229, RZ ;  /* 0x000000e5fc487210 */ /* 0x000fc60007fde0ff */
[----:B------:R1:W-:Y:S01]  /*a7e0*/  @P3 STG.E.U8 desc[UR18][R70.64], R179 ;  /* 0x000000b346003986 */ /* 0x0003e2000c101112 */
[----:B------:R-:W-:Y:S02]  /*a7f0*/  ISETP.LT.AND P3, PT, R2, UR14, !P0 ;  /* 0x0000000e02007c0c */ /* 0x000fe4000c761270 */
[----:B------:R-:W-:Y:S01]  /*a800*/  ISETP.LT.AND P2, PT, R3, UR22, !P0 ;  /* 0x0000001603007c0c */ /* 0x000fe2000c741270 */
[----:B------:R-:W-:Y:S01]  /*a810*/  IMAD.X R73, R74, 0x1, R228, P6 ;  /* 0x000000014a497824 */ /* 0x000fe200030e06e4 */
[----:B------:R-:W-:Y:S01]  /*a820*/  PRMT R75, R195, 0x9910, RZ ;  /* 0x00009910c34b7816 */ /* 0x000fe200000000ff */
[----:B------:R-:W-:Y:S01]  /*a830*/  VIADD R174, R0, 0x23 ;  /* 0x0000002300ae7836 */ /* 0x000fe20000000000 */
[----:B0-----:R-:W-:Y:S01]  /*a840*/  PRMT R173, R179, 0x9910, RZ ;  /* 0x00009910b3ad7816 */ /* 0x001fe200000000ff */
[----:B------:R-:W0:Y:S01]  /*a850*/  LDCU UR14, c[0x0][0x398] ;  /* 0x00007300ff0e77ac */ /* 0x000e220008000800 */
[----:B---3--:R-:W-:Y:S02]  /*a860*/  IADD3 R68, P6, PT, R252, R230, RZ ;  /* 0x000000e6fc447210 */ /* 0x008fe40007fde0ff */
[----:B------:R-:W-:Y:S01]  /*a870*/  SHF.R.S32.HI R75, RZ, 0x8, R75 ;  /* 0x00000008ff4b7819 */ /* 0x000fe2000001144b */
[----:B-1----:R-:W-:Y:S01]  /*a880*/  VIADD R71, R0, 0x24 ;  /* 0x0000002400477836 */ /* 0x002fe20000000000 */
[----:B------:R-:W-:Y:S01]  /*a890*/  SHF.R.S32.HI R173, RZ, 0x8, R173 ;  /* 0x00000008ffad7819 */ /* 0x000fe200000114ad */
[----:B------:R-:W-:Y:S01]  /*a8a0*/  IMAD.X R69, R74, 0x1, R231, P6 ;  /* 0x000000014a457824 */ /* 0x000fe200030e06e7 */
[----:B------:R-:W-:Y:S01]  /*a8b0*/  ISETP.GE.AND P0, PT, R174, UR4, PT ;  /* 0x00000004ae007c0c */ /* 0x000fe2000bf06270 */
[----:B------:R-:W-:Y:S01]  /*a8c0*/  VIADD R252, R252, UR21 ;  /* 0x00000015fcfc7c36 */ /* 0x000fe20008000000 */
[----:B------:R-:W1:Y:S01]  /*a8d0*/  LDCU UR4, c[0x0][0x39c] ;  /* 0x00007380ff0477ac */ /* 0x000e620008000800 */
[----:B------:R-:W-:Y:S01]  /*a8e0*/  @P3 STG.E.U8 desc[UR18][R72.64], R75 ;  /* 0x0000004b48003986 */ /* 0x000fe2000c101112 */
[----:B------:R-:W-:-:S02]  /*a8f0*/  ISETP.GE.AND P3, PT, R71, UR6, PT ;  /* 0x0000000647007c0c */ /* 0x000fc4000bf66270 */
[----:B------:R-:W-:Y:S01]  /*a900*/  SHF.R.S32.HI R74, RZ, 0x1f, R252 ;  /* 0x0000001fff4a7819 */ /* 0x000fe200000114fc */
[----:B------:R3:W-:Y:S01]  /*a910*/  @P2 STG.E.U8 desc[UR18][R68.64], R173 ;  /* 0x000000ad44002986 */ /* 0x0007e2000c101112 */
[----:B------:R-:W-:Y:S01]  /*a920*/  ISETP.LT.AND P2, PT, R2, UR16, !P5 ;  /* 0x0000001002007c0c */ /* 0x000fe2000ef41270 */
[----:B------:R-:W0:Y:S01]  /*a930*/  LDCU UR6, c[0x0][0x398] ;  /* 0x00007300ff0677ac */ /* 0x000e220008000800 */
[----:B------:R-:W-:Y:S02]  /*a940*/  IADD3 R70, P6, PT, R252, R229, RZ ;  /* 0x000000e5fc467210 */ /* 0x000fe40007fde0ff */
[----:B------:R-:W-:Y:S01]  /*a950*/  ISETP.LT.AND P5, PT, R3, UR8, !P5 ;  /* 0x0000000803007c0c */ /* 0x000fe2000efa1270 */
[----:B------:R-:W0:Y:S02]  /*a960*/  LDCU UR8, c[0x0][0x398] ;  /* 0x00007300ff0877ac */ /* 0x000e240008000800 */
[----:B------:R-:W-:Y:S01]  /*a970*/  IMAD.X R71, R74, 0x1, R228, P6 ;  /* 0x000000014a477824 */ /* 0x000fe200030e06e4 */
[----:B---3--:R-:W-:Y:S01]  /*a980*/  IADD3 R68, P6, PT, R252, R230, RZ ;  /* 0x000000e6fc447210 */ /* 0x008fe20007fde0ff */
[----:B------:R-:W-:-:S02]  /*a990*/  VIADD R72, R0, 0x25 ;  /* 0x0000002500487836 */ /* 0x000fc40000000000 */
[----:B------:R-:W-:Y:S02]  /*a9a0*/  VIADD R252, R252, UR21 ;  /* 0x00000015fcfc7c36 */ /* 0x000fe40008000000 */
[----:B------:R-:W-:Y:S01]  /*a9b0*/  IMAD.X R69, R74, 0x1, R231, P6 ;  /* 0x000000014a457824 */ /* 0x000fe200030e06e7 */
[----:B------:R3:W-:Y:S01]  /*a9c0*/  @P2 STG.E.U8 desc[UR18][R70.64], R197 ;  /* 0x000000c546002986 */ /* 0x0007e2000c101112 */
[----:B-1----:R-:W-:Y:S01]  /*a9d0*/  ISETP.GE.AND P2, PT, R72, UR4, PT ;  /* 0x0000000448007c0c */ /* 0x002fe2000bf46270 */
[----:B------:R-:W1:Y:S01]  /*a9e0*/  LDCU UR4, c[0x0][0x39c] ;  /* 0x00007380ff0477ac */ /* 0x000e620008000800 */
[----:B------:R-:W-:Y:S01]  /*a9f0*/  SHF.R.S32.HI R74, RZ, 0x1f, R252 ;  /* 0x0000001fff4a7819 */ /* 0x000fe200000114fc */
[----:B------:R1:W-:Y:S01]  /*aa00*/  @P5 STG.E.U8 desc[UR18][R68.64], R77 ;  /* 0x0000004d44005986 */ /* 0x0003e2000c101112 */
[----:B------:R-:W-:Y:S02]  /*aa10*/  IADD3 R72, P6, PT, R252, R229, RZ ;  /* 0x000000e5fc487210 */ /* 0x000fe40007fde0ff */
[----:B------:R-:W-:Y:S01]  /*aa20*/  ISETP.LT.AND P5, PT, R2, UR10, !P4 ;  /* 0x0000000a02007c0c */ /* 0x000fe2000e7a1270 */
[----:B------:R-:W5:Y:S01]  /*aa30*/  LDCU UR10, c[0x0][0x398] ;  /* 0x00007300ff0a77ac */ /* 0x000f620008000800 */
[----:B0-----:R-:W-:-:S02]  /*aa40*/  ISETP.LT.AND P4, PT, R3, UR6, !P4 ;  /* 0x0000000603007c0c */ /* 0x001fc4000e781270 */
[----:B---3--:R-:W-:Y:S01]  /*aa50*/  PRMT R70, R77, 0x9910, RZ ;  /* 0x000099104d467816 */ /* 0x008fe200000000ff */
[----:B------:R-:W-:Y:S01]  /*aa60*/  IMAD.X R73, R74, 0x1, R228, P6 ;  /* 0x000000014a497824 */ /* 0x000fe200030e06e4 */
[----:B------:R-:W-:Y:S01]  /*aa70*/  PRMT R75, R197, 0x9910, RZ ;  /* 0x00009910c54b7816 */ /* 0x000fe200000000ff */
[----:B------:R-:W0:Y:S01]  /*aa80*/  LDCU UR6, c[0x0][0x39c] ;  /* 0x00007380ff0677ac */ /* 0x000e220008000800 */
[C---:B-1----:R-:W-:Y:S01]  /*aa90*/  IADD3 R68, P6, PT, R252.reuse, R230, RZ ;  /* 0x000000e6fc447210 */ /* 0x042fe20007fde0ff */
[----:B------:R-:W-:Y:S01]  /*aaa0*/  IMAD.MOV.U32 R77, RZ, RZ, R70 ;  /* 0x000000ffff4d7224 */ /* 0x000fe200078e0046 */
[----:B------:R-:W-:Y:S01]  /*aab0*/  SHF.R.S32.HI R75, RZ, 0x8, R75 ;  /* 0x00000008ff4b7819 */ /* 0x000fe2000001144b */
[----:B------:R-:W-:Y:S02]  /*aac0*/  VIADD R252, R252, UR21 ;  /* 0x00000015fcfc7c36 */ /* 0x000fe40008000000 */
[----:B------:R-:W-:Y:S01]  /*aad0*/  IMAD.X R69, R74, 0x1, R231, P6 ;  /* 0x000000014a457824 */ /* 0x000fe200030e06e7 */
[----:B------:R-:W-:Y:S01]  /*aae0*/  SHF.R.S32.HI R77, RZ, 0x8, R77 ;  /* 0x00000008ff4d7819 */ /* 0x000fe2000001144d */
[----:B------:R1:W-:Y:S01]  /*aaf0*/  @P5 STG.E.U8 desc[UR18][R72.64], R75 ;  /* 0x0000004b48005986 */ /* 0x0003e2000c101112 */
[----:B------:R-:W-:Y:S01]  /*ab00*/  ISETP.LT.AND P5, PT, R2, UR8, !P1 ;  /* 0x0000000802007c0c */ /* 0x000fe2000cfa1270 */
[----:B------:R-:W3:Y:S02]  /*ab10*/  LDCU UR8, c[0x0][0x398] ;  /* 0x00007300ff0877ac */ /* 0x000ee40008000800 */
[----:B------:R0:W-:Y:S01]  /*ab20*/  @P4 STG.E.U8 desc[UR18][R68.64], R77 ;  /* 0x0000004d44004986 */ /* 0x0001e2000c101112 */
[----:B------:R-:W-:Y:S01]  /*ab30*/  ISETP.LT.AND P4, PT, R3, UR12, !P1 ;  /* 0x0000000c03007c0c */ /* 0x000fe2000cf81270 */
[----:B------:R-:W0:Y:S01]  /*ab40*/  LDCU UR12, c[0x0][0x398] ;  /* 0x00007300ff0c77ac */ /* 0x000e220008000800 */
[----:B------:R-:W-:-:S02]  /*ab50*/  SHF.R.S32.HI R74, RZ, 0x1f, R252 ;  /* 0x0000001fff4a7819 */ /* 0x000fc400000114fc */
[C---:B------:R-:W-:Y:S02]  /*ab60*/  IADD3 R70, P1, PT, R252.reuse, R229, RZ ;  /* 0x000000e5fc467210 */ /* 0x040fe40007f3e0ff */
[----:B-1----:R-:W-:-:S03]  /*ab70*/  IADD3 R72, P6, PT, R252, R230, RZ ;  /* 0x000000e6fc487210 */ /* 0x002fc60007fde0ff */
[----:B------:R-:W-:Y:S01]  /*ab80*/  IMAD.X R71, R74, 0x1, R228, P1 ;  /* 0x000000014a477824 */ /* 0x000fe200008e06e4 */
[----:B------:R-:W-:Y:S01]  /*ab90*/  ISETP.GE.AND P1, PT, R76, UR4, PT ;  /* 0x000000044c007c0c */ /* 0x000fe2000bf26270 */
[----:B------:R-:W1:Y:S01]  /*aba0*/  LDCU UR4, c[0x0][0x39c] ;  /* 0x00007380ff0477ac */ /* 0x000e620008000800 */
[----:B-----5:R-:W-:Y:S01]  /*abb0*/  F2FP.SATFINITE.E4M3.F32.PACK_AB_MERGE_C R199, R199, R198, RZ ;  /* 0x000000c6c7c7723e */ /* 0x020fe200048070ff */
[----:B------:R-:W-:Y:S02]  /*abc0*/  IMAD.X R73, R74, 0x1, R231, P6 ;  /* 0x000000014a497824 */ /* 0x000fe400030e06e7 */
[----:B------:R-:W-:Y:S02]  /*abd0*/  VIADD R252, R252, UR21 ;  /* 0x00000015fcfc7c36 */ /* 0x000fe40008000000 */
[----:B------:R5:W-:Y:S01]  /*abe0*/  @P5 STG.E.U8 desc[UR18][R70.64], R199 ;  /* 0x000000c746005986 */ /* 0x000be2000c101112 */
[----:B------:R-:W-:Y:S01]  /*abf0*/  ISETP.LT.AND P5, PT, R2, UR10, !P0 ;  /* 0x0000000a02007c0c */ /* 0x000fe2000c7a1270 */
[----:B------:R-:W-:Y:S01]  /*ac00*/  VIADD R76, R0, 0x27 ;  /* 0x00000027004c7836 */ /* 0x000fe20000000000 */
[----:B------:R-:W-:Y:S01]  /*ac10*/  SHF.R.S32.HI R74, RZ, 0x1f, R252 ;  /* 0x0000001fff4a7819 */ /* 0x000fe200000114fc */
[----:B------:R1:W-:Y:S01]  /*ac20*/  @P4 STG.E.U8 desc[UR18][R72.64], R79 ;  /* 0x0000004f48004986 */ /* 0x0003e2000c101112 */
[----:B------:R-:W-:Y:S01]  /*ac30*/  ISETP.LT.AND P4, PT, R3, UR14, !P0 ;  /* 0x0000000e03007c0c */ /* 0x000fe2000c781270 */
[----:B------:R-:W2:Y:S01]  /*ac40*/  LDCU UR10, c[0x0][0x398] ;  /* 0x00007300ff0a77ac */ /* 0x000ea20008000800 */
[----:B0-----:R-:W-:-:S02]  /*ac50*/  IADD3 R68, P0, PT, R252, R229, RZ ;  /* 0x000000e5fc447210 */ /* 0x001fc40007f1e0ff */
[----:B------:R-:W-:Y:S01]  /*ac60*/  PRMT R75, R199, 0x9910, RZ ;  /* 0x00009910c74b7816 */ /* 0x000fe200000000ff */
[----:B------:R-:W0:Y:S01]  /*ac70*/  LDCU UR14, c[0x0][0x398] ;  /* 0x00007300ff0e77ac */ /* 0x000e220008000800 */
[----:B------:R-:W-:Y:S02]  /*ac80*/  PRMT R77, R79, 0x9910, RZ ;  /* 0x000099104f4d7816 */ /* 0x000fe400000000ff */
[----:B-----5:R-:W-:Y:S01]  /*ac90*/  IADD3 R70, P6, PT, R252, R230, RZ ;  /* 0x000000e6fc467210 */ /* 0x020fe20007fde0ff */
[----:B------:R-:W-:Y:S01]  /*aca0*/  IMAD.X R69, R74, 0x1, R228, P0 ;  /* 0x000000014a457824 */ /* 0x000fe200000e06e4 */
[----:B------:R-:W-:Y:S01]  /*acb0*/  SHF.R.S32.HI R75, RZ, 0x8, R75 ;  /* 0x00000008ff4b7819 */ /* 0x000fe2000001144b */
[----:B-1----:R-:W-:Y:S01]  /*acc0*/  VIADD R73, R0, 0x28 ;  /* 0x0000002800497836 */ /* 0x002fe20000000000 */
[----:B------:R-:W-:Y:S01]  /*acd0*/  SHF.R.S32.HI R77, RZ, 0x8, R77 ;  /* 0x00000008ff4d7819 */ /* 0x000fe2000001144d */
[----:B------:R-:W-:Y:S01]  /*ace0*/  IMAD.X R71, R74, 0x1, R231, P6 ;  /* 0x000000014a477824 */ /* 0x000fe200030e06e7 */
[----:B------:R-:W-:Y:S01]  /*acf0*/  ISETP.GE.AND P0, PT, R76, UR4, PT ;  /* 0x000000044c007c0c */ /* 0x000fe2000bf06270 */
[----:B------:R-:W-:Y:S01]  /*ad00*/  VIADD R252, R252, UR21 ;  /* 0x00000015fcfc7c36 */ /* 0x000fe20008000000 */
[----:B------:R-:W1:Y:S01]  /*ad10*/  LDCU UR4, c[0x0][0x39c] ;  /* 0x00007380ff0477ac */ /* 0x000e620008000800 */
[----:B------:R5:W-:Y:S01]  /*ad20*/  @P5 STG.E.U8 desc[UR18][R68.64], R75 ;  /* 0x0000004b44005986 */ /* 0x000be2000c101112 */
[----:B------:R-:W-:-:S02]  /*ad30*/  ISETP.GE.AND P5, PT, R73, UR6, PT ;  /* 0x0000000649007c0c */ /* 0x000fc4000bfa6270 */
[----:B------:R-:W-:Y:S01]  /*ad40*/  SHF.R.S32.HI R74, RZ, 0x1f, R252 ;  /* 0x0000001fff4a7819 */ /* 0x000fe200000114fc */
[----:B------:R0:W-:Y:S01]  /*ad50*/  @P4 STG.E.U8 desc[UR18][R70.64], R77 ;  /* 0x0000004d46004986 */ /* 0x0001e2000c101112 */
[----:B---3--:R-:W-:Y:S01]  /*ad60*/  ISETP.LT.AND P4, PT, R2, UR8, !P3 ;  /* 0x0000000802007c0c */ /* 0x008fe2000df81270 */
[----:B------:R-:W3:Y:S01]  /*ad70*/  LDCU UR6, c[0x0][0x398] ;  /* 0x00007300ff0677ac */ /* 0x000ee20008000800 */
[----:B------:R-:W-:Y:S02]  /*ad80*/  IADD3 R72, P6, PT, R252, R229, RZ ;  /* 0x000000e5fc487210 */ /* 0x000fe40007fde0ff */
[----:B------:R-:W-:Y:S01]  /*ad90*/  ISETP.LT.AND P3, PT, R3, UR12, !P3 ;  /* 0x0000000c03007c0c */ /* 0x000fe2000df61270 */
[----:B------:R-:W2:Y:S02]  /*ada0*/  LDCU UR8, c[0x0][0x398] ;  /* 0x00007300ff0877ac */ /* 0x000ea40008000800 */
[----:B------:R-:W-:Y:S01]  /*adb0*/  IMAD.X R73, R74, 0x1, R228, P6 ;  /* 0x000000014a497824 */ /* 0x000fe200030e06e4 */
[----:B-----5:R-:W-:-:S02]  /*adc0*/  IADD3 R68, P6, PT, R252, R230, RZ ;  /* 0x000000e6fc447210 */ /* 0x020fc40007fde0ff */
[----:B------:R-:W-:Y:S01]  /*add0*/  F2FP.SATFINITE.E4M3.F32.PACK_AB_MERGE_C R201, R201, R200, RZ ;  /* 0x000000c8c9c9723e */ /* 0x000fe200048070ff */
[----:B0-----:R-:W-:Y:S01]  /*ade0*/  VIADD R70, R0, 0x29 ;  /* 0x0000002900467836 */ /* 0x001fe20000000000 */
[----:B------:R-:W0:Y:S01]  /*adf0*/  LDCU UR12, c[0x0][0x398] ;  /* 0x00007300ff0c77ac */ /* 0x000e220008000800 */
[----:B------:R-:W-:Y:S02]  /*ae00*/  VIADD R252, R252, UR21 ;  /* 0x00000015fcfc7c36 */ /* 0x000fe40008000000 */
[----:B------:R-:W-:Y:S01]  /*ae10*/  IMAD.X R69, R74, 0x1, R231, P6 ;  /* 0x000000014a457824 */ /* 0x000fe200030e06e7 */
[----:B------:R-:W-:Y:S01]  /*ae20*/  @P4 STG.E.U8 desc[UR18][R72.64], R201 ;  /* 0x000000c948004986 */ /* 0x000fe2000c101112 */
[----:B-1----:R-:W-:Y:S01]  /*ae30*/  ISETP.GE.AND P4, PT, R70, UR4, PT ;  /* 0x0000000446007c0c */ /* 0x002fe2000bf86270 */
[----:B------:R-:W1:Y:S01]  /*ae40*/  LDCU UR4, c[0x0][0x39c] ;  /* 0x00007380ff0477ac */ /* 0x000e620008000800 */
[----:B------:R-:W-:Y:S01]  /*ae50*/  SHF.R.S32.HI R74, RZ, 0x1f, R252 ;  /* 0x0000001fff4a7819 */ /* 0x000fe200000114fc */
[----:B------:R5:W-:Y:S01]  /*ae60*/  @P3 STG.E.U8 desc[UR18][R68.64], R81 ;  /* 0x0000005144003986 */ /* 0x000be2000c101112 */
[----:B------:R-:W-:-:S02]  /*ae70*/  IADD3 R70, P6, PT, R252, R229, RZ ;  /* 0x000000e5fc467210 */ /* 0x000fc40007fde0ff */
[----:B--2---:R-:W-:Y:S01]  /*ae80*/  ISETP.LT.AND P3, PT, R2, UR10, !P2 ;  /* 0x0000000a02007c0c */ /* 0x004fe2000d761270 */
[----:B------:R-:W2:Y:S01]  /*ae90*/  LDCU UR10, c[0x0][0x398] ;  /* 0x00007300ff0a77ac */ /* 0x000ea20008000800 */
[----:B---3--:R-:W-:Y:S01]  /*aea0*/  ISETP.LT.AND P2, PT, R3, UR6, !P2 ;  /* 0x0000000603007c0c */ /* 0x008fe2000d741270 */
[----:B------:R-:W-:Y:S01]  /*aeb0*/  IMAD.X R71, R74, 0x1, R228, P6 ;  /* 0x000000014a477824 */ /* 0x000fe200030e06e4 */
[----:B------:R-:W-:Y:S01]  /*aec0*/  PRMT R75, R201, 0x9910, RZ ;  /* 0x00009910c94b7816 */ /* 0x000fe200000000ff */
[----:B------:R-:W-:Y:S01]  /*aed0*/  VIADD R76, R0, 0x2a ;  /* 0x0000002a004c7836 */ /* 0x000fe20000000000 */
[----:B------:R-:W-:Y:S01]  /*aee0*/  PRMT R77, R81, 0x9910, RZ ;  /* 0x00009910514d7816 */ /* 0x000fe200000000ff */
[----:B------:R-:W3:Y:S01]  /*aef0*/  LDCU UR6, c[0x0][0x39c] ;  /* 0x00007380ff0677ac */ /* 0x000ee20008000800 */
[----:B-----5:R-:W-:Y:S02]  /*af00*/  IADD3 R68, P6, PT, R252, R230, RZ ;  /* 0x000000e6fc447210 */ /* 0x020fe40007fde0ff */
[----:B------:R-:W-:-:S02]  /*af10*/  SHF.R.S32.HI R75, RZ, 0x8, R75 ;  /* 0x00000008ff4b7819 */ /* 0x000fc4000001144b */
[----:B------:R-:W-:Y:S01]  /*af20*/  SHF.R.S32.HI R77, RZ, 0x8, R77 ;  /* 0x00000008ff4d7819 */ /* 0x000fe2000001144d */
[----:B------:R-:W-:Y:S02]  /*af30*/  IMAD.X R69, R74, 0x1, R231, P6 ;  /* 0x000000014a457824 */ /* 0x000fe400030e06e7 */
[----:B------:R-:W-:Y:S01]  /*af40*/  VIADD R252, R252, UR21 ;  /* 0x00000015fcfc7c36 */ /* 0x000fe20008000000 */
[----:B------:R5:W-:Y:S01]  /*af50*/  @P3 STG.E.U8 desc[UR18][R70.64], R75 ;  /* 0x0000004b46003986 */ /* 0x000be2000c101112 */
[----:B------:R-:W-:Y:S01]  /*af60*/  ISETP.LT.AND P3, PT, R2, UR8, !P1 ;  /* 0x0000000802007c0c */ /* 0x000fe2000cf61270 */
[----:B------:R-:W2:Y:S02]  /*af70*/  LDCU UR8, c[0x0][0x398] ;  /* 0x00007300ff0877ac */ /* 0x000ea40008000800 */
[----:B------:R2:W-:Y:S01]  /*af80*/  @P2 STG.E.U8 desc[UR18][R68.64], R77 ;  /* 0x0000004d44002986 */ /* 0x0005e2000c101112 */
[----:B0-----:R-:W-:Y:S01]  /*af90*/  ISETP.LT.AND P2, PT, R3, UR12, !P1 ;  /* 0x0000000c03007c0c */ /* 0x001fe2000cf41270 */
[----:B------:R-:W0:Y:S01]  /*afa0*/  LDCU UR12, c[0x0][0x398] ;  /* 0x00007300ff0c77ac */ /* 0x000e220008000800 */
[----:B------:R-:W-:-:S02]  /*afb0*/  SHF.R.S32.HI R74, RZ, 0x1f, R252 ;  /* 0x0000001fff4a7819 */ /* 0x000fc400000114fc */
[C---:B------:R-:W-:Y:S02]  /*afc0*/  IADD3 R72, P1, PT, R252.reuse, R229, RZ ;  /* 0x000000e5fc487210 */ /* 0x040fe40007f3e0ff */
[----:B-----5:R-:W-:-:S03]  /*afd0*/  IADD3 R70, P6, PT, R252, R230, RZ ;  /* 0x000000e6fc467210 */ /* 0x020fc60007fde0ff */
[----:B------:R-:W-:Y:S01]  /*afe0*/  IMAD.X R73, R74, 0x1, R228, P1 ;  /* 0x000000014a497824 */ /* 0x000fe200008e06e4 */
[----:B-1----:R-:W-:Y:S01]  /*aff0*/  ISETP.GE.AND P1, PT, R76, UR4, PT ;  /* 0x000000044c007c0c */ /* 0x002fe2000bf26270 */
[----:B------:R-:W1:Y:S01]  /*b000*/  LDCU UR4, c[0x0][0x39c] ;  /* 0x00007380ff0477ac */ /* 0x000e620008000800 */
[----:B------:R-:W-:Y:S01]  /*b010*/  F2FP.SATFINITE.E4M3.F32.PACK_AB_MERGE_C R203, R203, R202, RZ ;  /* 0x000000cacbcb723e */ /* 0x000fe200048070ff */
[----:B------:R-:W-:Y:S02]  /*b020*/  IMAD.X R71, R74, 0x1, R231, P6 ;  /* 0x000000014a477824 */ /* 0x000fe400030e06e7 */
[----:B------:R-:W-:Y:S02]  /*b030*/  VIADD R252, R252, UR21 ;  /* 0x00000015fcfc7c36 */ /* 0x000fe40008000000 */
[----:B------:R-:W-:Y:S01]  /*b040*/  @P3 STG.E.U8 desc[UR18][R72.64], R203 ;  /* 0x000000cb48003986 */ /* 0x000fe2000c101112 */
[----:B--2---:R-:W-:Y:S01]  /*b050*/  ISETP.LT.AND P3, PT, R2, UR10, !P0 ;  /* 0x0000000a02007c0c */ /* 0x004fe2000c761270 */
[----:B------:R-:W-:Y:S01]  /*b060*/  VIADD R76, R0, 0x2b ;  /* 0x0000002b004c7836 */ /* 0x000fe20000000000 */
[----:B------:R-:W-:Y:S01]  /*b070*/  SHF.R.S32.HI R74, RZ, 0x1f, R252 ;  /* 0x0000001fff4a7819 */ /* 0x000fe200000114fc */
[----:B------:R2:W-:Y:S01]  /*b080*/  @P2 STG.E.U8 desc[UR18][R70.64], R83 ;  /* 0x0000005346002986 */ /* 0x0005e2000c101112 */
[----:B------:R-:W-:Y:S01]  /*b090*/  ISETP.LT.AND P2, PT, R3, UR14, !P0 ;  /* 0x0000000e03007c0c */ /* 0x000fe2000c741270 */
[----:B------:R-:W5:Y:S01]  /*b0a0*/  LDCU UR10, c[0x0][0x398] ;  /* 0x00007300ff0a77ac */ /* 0x000f620008000800 */
[----:B------:R-:W-:-:S02]  /*b0b0*/  IADD3 R68, P0, PT, R252, R229, RZ ;  /* 0x000000e5fc447210 */ /* 0x000fc40007f1e0ff */
[----:B------:R-:W-:Y:S01]  /*b0c0*/  PRMT R75, R203, 0x9910, RZ ;  /* 0x00009910cb4b7816 */ /* 0x000fe200000000ff */
[----:B------:R-:W0:Y:S01]  /*b0d0*/  LDCU UR14, c[0x0][0x398] ;  /* 0x00007300ff0e77ac */ /* 0x000e220008000800 */
[----:B------:R-:W-:Y:S01]  /*b0e0*/  PRMT R77, R83, 0x9910, RZ ;  /* 0x00009910534d7816 */ /* 0x000fe200000000ff */
[----:B------:R-:W-:Y:S01]  /*b0f0*/  IMAD.X R69, R74, 0x1, R228, P0 ;  /* 0x000000014a457824 */ /* 0x000fe200000e06e4 */
[----:B--2---:R-:W-:Y:S01]  /*b100*/  IADD3 R70, P6, PT, R252, R230, RZ ;  /* 0x000000e6fc467210 */ /* 0x004fe20007fde0ff */
[----:B------:R-:W-:Y:S01]  /*b110*/  VIADD R73, R0, 0x2c ;  /* 0x0000002c00497836 */ /* 0x000fe20000000000 */
[----:B------:R-:W-:Y:S01]  /*b120*/  SHF.R.S32.HI R75, RZ, 0x8, R75 ;  /* 0x00000008ff4b7819 */ /* 0x000fe2000001144b */
[----:B------:R-:W-:Y:S01]  /*b130*/  VIADD R252, R252, UR21 ;  /* 0x00000015fcfc7c36 */ /* 0x000fe20008000000 */
[----:B------:R-:W-:Y:S01]  /*b140*/  SHF.R.S32.HI R77, RZ, 0x8, R77 ;  /* 0x00000008ff4d7819 */ /* 0x000fe2000001144d */
[----:B------:R-:W-:Y:S01]  /*b150*/  IMAD.X R71, R74, 0x1, R231, P6 ;  /* 0x000000014a477824 */ /* 0x000fe200030e06e7 */
[----:B-1----:R-:W-:Y:S01]  /*b160*/  ISETP.GE.AND P0, PT, R76, UR4, PT ;  /* 0x000000044c007c0c */ /* 0x002fe2000bf06270 */
[----:B------:R-:W1:Y:S01]  /*b170*/  LDCU UR4, c[0x0][0x39c] ;  /* 0x00007380ff0477ac */ /* 0x000e620008000800 */
[----:B------:R2:W-:Y:S01]  /*b180*/  @P3 STG.E.U8 desc[UR18][R68.64], R75 ;  /* 0x0000004b44003986 */ /* 0x0005e2000c101112 */
[----:B---3--:R-:W-:-:S02]  /*b190*/  ISETP.GE.AND P3, PT, R73, UR6, PT ;  /* 0x0000000649007c0c */ /* 0x008fc4000bf66270 */
[----:B------:R-:W-:Y:S01]  /*b1a0*/  SHF.R.S32.HI R74, RZ, 0x1f, R252 ;  /* 0x0000001fff4a7819 */ /* 0x000fe200000114fc */
[----:B------:R3:W-:Y:S01]  /*b1b0*/  @P2 STG.E.U8 desc[UR18][R70.64], R77 ;  /* 0x0000004d46002986 */ /* 0x0007e2000c101112 */
[----:B------:R-:W-:Y:S01]  /*b1c0*/  ISETP.LT.AND P2, PT, R2, UR8, !P5 ;  /* 0x0000000802007c0c */ /* 0x000fe2000ef41270 */
[----:B------:R-:W4:Y:S01]  /*b1d0*/  LDCU UR6, c[0x0][0x398] ;  /* 0x00007300ff0677ac */ /* 0x000f220008000800 */
[----:B------:R-:W-:Y:S02]  /*b1e0*/  IADD3 R72, P6, PT, R252, R229, RZ ;  /* 0x000000e5fc487210 */ /* 0x000fe40007fde0ff */
[----:B0-----:R-:W-:Y:S01]  /*b1f0*/  ISETP.LT.AND P5, PT, R3, UR12, !P5 ;  /* 0x0000000c03007c0c */ /* 0x001fe2000efa1270 */
[----:B------:R-:W0:Y:S02]  /*b200*/  LDCU UR8, c[0x0][0x398] ;  /* 0x00007300ff0877ac */ /* 0x000e240008000800 */
[----:B------:R-:W-:Y:S01]  /*b210*/  IMAD.X R73, R74, 0x1, R228, P6 ;  /* 0x000000014a497824 */ /* 0x000fe200030e06e4 */
[----:B--2---:R-:W-:-:S02]  /*b220*/  IADD3 R68, P6, PT, R252, R230, RZ ;  /* 0x000000e6fc447210 */ /* 0x004fc40007fde0ff */
[----:B------:R-:W-:Y:S01]  /*b230*/  F2FP.SATFINITE.E4M3.F32.PACK_AB_MERGE_C R205, R205, R204, RZ ;  /* 0x000000cccdcd723e */ /* 0x000fe200048070ff */
[----:B---3--:R-:W-:Y:S01]  /*b240*/  VIADD R70, R0, 0x2d ;  /* 0x0000002d00467836 */ /* 0x008fe20000000000 */
[----:B------:R-:W2:Y:S01]  /*b250*/  LDCU UR12, c[0x0][0x398] ;  /* 0x00007300ff0c77ac */ /* 0x000ea20008000800 */
        /* <DEDUP_REMOVED lines=8> */
[----:B-----5:R-:W-:Y:S01]  /*b2e0*/  ISETP.LT.AND P5, PT, R2, UR10, !P4 ;  /* 0x0000000a02007c0c */ /* 0x020fe2000e7a1270 */
[----:B------:R-:W5:Y:S01]  /*b2f0*/  LDCU UR10, c[0x0][0x398] ;  /* 0x00007300ff0a77ac */ /* 0x000f620008000800 */
[----:B----4-:R-:W-:Y:S01]  /*b300*/  ISETP.LT.AND P4, PT, R3, UR6, !P4 ;  /* 0x0000000603007c0c */ /* 0x010fe2000e781270 */
[----:B------:R-:W-:Y:S01]  /*b310*/  IMAD.X R71, R74, 0x1, R228, P6 ;  /* 0x000000014a477824 */ /* 0x000fe200030e06e4 */
[----:B------:R-:W-:Y:S01]  /*b320*/  PRMT R75, R205, 0x9910, RZ ;  /* 0x00009910cd4b7816 */ /* 0x000fe200000000ff */
[----:B------:R-:W-:Y:S01]  /*b330*/  VIADD R76, R0, 0x2e ;  /* 0x0000002e004c7836 */ /* 0x000fe20000000000 */
[----:B------:R-:W-:Y:S01]  /*b340*/  PRMT R77, R85, 0x9910, RZ ;  /* 0x00009910554d7816 */ /* 0x000fe200000000ff */
[----:B------:R-:W4:Y:S01]  /*b350*/  LDCU UR6, c[0x0][0x39c] ;  /* 0x00007380ff0677ac */ /* 0x000f220008000800 */
[----:B---3--:R-:W-:Y:S02]  /*b360*/  IADD3 R68, P6, PT, R252, R230, RZ ;  /* 0x000000e6fc447210 */ /* 0x008fe40007fde0ff */
[----:B------:R-:W-:-:S02]  /*b370*/  SHF.R.S32.HI R75, RZ, 0x8, R75 ;  /* 0x00000008ff4b7819 */ /* 0x000fc4000001144b */
[----:B------:R-:W-:Y:S01]  /*b380*/  SHF.R.S32.HI R77, RZ, 0x8, R77 ;  /* 0x00000008ff4d7819 */ /* 0x000fe2000001144d */
[----:B------:R-:W-:Y:S02]  /*b390*/  IMAD.X R69, R74, 0x1, R231, P6 ;  /* 0x000000014a457824 */ /* 0x000fe400030e06e7 */
[----:B------:R-:W-:Y:S01]  /*b3a0*/  VIADD R252, R252, UR21 ;  /* 0x00000015fcfc7c36 */ /* 0x000fe20008000000 */
[----:B------:R3:W-:Y:S01]  /*b3b0*/  @P5 STG.E.U8 desc[UR18][R70.64], R75 ;  /* 0x0000004b46005986 */ /* 0x0007e2000c101112 */
[----:B0-----:R-:W-:Y:S01]  /*b3c0*/  ISETP.LT.AND P5, PT, R2, UR8, !P1 ;  /* 0x0000000802007c0c */ /* 0x001fe2000cfa1270 */
[----:B------:R-:W0:Y:S02]  /*b3d0*/  LDCU UR8, c[0x0][0x398] ;  /* 0x00007300ff0877ac */ /* 0x000e240008000800 */
[----:B------:R0:W-:Y:S01]  /*b3e0*/  @P4 STG.E.U8 desc[UR18][R68.64], R77 ;  /* 0x0000004d44004986 */ /* 0x0001e2000c101112 */
[----:B--2---:R-:W-:Y:S01]  /*b3f0*/  ISETP.LT.AND P4, PT, R3, UR12, !P1 ;  /* 0x0000000c03007c0c */ /* 0x004fe2000cf81270 */
[----:B------:R-:W2:Y:S01]  /*b400*/  LDCU UR12, c[0x0][0x398] ;  /* 0x00007300ff0c77ac */ /* 0x000ea20008000800 */
[----:B------:R-:W-:-:S02]  /*b410*/  SHF.R.S32.HI R74, RZ, 0x1f, R252 ;  /* 0x0000001fff4a7819 */ /* 0x000fc400000114fc */
[C---:B------:R-:W-:Y:S02]  /*b420*/  IADD3 R72, P1, PT, R252.reuse, R229, RZ ;  /* 0x000000e5fc487210 */ /* 0x040fe40007f3e0ff */
[----:B---3--:R-:W-:-:S03]  /*b430*/  IADD3 R70, P6, PT, R252, R230, RZ ;  /* 0x000000e6fc467210 */ /* 0x008fc60007fde0ff */
[----:B------:R-:W-:Y:S01]  /*b440*/  IMAD.X R73, R74, 0x1, R228, P1 ;  /* 0x000000014a497824 */ /* 0x000fe200008e06e4 */
[----:B-1----:R-:W-:Y:S01]  /*b450*/  ISETP.GE.AND P1, PT, R76, UR4, PT ;  /* 0x000000044c007c0c */ /* 0x002fe2000bf26270 */
[----:B------:R-:W1:Y:S01]  /*b460*/  LDCU UR4, c[0x0][0x39c] ;  /* 0x00007380ff0477ac */ /* 0x000e620008000800 */
[----:B------:R-:W-:Y:S01]  /*b470*/  F2FP.SATFINITE.E4M3.F32.PACK_AB_MERGE_C R207, R207, R206, RZ ;  /* 0x000000cecfcf723e */ /* 0x000fe200048070ff */
[----:B------:R-:W-:Y:S01]  /*b480*/  IMAD.X R71, R74, 0x1, R231, P6 ;  /* 0x000000014a477824 */ /* 0x000fe200030e06e7 */
[----:B------:R-:W-:Y:S01]  /*b490*/  F2FP.SATFINITE.E4M3.F32.PACK_AB_MERGE_C R87, R87, R86, RZ ;  /* 0x000000565757723e */ /* 0x000fe200048070ff */
[----:B------:R-:W-:Y:S02]  /*b4a0*/  VIADD R252, R252, UR21 ;  /* 0x00000015fcfc7c36 */ /* 0x000fe40008000000 */
[----:B------:R-:W-:Y:S01]  /*b4b0*/  @P5 STG.E.U8 desc[UR18][R72.64], R207 ;  /* 0x000000cf48005986 */ /* 0x000fe2000c101112 */
[----:B-----5:R-:W-:Y:S01]  /*b4c0*/  ISETP.LT.AND P5, PT, R2, UR10, !P0 ;  /* 0x0000000a02007c0c */ /* 0x020fe2000c7a1270 */
[----:B------:R-:W-:Y:S01]  /*b4d0*/  VIADD R76, R0, 0x2f ;  /* 0x0000002f004c7836 */ /* 0x000fe20000000000 */
[----:B------:R-:W-:Y:S01]  /*b4e0*/  SHF.R.S32.HI R74, RZ, 0x1f, R252 ;  /* 0x0000001fff4a7819 */ /* 0x000fe200000114fc */
[----:B------:R3:W-:Y:S01]  /*b4f0*/  @P4 STG.E.U8 desc[UR18][R70.64], R87 ;  /* 0x0000005746004986 */ /* 0x0007e2000c101112 */
[----:B------:R-:W-:Y:S01]  /*b500*/  ISETP.LT.AND P4, PT, R3, UR14, !P0 ;  /* 0x0000000e03007c0c */ /* 0x000fe2000c781270 */
[----:B------:R-:W5:Y:S01]  /*b510*/  LDCU UR10, c[0x0][0x398] ;  /* 0x00007300ff0a77ac */ /* 0x000f620008000800 */
[----:B0-----:R-:W-:-:S02]  /*b520*/  IADD3 R68, P0, PT, R252, R229, RZ ;  /* 0x000000e5fc447210 */ /* 0x001fc40007f1e0ff */
[----:B------:R-:W-:Y:S01]  /*b530*/  PRMT R75, R207, 0x9910, RZ ;  /* 0x00009910cf4b7816 */ /* 0x000fe200000000ff */
[----:B------:R-:W0:Y:S01]  /*b540*/  LDCU UR14, c[0x0][0x398] ;  /* 0x00007300ff0e77ac */ /* 0x000e220008000800 */
[----:B------:R-:W-:Y:S01]  /*b550*/  PRMT R77, R87, 0x9910, RZ ;  /* 0x00009910574d7816 */ /* 0x000fe200000000ff */
[----:B------:R-:W-:Y:S01]  /*b560*/  IMAD.X R69, R74, 0x1, R228, P0 ;  /* 0x000000014a457824 */ /* 0x000fe200000e06e4 */
[----:B---3--:R-:W-:Y:S01]  /*b570*/  IADD3 R70, P6, PT, R252, R230, RZ ;  /* 0x000000e6fc467210 */ /* 0x008fe20007fde0ff */
        /* <DEDUP_REMOVED lines=8> */
[----:B----4-:R-:W-:-:S02]  /*b600*/  ISETP.GE.AND P5, PT, R73, UR6, PT ;  /* 0x0000000649007c0c */ /* 0x010fc4000bfa6270 */
[----:B------:R-:W-:Y:S01]  /*b610*/  SHF.R.S32.HI R74, RZ, 0x1f, R252 ;  /* 0x0000001fff4a7819 */ /* 0x000fe200000114fc */
[----:B------:R4:W-:Y:S01]  /*b620*/  @P4 STG.E.U8 desc[UR18][R70.64], R77 ;  /* 0x0000004d46004986 */ /* 0x0009e2000c101112 */
[----:B------:R-:W-:Y:S01]  /*b630*/  ISETP.LT.AND P4, PT, R2, UR8, !P3 ;  /* 0x0000000802007c0c */ /* 0x000fe2000df81270 */
[----:B------:R-:W0:Y:S01]  /*b640*/  LDCU UR6, c[0x0][0x398] ;  /* 0x00007300ff0677ac */ /* 0x000e220008000800 */
[----:B------:R-:W-:Y:S02]  /*b650*/  IADD3 R72, P6, PT, R252, R229, RZ ;  /* 0x000000e5fc487210 */ /* 0x000fe40007fde0ff */
[----:B--2---:R-:W-:Y:S01]  /*b660*/  ISETP.LT.AND P3, PT, R3, UR12, !P3 ;  /* 0x0000000c03007c0c */ /* 0x004fe2000df61270 */
[----:B------:R-:W2:Y:S02]  /*b670*/  LDCU UR8, c[0x0][0x398] ;  /* 0x00007300ff0877ac */ /* 0x000ea40008000800 */
[----:B------:R-:W-:Y:S01]  /*b680*/  IMAD.X R73, R74, 0x1, R228, P6 ;  /* 0x000000014a497824 */ /* 0x000fe200030e06e4 */
[----:B---3--:R-:W-:-:S02]  /*b690*/  IADD3 R68, P6, PT, R252, R230, RZ ;  /* 0x000000e6fc447210 */ /* 0x008fc40007fde0ff */
[----:B------:R-:W-:Y:S01]  /*b6a0*/  F2FP.SATFINITE.E4M3.F32.PACK_AB_MERGE_C R209, R209, R208, RZ ;  /* 0x000000d0d1d1723e */ /* 0x000fe200048070ff */
[----:B----4-:R-:W-:Y:S01]  /*b6b0*/  VIADD R70, R0, 0x31 ;  /* 0x0000003100467836 */ /* 0x010fe20000000000 */
[----:B------:R-:W-:Y:S01]  /*b6c0*/  F2FP.SATFINITE.E4M3.F32.PACK_AB_MERGE_C R89, R89, R88, RZ ;  /* 0x000000585959723e */ /* 0x000fe200048070ff */
[----:B------:R-:W-:Y:S01]  /*b6d0*/  VIADD R252, R252, UR21 ;  /* 0x00000015fcfc7c36 */ /* 0x000fe20008000000 */
[----:B------:R-:W3:Y:S01]  /*b6e0*/  LDCU UR12, c[0x0][0x398] ;  /* 0x00007300ff0c77ac */ /* 0x000ee20008000800 */
        /* <DEDUP_REMOVED lines=9> */
[----:B0-----:R-:W-:Y:S01]  /*b780*/  ISETP.LT.AND P2, PT, R3, UR6, !P2 ;  /* 0x0000000603007c0c */ /* 0x001fe2000d741270 */
[----:B------:R-:W-:Y:S01]  /*b790*/  IMAD.X R71, R74, 0x1, R228, P6 ;  /* 0x000000014a477824 */ /* 0x000fe200030e06e4 */
[----:B------:R-:W-:Y:S01]  /*b7a0*/  PRMT R75, R209, 0x9910, RZ ;  /* 0x00009910d14b7816 */ /* 0x000fe200000000ff */
[----:B------:R-:W-:Y:S01]  /*b7b0*/  VIADD R76, R0, 0x32 ;  /* 0x00000032004c7836 */ /* 0x000fe20000000000 */
[----:B------:R-:W-:Y:S01]  /*b7c0*/  PRMT R77, R89, 0x9910, RZ ;  /* 0x00009910594d7816 */ /* 0x000fe200000000ff */
[----:B------:R-:W0:Y:S01]  /*b7d0*/  LDCU UR6, c[0x0][0x39c] ;  /* 0x00007380ff0677ac */ /* 0x000e220008000800 */
[----:B----4-:R-:W-:Y:S02]  /*b7e0*/  IADD3 R68, P6, PT, R252, R230, RZ ;  /* 0x000000e6fc447210 */ /* 0x010fe40007fde0ff */
[----:B------:R-:W-:-:S02]  /*b7f0*/  SHF.R.S32.HI R75, RZ, 0x8, R75 ;  /* 0x00000008ff4b7819 */ /* 0x000fc4000001144b */
[----:B------:R-:W-:Y:S01]  /*b800*/  SHF.R.S32.HI R77, RZ, 0x8, R77 ;  /* 0x00000008ff4d7819 */ /* 0x000fe2000001144d */
[----:B------:R-:W-:Y:S02]  /*b810*/  IMAD.X R69, R74, 0x1, R231, P6 ;  /* 0x000000014a457824 */ /* 0x000fe400030e06e7 */
[----:B------:R-:W-:Y:S01]  /*b820*/  VIADD R252, R252, UR21 ;  /* 0x00000015fcfc7c36 */ /* 0x000fe20008000000 */
[----:B------:R4:W-:Y:S01]  /*b830*/  @P3 STG.E.U8 desc[UR18][R70.64], R75 ;  /* 0x0000004b46003986 */ /* 0x0009e2000c101112 */
[----:B--2---:R-:W-:Y:S01]  /*b840*/  ISETP.LT.AND P3, PT, R2, UR8, !P1 ;  /* 0x0000000802007c0c */ /* 0x004fe2000cf61270 */
[----:B------:R-:W2:Y:S02]  /*b850*/  LDCU UR8, c[0x0][0x398] ;  /* 0x00007300ff0877ac */ /* 0x000ea40008000800 */
[----:B------:R0:W-:Y:S01]  /*b860*/  @P2 STG.E.U8 desc[UR18][R68.64], R77 ;  /* 0x0000004d44002986 */ /* 0x0001e2000c101112 */
[----:B---3--:R-:W-:Y:S01]  /*b870*/  ISETP.LT.AND P2, PT, R3, UR12, !P1 ;  /* 0x0000000c03007c0c */ /* 0x008fe2000cf41270 */
[----:B------:R-:W3:Y:S01]  /*b880*/  LDCU UR12, c[0x0][0x398] ;  /* 0x00007300ff0c77ac */ /* 0x000ee20008000800 */
[----:B------:R-:W-:-:S02]  /*b890*/  SHF.R.S32.HI R74, RZ, 0x1f, R252 ;  /* 0x0000001fff4a7819 */ /* 0x000fc400000114fc */
[C---:B------:R-:W-:Y:S02]  /*b8a0*/  IADD3 R72, P1, PT, R252.reuse, R229, RZ ;  /* 0x000000e5fc487210 */ /* 0x040fe40007f3e0ff */
[----:B----4-:R-:W-:-:S03]  /*b8b0*/  IADD3 R70, P6, PT, R252, R230, RZ ;  /* 0x000000e6fc467210 */ /* 0x010fc60007fde0ff */
        /* <DEDUP_REMOVED lines=19> */
[----:B----4-:R-:W-:Y:S01]  /*b9f0*/  IADD3 R70, P6, PT, R252, R230, RZ ;  /* 0x000000e6fc467210 */ /* 0x010fe20007fde0ff */
        /* <DEDUP_REMOVED lines=8> */
[----:B------:R-:W-:-:S02]  /*ba80*/  ISETP.GE.AND P3, PT, R73, UR6, PT ;  /* 0x0000000649007c0c */ /* 0x000fc4000bf66270 */
[----:B------:R-:W-:Y:S01]  /*ba90*/  SHF.R.S32.HI R74, RZ, 0x1f, R252 ;  /* 0x0000001fff4a7819 */ /* 0x000fe200000114fc */
[----:B------:R0:W-:Y:S01]  /*baa0*/  @P2 STG.E.U8 desc[UR18][R70.64], R77 ;  /* 0x0000004d46002986 */ /* 0x0001e2000c101112 */
[----:B--2---:R-:W-:Y:S01]  /*bab0*/  ISETP.LT.AND P2, PT, R2, UR8, !P5 ;  /* 0x0000000802007c0c */ /* 0x004fe2000ef41270 */
[----:B------:R-:W2:Y:S01]  /*bac0*/  LDCU UR6, c[0x0][0x398] ;  /* 0x00007300ff0677ac */ /* 0x000ea20008000800 */
[----:B------:R-:W-:Y:S02]  /*bad0*/  IADD3 R72, P6, PT, R252, R229, RZ ;  /* 0x000000e5fc487210 */ /* 0x000fe40007fde0ff */
[----:B---3--:R-:W-:Y:S01]  /*bae0*/  ISETP.LT.AND P5, PT, R3, UR12, !P5 ;  /* 0x0000000c03007c0c */ /* 0x008fe2000efa1270 */
[----:B------:R-:W3:Y:S02]  /*baf0*/  LDCU UR8, c[0x0][0x398] ;  /* 0x00007300ff0877ac */ /* 0x000ee40008000800 */
[----:B------:R-:W-:Y:S01]  /*bb00*/  IMAD.X R73, R74, 0x1, R228, P6 ;  /* 0x000000014a497824 */ /* 0x000fe200030e06e4 */
[----:B----4-:R-:W-:-:S02]  /*bb10*/  IADD3 R68, P6, PT, R252, R230, RZ ;  /* 0x000000e6fc447210 */ /* 0x010fc40007fde0ff */
[----:B------:R-:W-:Y:S01]  /*bb20*/  F2FP.SATFINITE.E4M3.F32.PACK_AB_MERGE_C R213, R213, R212, RZ ;  /* 0x000000d4d5d5723e */ /* 0x000fe200048070ff */
[----:B0-----:R-:W-:Y:S01]  /*bb30*/  VIADD R70, R0, 0x35 ;  /* 0x0000003500467836 */ /* 0x001fe20000000000 */
[----:B------:R-:W-:Y:S01]  /*bb40*/  F2FP.SATFINITE.E4M3.F32.PACK_AB_MERGE_C R93, R93, R92, RZ ;  /* 0x0000005c5d5d723e */ /* 0x000fe200048070ff */
[----:B------:R-:W-:Y:S01]  /*bb50*/  VIADD R252, R252, UR21 ;  /* 0x00000015fcfc7c36 */ /* 0x000fe20008000000 */
[----:B------:R-:W0:Y:S01]  /*bb60*/  LDCU UR12, c[0x0][0x398] ;  /* 0x00007300ff0c77ac */ /* 0x000e220008000800 */
        /* <DEDUP_REMOVED lines=9> */
[----:B--2---:R-:W-:Y:S01]  /*bc00*/  ISETP.LT.AND P4, PT, R3, UR6, !P4 ;  /* 0x0000000603007c0c */ /* 0x004fe2000e781270 */
[----:B------:R-:W-:Y:S01]  /*bc10*/  IMAD.X R71, R74, 0x1, R228, P6 ;  /* 0x000000014a477824 */ /* 0x000fe200030e06e4 */
[----:B------:R-:W-:Y:S01]  /*bc20*/  PRMT R75, R213, 0x9910, RZ ;  /* 0x00009910d54b7816 */ /* 0x000fe200000000ff */
[----:B------:R-:W-:Y:S01]  /*bc30*/  VIADD R76, R0, 0x36 ;  /* 0x00000036004c7836 */ /* 0x000fe20000000000 */
[----:B------:R-:W-:Y:S01]  /*bc40*/  PRMT R77, R93, 0x9910, RZ ;  /* 0x000099105d4d7816 */ /* 0x000fe200000000ff */
[----:B------:R-:W2:Y:S01]  /*bc50*/  LDCU UR6, c[0x0][0x39c] ;  /* 0x00007380ff0677ac */ /* 0x000ea20008000800 */
[----:B----4-:R-:W-:Y:S02]  /*bc60*/  IADD3 R68, P6, PT, R252, R230, RZ ;  /* 0x000000e6fc447210 */ /* 0x010fe40007fde0ff */
[----:B------:R-:W-:-:S02]  /*bc70*/  SHF.R.S32.HI R75, RZ, 0x8, R75 ;  /* 0x00000008ff4b7819 */ /* 0x000fc4000001144b */
[----:B------:R-:W-:Y:S01]  /*bc80*/  SHF.R.S32.HI R77, RZ, 0x8, R77 ;  /* 0x00000008ff4d7819 */ /* 0x000fe2000001144d */
[----:B------:R-:W-:Y:S02]  /*bc90*/  IMAD.X R69, R74, 0x1, R231, P6 ;  /* 0x000000014a457824 */ /* 0x000fe400030e06e7 */
[----:B------:R-:W-:Y:S01]  /*bca0*/  VIADD R252, R252, UR21 ;  /* 0x00000015fcfc7c36 */ /* 0x000fe20008000000 */
[----:B------:R4:W-:Y:S01]  /*bcb0*/  @P5 STG.E.U8 desc[UR18][R70.64], R75 ;  /* 0x0000004b46005986 */ /* 0x0009e2000c101112 */
[----:B---3--:R-:W-:Y:S01]  /*bcc0*/  ISETP.LT.AND P5, PT, R2, UR8, !P1 ;  /* 0x0000000802007c0c */ /* 0x008fe2000cfa1270 */
[----:B------:R-:W3:Y:S02]  /*bcd0*/  LDCU UR8, c[0x0][0x398] ;  /* 0x00007300ff0877ac */ /* 0x000ee40008000800 */
[----:B------:R2:W-:Y:S01]  /*bce0*/  @P4 STG.E.U8 desc[UR18][R68.64], R77 ;  /* 0x0000004d44004986 */ /* 0x0005e2000c101112 */
[----:B0-----:R-:W-:Y:S01]  /*bcf0*/  ISETP.LT.AND P4, PT, R3, UR12, !P1 ;  /* 0x0000000c03007c0c */ /* 0x001fe2000cf81270 */
[----:B------:R-:W0:Y:S01]  /*bd00*/  LDCU UR12, c[0x0][0x398] ;  /* 0x00007300ff0c77ac */ /* 0x000e220008000800 */
        /* <DEDUP_REMOVED lines=17> */
[----:B--2---:R-:W-:-:S02]  /*be20*/  IADD3 R68, P0, PT, R252, R229, RZ ;  /* 0x000000e5fc447210 */ /* 0x004fc40007f1e0ff */
[----:B------:R-:W-:Y:S01]  /*be30*/  PRMT R75, R215, 0x9910, RZ ;  /* 0x00009910d74b7816 */ /* 0x000fe200000000ff */
[----:B------:R-:W2:Y:S01]  /*be40*/  LDCU UR14, c[0x0][0x398] ;  /* 0x00007300ff0e77ac */ /* 0x000ea20008000800 */
        /* <DEDUP_REMOVED lines=17> */
[----:B0-----:R-:W-:Y:S01]  /*bf60*/  ISETP.LT.AND P3, PT, R3, UR12, !P3 ;  /* 0x0000000c03007c0c */ /* 0x001fe2000df61270 */
[----:B------:R-:W0:Y:S02]  /*bf70*/  LDCU UR8, c[0x0][0x398] ;  /* 0x00007300ff0877ac */ /* 0x000e240008000800 */
[----:B------:R-:W-:Y:S01]  /*bf80*/  IMAD.X R73, R74, 0x1, R228, P6 ;  /* 0x000000014a497824 */ /* 0x000fe200030e06e4 */
[----:B----4-:R-:W-:-:S02]  /*bf90*/  IADD3 R68, P6, PT, R252, R230, RZ ;  /* 0x000000e6fc447210 */ /* 0x010fc40007fde0ff */
[----:B------:R-:W-:Y:S01]  /*bfa0*/  F2FP.SATFINITE.E4M3.F32.PACK_AB_MERGE_C R217, R217, R216, RZ ;  /* 0x000000d8d9d9723e */ /* 0x000fe200048070ff */
[----:B--2---:R-:W-:Y:S01]  /*bfb0*/  VIADD R70, R0, 0x39 ;  /* 0x0000003900467836 */ /* 0x004fe20000000000 */
[----:B------:R-:W-:Y:S01]  /*bfc0*/  F2FP.SATFINITE.E4M3.F32.PACK_AB_MERGE_C R97, R97, R96, RZ ;  /* 0x000000606161723e */ /* 0x000fe200048070ff */
[----:B------:R-:W-:Y:S01]  /*bfd0*/  VIADD R252, R252, UR21 ;  /* 0x00000015fcfc7c36 */ /* 0x000fe20008000000 */
[----:B------:R-:W2:Y:S01]  /*bfe0*/  LDCU UR12, c[0x0][0x398] ;  /* 0x00007300ff0c77ac */ /* 0x000ea20008000800 */
        /* <DEDUP_REMOVED lines=9> */
[----:B---3--:R-:W-:Y:S01]  /*c080*/  ISETP.LT.AND P2, PT, R3, UR6, !P2 ;  /* 0x0000000603007c0c */ /* 0x008fe2000d741270 */
[----:B------:R-:W-:Y:S01]  /*c090*/  IMAD.X R71, R74, 0x1, R228, P6 ;  /* 0x000000014a477824 */ /* 0x000fe200030e06e4 */
[----:B------:R-:W-:Y:S01]  /*c0a0*/  PRMT R75, R217, 0x9910, RZ ;  /* 0x00009910d94b7816 */ /* 0x000fe200000000ff */
[----:B------:R-:W-:Y:S01]  /*c0b0*/  VIADD R76, R0, 0x3a ;  /* 0x0000003a004c7836 */ /* 0x000fe20000000000 */
[----:B------:R-:W-:Y:S01]  /*c0c0*/  PRMT R77, R97, 0x9910, RZ ;  /* 0x00009910614d7816 */ /* 0x000fe200000000ff */
[----:B------:R-:W3:Y:S01]  /*c0d0*/  LDCU UR6, c[0x0][0x39c] ;  /* 0x00007380ff0677ac */ /* 0x000ee20008000800 */
[----:B----4-:R-:W-:Y:S02]  /*c0e0*/  IADD3 R68, P6, PT, R252, R230, RZ ;  /* 0x000000e6fc447210 */ /* 0x010fe40007fde0ff */
        /* <DEDUP_REMOVED lines=50> */
[----:B----4-:R-:W-:-:S02]  /*c410*/  IADD3 R68, P6, PT, R252, R230, RZ ;  /* 0x000000e6fc447210 */ /* 0x010fc40007fde0ff */
[----:B------:R-:W-:Y:S01]  /*c420*/  F2FP.SATFINITE.E4M3.F32.PACK_AB_MERGE_C R221, R221, R220, RZ ;  /* 0x000000dcdddd723e */ /* 0x000fe200048070ff */
[----:B---3--:R-:W-:Y:S01]  /*c430*/  VIADD R70, R0, 0x3d ;  /* 0x0000003d00467836 */ /* 0x008fe20000000000 */
        /* <DEDUP_REMOVED lines=51> */
[----:B----4-:R-:W-:Y:S02]  /*c770*/  IADD3 R70, P6, PT, R252, R230, RZ ;  /* 0x000000e6fc467210 */ /* 0x010fe40007fde0ff */
[----:B------:R-:W-:Y:S01]  /*c780*/  SHF.R.S32.HI R75, RZ, 0x8, R75 ;  /* 0x00000008ff4b7819 */ /* 0x000fe2000001144b */
[----:B------:R-:W-:Y:S01]  /*c790*/  VIADD R73, R0, 0x40 ;  /* 0x0000004000497836 */ /* 0x000fe20000000000 */
[----:B------:R-:W-:Y:S01]  /*c7a0*/  SHF.R.S32.HI R77, RZ, 0x8, R77 ;  /* 0x00000008ff4d7819 */ /* 0x000fe2000001144d */
[----:B------:R-:W-:Y:S01]  /*c7b0*/  IMAD.X R71, R74, 0x1, R231, P6 ;  /* 0x000000014a477824 */ /* 0x000fe200030e06e7 */
[----:B-1----:R-:W-:Y:S01]  /*c7c0*/  ISETP.GE.AND P0, PT, R76, UR4, PT ;  /* 0x000000044c007c0c */ /* 0x002fe2000bf06270 */
[----:B------:R-:W-:Y:S01]  /*c7d0*/  VIADD R252, R252, UR21 ;  /* 0x00000015fcfc7c36 */ /* 0x000fe20008000000 */
[----:B------:R-:W1:Y:S01]  /*c7e0*/  LDCU UR4, c[0x0][0x39c] ;  /* 0x00007380ff0477ac */ /* 0x000e620008000800 */
[----:B------:R4:W-:Y:S01]  /*c7f0*/  @P5 STG.E.U8 desc[UR18][R68.64], R75 ;  /* 0x0000004b44005986 */ /* 0x0009e2000c101112 */
[----:B--2---:R-:W-:-:S03]  /*c800*/  ISETP.LT.AND P5, PT, R2, UR8, !P3 ;  /* 0x0000000802007c0c */ /* 0x004fc6000dfa1270 */
[----:B------:R2:W-:Y:S01]  /*c810*/  @P4 STG.E.U8 desc[UR18][R70.64], R77 ;  /* 0x0000004d46004986 */ /* 0x0005e2000c101112 */
[----:B------:R-:W-:Y:S01]  /*c820*/  ISETP.GE.AND P4, PT, R73, UR6, PT ;  /* 0x0000000649007c0c */ /* 0x000fe2000bf86270 */
[----:B------:R-:W0:Y:S01]  /*c830*/  LDCU UR6, c[0x0][0x398] ;  /* 0x00007300ff0677ac */ /* 0x000e220008000800 */
[----:B------:R-:W-:Y:S02]  /*c840*/  SHF.R.S32.HI R74, RZ, 0x1f, R252 ;  /* 0x0000001fff4a7819 */ /* 0x000fe400000114fc */
[----:B------:R-:W-:Y:S01]  /*c850*/  IADD3 R72, P6, PT, R252, R229, RZ ;  /* 0x000000e5fc487210 */ /* 0x000fe20007fde0ff */
[----:B------:R-:W0:Y:S01]  /*c860*/  LDCU UR8, c[0x0][0x398] ;  /* 0x00007300ff0877ac */ /* 0x000e220008000800 */
[----:B---3--:R-:W-:-:S03]  /*c870*/  ISETP.LT.AND P3, PT, R3, UR12, !P3 ;  /* 0x0000000c03007c0c */ /* 0x008fc6000df61270 */
[----:B------:R-:W-:Y:S01]  /*c880*/  IMAD.X R73, R74, 0x1, R228, P6 ;  /* 0x000000014a497824 */ /* 0x000fe200030e06e4 */
[----:B----4-:R-:W-:Y:S01]  /*c890*/  IADD3 R68, P6, PT, R252, R230, RZ ;  /* 0x000000e6fc447210 */ /* 0x010fe20007fde0ff */
[----:B--2---:R-:W-:Y:S01]  /*c8a0*/  VIADD R70, R0, 0x41 ;  /* 0x0000004100467836 */ /* 0x004fe20000000000 */
[----:B------:R-:W-:Y:S01]  /*c8b0*/  F2FP.SATFINITE.E4M3.F32.PACK_AB_MERGE_C R225, R225, R224, RZ ;  /* 0x000000e0e1e1723e */ /* 0x000fe200048070ff */
[----:B------:R-:W-:Y:S01]  /*c8c0*/  VIADD R252, R252, UR21 ;  /* 0x00000015fcfc7c36 */ /* 0x000fe20008000000 */
[----:B------:R-:W-:Y:S01]  /*c8d0*/  F2FP.SATFINITE.E4M3.F32.PACK_AB_MERGE_C R105, R105, R104, RZ ;  /* 0x000000686969723e */ /* 0x000fe200048070ff */
[----:B------:R-:W-:Y:S01]  /*c8e0*/  IMAD.X R69, R74, 0x1, R231, P6 ;  /* 0x000000014a457824 */ /* 0x000fe200030e06e7 */
[----:B------:R-:W2:Y:S01]  /*c8f0*/  LDCU UR12, c[0x0][0x398] ;  /* 0x00007300ff0c77ac */ /* 0x000ea20008000800 */
[----:B------:R-:W-:Y:S01]  /*c900*/  @P5 STG.E.U8 desc[UR18][R72.64], R225 ;  /* 0x000000e148005986 */ /* 0x000fe2000c101112 */
[----:B-1----:R-:W-:Y:S02]  /*c910*/  ISETP.GE.AND P5, PT, R70, UR4, PT ;  /* 0x0000000446007c0c */ /* 0x002fe4000bfa6270 */
[----:B------:R-:W-:Y:S01]  /*c920*/  SHF.R.S32.HI R74, RZ, 0x1f, R252 ;  /* 0x0000001fff4a7819 */ /* 0x000fe200000114fc */
[----:B------:R1:W-:Y:S01]  /*c930*/  @P3 STG.E.U8 desc[UR18][R68.64], R105 ;  /* 0x0000006944003986 */ /* 0x0003e2000c101112 */
[----:B------:R-:W-:Y:S01]  /*c940*/  IADD3 R70, P6, PT, R252, R229, RZ ;  /* 0x000000e5fc467210 */ /* 0x000fe20007fde0ff */
[----:B------:R-:W3:Y:S01]  /*c950*/  LDCU UR4, c[0x0][0x39c] ;  /* 0x00007380ff0477ac */ /* 0x000ee20008000800 */
[----:B-----5:R-:W-:-:S02]  /*c960*/  ISETP.LT.AND P3, PT, R2, UR10, !P2 ;  /* 0x0000000a02007c0c */ /* 0x020fc4000d761270 */
[----:B0-----:R-:W-:Y:S01]  /*c970*/  ISETP.LT.AND P2, PT, R3, UR6, !P2 ;  /* 0x0000000603007c0c */ /* 0x001fe2000d741270 */
[----:B------:R-:W-:Y:S01]  /*c980*/  IMAD.X R71, R74, 0x1, R228, P6 ;  /* 0x000000014a477824 */ /* 0x000fe200030e06e4 */
[----:B------:R-:W-:Y:S01]  /*c990*/  PRMT R75, R225, 0x9910, RZ ;  /* 0x00009910e14b7816 */ /* 0x000fe200000000ff */
[----:B------:R-:W0:Y:S01]  /*c9a0*/  LDCU UR10, c[0x0][0x398] ;  /* 0x00007300ff0a77ac */ /* 0x000e220008000800 */
[----:B------:R-:W-:Y:S02]  /*c9b0*/  PRMT R77, R105, 0x9910, RZ ;  /* 0x00009910694d7816 */ /* 0x000fe400000000ff */
[----:B-1----:R-:W-:Y:S01]  /*c9c0*/  IADD3 R68, P6, PT, R252, R230, RZ ;  /* 0x000000e6fc447210 */ /* 0x002fe20007fde0ff */
[----:B------:R-:W-:Y:S01]  /*c9d0*/  VIADD R76, R0, 0x42 ;  /* 0x00000042004c7836 */ /* 0x000fe20000000000 */
[----:B------:R-:W-:Y:S01]  /*c9e0*/  SHF.R.S32.HI R75, RZ, 0x8, R75 ;  /* 0x00000008ff4b7819 */ /* 0x000fe2000001144b */
[----:B------:R-:W1:Y:S01]  /*c9f0*/  LDCU UR6, c[0x0][0x39c] ;  /* 0x00007380ff0677ac */ /* 0x000e620008000800 */
[----:B------:R-:W-:Y:S01]  /*ca00*/  SHF.R.S32.HI R77, RZ, 0x8, R77 ;  /* 0x00000008ff4d7819 */ /* 0x000fe2000001144d */
[----:B------:R-:W-:-:S02]  /*ca10*/  IMAD.X R69, R74, 0x1, R231, P6 ;  /* 0x000000014a457824 */ /* 0x000fc400030e06e7 */
[----:B------:R-:W-:Y:S01]  /*ca20*/  VIADD R252, R252, UR21 ;  /* 0x00000015fcfc7c36 */ /* 0x000fe20008000000 */
[----:B------:R4:W-:Y:S01]  /*ca30*/  @P3 STG.E.U8 desc[UR18][R70.64], R75 ;  /* 0x0000004b46003986 */ /* 0x0009e2000c101112 */
[----:B------:R-:W-:Y:S01]  /*ca40*/  ISETP.LT.AND P3, PT, R2, UR8, !P1 ;  /* 0x0000000802007c0c */ /* 0x000fe2000cf61270 */
[----:B------:R-:W5:Y:S02]  /*ca50*/  LDCU UR8, c[0x0][0x398] ;  /* 0x00007300ff0877ac */ /* 0x000f640008000800 */
[----:B------:R0:W-:Y:S01]  /*ca60*/  @P2 STG.E.U8 desc[UR18][R68.64], R77 ;  /* 0x0000004d44002986 */ /* 0x0001e2000c101112 */
[----:B--2---:R-:W-:Y:S01]  /*ca70*/  ISETP.LT.AND P2, PT, R3, UR12, !P1 ;  /* 0x0000000c03007c0c */ /* 0x004fe2000cf41270 */
[----:B------:R-:W2:Y:S01]  /*ca80*/  LDCU UR12, c[0x0][0x398] ;  /* 0x00007300ff0c77ac */ /* 0x000ea20008000800 */
[----:B------:R-:W-:Y:S02]  /*ca90*/  SHF.R.S32.HI R74, RZ, 0x1f, R252 ;  /* 0x0000001fff4a7819 */ /* 0x000fe400000114fc */
[----:B------:R-:W-:-:S02]  /*caa0*/  IADD3 R72, P1, PT, R252, R229, RZ ;  /* 0x000000e5fc487210 */ /* 0x000fc40007f3e0ff */
[----:B----4-:R-:W-:-:S03]  /*cab0*/  IADD3 R70, P6, PT, R252, R230, RZ ;  /* 0x000000e6fc467210 */ /* 0x010fc60007fde0ff */
[----:B------:R-:W-:Y:S01]  /*cac0*/  IMAD.X R73, R74, 0x1, R228, P1 ;  /* 0x000000014a497824 */ /* 0x000fe200008e06e4 */
[----:B---3--:R-:W-:Y:S01]  /*cad0*/  ISETP.GE.AND P1, PT, R76, UR4, PT ;  /* 0x000000044c007c0c */ /* 0x008fe2000bf26270 */
[----:B------:R-:W3:Y:S01]  /*cae0*/  LDCU UR4, c[0x0][0x39c] ;  /* 0x00007380ff0477ac */ /* 0x000ee20008000800 */
[----:B------:R-:W-:Y:S01]  /*caf0*/  F2FP.SATFINITE.E4M3.F32.PACK_AB_MERGE_C R227, R227, R226, RZ ;  /* 0x000000e2e3e3723e */ /* 0x000fe200048070ff */
[----:B------:R-:W-:Y:S01]  /*cb00*/  IMAD.X R71, R74, 0x1, R231, P6 ;  /* 0x000000014a477824 */ /* 0x000fe200030e06e7 */
[----:B------:R-:W-:Y:S01]  /*cb10*/  F2FP.SATFINITE.E4M3.F32.PACK_AB_MERGE_C R107, R107, R106, RZ ;  /* 0x0000006a6b6b723e */ /* 0x000fe200048070ff */
[----:B------:R-:W-:Y:S02]  /*cb20*/  VIADD R252, R252, UR21 ;  /* 0x00000015fcfc7c36 */ /* 0x000fe40008000000 */
[----:B------:R-:W-:Y:S01]  /*cb30*/  @P3 STG.E.U8 desc[UR18][R72.64], R227 ;  /* 0x000000e348003986 */ /* 0x000fe2000c101112 */
[----:B0-----:R-:W-:Y:S01]  /*cb40*/  ISETP.LT.AND P3, PT, R2, UR10, !P0 ;  /* 0x0000000a02007c0c */ /* 0x001fe2000c761270 */
[----:B------:R-:W-:Y:S01]  /*cb50*/  VIADD R76, R0, 0x43 ;  /* 0x00000043004c7836 */ /* 0x000fe20000000000 */
[----:B------:R-:W-:Y:S01]  /*cb60*/  SHF.R.S32.HI R74, RZ, 0x1f, R252 ;  /* 0x0000001fff4a7819 */ /* 0x000fe200000114fc */
[----:B------:R0:W-:Y:S01]  /*cb70*/  @P2 STG.E.U8 desc[UR18][R70.64], R107 ;  /* 0x0000006b46002986 */ /* 0x0001e2000c101112 */
[----:B------:R-:W-:Y:S01]  /*cb80*/  ISETP.LT.AND P2, PT, R3, UR14, !P0 ;  /* 0x0000000e03007c0c */ /* 0x000fe2000c741270 */
[----:B------:R-:W4:Y:S01]  /*cb90*/  LDCU UR10, c[0x0][0x398] ;  /* 0x00007300ff0a77ac */ /* 0x000f220008000800 */
[----:B------:R-:W-:-:S02]  /*cba0*/  IADD3 R68, P0, PT, R252, R229, RZ ;  /* 0x000000e5fc447210 */ /* 0x000fc40007f1e0ff */
[----:B------:R-:W-:Y:S01]  /*cbb0*/  PRMT R75, R227, 0x9910, RZ ;  /* 0x00009910e34b7816 */ /* 0x000fe200000000ff */
[----:B------:R-:W1:Y:S01]  /*cbc0*/  LDCU UR14, c[0x0][0x398] ;  /* 0x00007300ff0e77ac */ /* 0x000e620008000800 */
[----:B------:R-:W-:Y:S01]  /*cbd0*/  PRMT R77, R107, 0x9910, RZ ;  /* 0x000099106b4d7816 */ /* 0x000fe200000000ff */
[----:B------:R-:W-:Y:S01]  /*cbe0*/  IMAD.X R69, R74, 0x1, R228, P0 ;  /* 0x000000014a457824 */ /* 0x000fe200000e06e4 */
[----:B0-----:R-:W-:Y:S02]  /*cbf0*/  IADD3 R70, P6, PT, R252, R230, RZ ;  /* 0x000000e6fc467210 */ /* 0x001fe40007fde0ff */
[----:B------:R-:W-:Y:S01]  /*cc00*/  SHF.R.S32.HI R75, RZ, 0x8, R75 ;  /* 0x00000008ff4b7819 */ /* 0x000fe2000001144b */
[----:B------:R-:W-:Y:S01]  /*cc10*/  VIADD R73, R0, 0x44 ;  /* 0x0000004400497836 */ /* 0x000fe20000000000 */
[----:B------:R-:W-:Y:S01]  /*cc20*/  SHF.R.S32.HI R77, RZ, 0x8, R77 ;  /* 0x00000008ff4d7819 */ /* 0x000fe2000001144d */
[----:B------:R-:W-:Y:S01]  /*cc30*/  IMAD.X R71, R74, 0x1, R231, P6 ;  /* 0x000000014a477824 */ /* 0x000fe200030e06e7 */
[----:B---3--:R-:W-:Y:S01]  /*cc40*/  ISETP.GE.AND P0, PT, R76, UR4, PT ;  /* 0x000000044c007c0c */ /* 0x008fe2000bf06270 */
[----:B------:R-:W-:Y:S01]  /*cc50*/  VIADD R252, R252, UR21 ;  /* 0x00000015fcfc7c36 */ /* 0x000fe20008000000 */
[----:B------:R-:W0:Y:S01]  /*cc60*/  LDCU UR4, c[0x0][0x39c] ;  /* 0x00007380ff0477ac */ /* 0x000e220008000800 */
[----:B------:R3:W-:Y:S01]  /*cc70*/  @P3 STG.E.U8 desc[UR18][R68.64], R75 ;  /* 0x0000004b44003986 */ /* 0x0007e2000c101112 */
[----:B-----5:R-:W-:-:S03]  /*cc80*/  ISETP.LT.AND P6, PT, R2, UR8, !P4 ;  /* 0x0000000802007c0c */ /* 0x020fc6000e7c1270 */
[----:B------:R5:W-:Y:S01]  /*cc90*/  @P2 STG.E.U8 desc[UR18][R70.64], R77 ;  /* 0x0000004d46002986 */ /* 0x000be2000c101112 */
[----:B-1----:R-:W-:Y:S01]  /*cca0*/  ISETP.GE.AND P2, PT, R73, UR6, PT ;  /* 0x0000000649007c0c */ /* 0x002fe2000bf46270 */
[----:B------:R-:W1:Y:S01]  /*ccb0*/  LDCU UR6, c[0x0][0x398] ;  /* 0x00007300ff0677ac */ /* 0x000e620008000800 */
[----:B------:R-:W-:Y:S02]  /*ccc0*/  SHF.R.S32.HI R74, RZ, 0x1f, R252 ;  /* 0x0000001fff4a7819 */ /* 0x000fe400000114fc */
[----:B------:R-:W-:Y:S01]  /*ccd0*/  IADD3 R72, P3, PT, R252, R229, RZ ;  /* 0x000000e5fc487210 */ /* 0x000fe20007f7e0ff */
[----:B------:R-:W1:Y:S01]  /*cce0*/  LDCU UR8, c[0x0][0x398] ;  /* 0x00007300ff0877ac */ /* 0x000e620008000800 */
[----:B--2---:R-:W-:-:S03]  /*ccf0*/  ISETP.LT.AND P4, PT, R3, UR12, !P4 ;  /* 0x0000000c03007c0c */ /* 0x004fc6000e781270 */
[----:B------:R-:W-:Y:S01]  /*cd00*/  IMAD.X R73, R74, 0x1, R228, P3 ;  /* 0x000000014a497824 */ /* 0x000fe200018e06e4 */
[----:B---3--:R-:W-:Y:S02]  /*cd10*/  IADD3 R68, P3, PT, R252, R230, RZ ;  /* 0x000000e6fc447210 */ /* 0x008fe40007f7e0ff */
[----:B-----5:R-:W-:Y:S01]  /*cd20*/  F2FP.SATFINITE.E4M3.F32.PACK_AB_MERGE_C R71, R5, R4, RZ ;  /* 0x000000040547723e */ /* 0x020fe200048070ff */
[----:B------:R-:W-:Y:S01]  /*cd30*/  VIADD R4, R0, 0x45 ;  /* 0x0000004500047836 */ /* 0x000fe20000000000 */
[----:B------:R-:W-:Y:S01]  /*cd40*/  F2FP.SATFINITE.E4M3.F32.PACK_AB_MERGE_C R109, R109, R108, RZ ;  /* 0x0000006c6d6d723e */ /* 0x000fe200048070ff */
[----:B------:R-:W-:Y:S01]  /*cd50*/  VIADD R252, R252, UR21 ;  /* 0x00000015fcfc7c36 */ /* 0x000fe20008000000 */
[----:B------:R-:W2:Y:S01]  /*cd60*/  LDCU UR12, c[0x0][0x398] ;  /* 0x00007300ff0c77ac */ /* 0x000ea20008000800 */
[----:B------:R-:W-:Y:S01]  /*cd70*/  IMAD.X R69, R74, 0x1, R231, P3 ;  /* 0x000000014a457824 */ /* 0x000fe200018e06e7 */
[----:B0-----:R-:W-:Y:S01]  /*cd80*/  ISETP.GE.AND P3, PT, R4, UR4, PT ;  /* 0x0000000404007c0c */ /* 0x001fe2000bf66270 */
[----:B------:R0:W-:Y:S01]  /*cd90*/  @P6 STG.E.U8 desc[UR18][R72.64], R109 ;  /* 0x0000006d48006986 */ /* 0x0001e2000c101112 */
[----:B------:R-:W-:Y:S01]  /*cda0*/  PRMT R5, R109, 0x9910, RZ ;  /* 0x000099106d057816 */ /* 0x000fe200000000ff */
[----:B------:R-:W3:Y:S01]  /*cdb0*/  LDCU UR4, c[0x0][0x39c] ;  /* 0x00007380ff0477ac */ /* 0x000ee20008000800 */
[----:B------:R-:W-:Y:S01]  /*cdc0*/  SHF.R.S32.HI R70, RZ, 0x1f, R252 ;  /* 0x0000001fff467819 */ /* 0x000fe200000114fc */
[----:B------:R5:W-:Y:S01]  /*cdd0*/  @P4 STG.E.U8 desc[UR18][R68.64], R71 ;  /* 0x0000004744004986 */ /* 0x000be2000c101112 */
[----:B------:R-:W-:-:S02]  /*cde0*/  IADD3 R4, P6, PT, R252, R229, RZ ;  /* 0x000000e5fc047210 */ /* 0x000fc40007fde0ff */
[----:B----4-:R-:W-:Y:S01]  /*cdf0*/  ISETP.LT.AND P4, PT, R2, UR10, !P5 ;  /* 0x0000000a02007c0c */ /* 0x010fe2000ef81270 */
[----:B------:R-:W4:Y:S01]  /*ce00*/  LDCU UR10, c[0x0][0x398] ;  /* 0x00007300ff0a77ac */ /* 0x000f220008000800 */
[----:B-1----:R-:W-:Y:S01]  /*ce10*/  ISETP.LT.AND P5, PT, R3, UR6, !P5 ;  /* 0x0000000603007c0c */ /* 0x002fe2000efa1270 */
[----:B0-----:R-:W-:Y:S01]  /*ce20*/  IMAD.MOV.U32 R73, RZ, RZ, R5 ;  /* 0x000000ffff497224 */ /* 0x001fe200078e0005 */
[----:B------:R-:W-:Y:S01]  /*ce30*/  PRMT R75, R71, 0x9910, RZ ;  /* 0x00009910474b7816 */ /* 0x000fe200000000ff */
[----:B------:R-:W-:Y:S01]  /*ce40*/  IMAD.X R5, R70, 0x1, R228, P6 ;  /* 0x0000000146057824 */ /* 0x000fe200030e06e4 */
[----:B------:R-:W-:Y:S01]  /*ce50*/  F2FP.SATFINITE.E4M3.F32.PACK_AB_MERGE_C R111, R111, R110, RZ ;  /* 0x0000006e6f6f723e */ /* 0x000fe200048070ff */
[----:B------:R-:W-:Y:S01]  /*ce60*/  VIADD R74, R0, 0x46 ;  /* 0x00000046004a7836 */ /* 0x000fe20000000000 */
[----:B-----5:R-:W-:Y:S01]  /*ce70*/  IADD3 R68, P6, PT, R252, R230, RZ ;  /* 0x000000e6fc447210 */ /* 0x020fe20007fde0ff */
[----:B------:R-:W0:Y:S01]  /*ce80*/  LDCU UR6, c[0x0][0x39c] ;  /* 0x00007380ff0677ac */ /* 0x000e220008000800 */
        /* <DEDUP_REMOVED lines=8> */
[----:B------:R-:W-:Y:S01]  /*cf10*/  ISETP.LT.AND P5, PT, R2, UR8, !P1 ;  /* 0x0000000802007c0c */ /* 0x000fe2000cfa1270 */
[----:B------:R-:W0:Y:S01]  /*cf20*/  LDCU UR8, c[0x0][0x398] ;  /* 0x00007300ff0877ac */ /* 0x000e220008000800 */
[----:B------:R-:W-:-:S02]  /*cf30*/  SHF.R.S32.HI R72, RZ, 0x1f, R252 ;  /* 0x0000001fff487819 */ /* 0x000fc400000114fc */
[C---:B------:R-:W-:Y:S02]  /*cf40*/  IADD3 R70, P1, PT, R252.reuse, R229, RZ ;  /* 0x000000e5fc467210 */ /* 0x040fe40007f3e0ff */
[----:B-1----:R-:W-:-:S03]  /*cf50*/  IADD3 R4, P6, PT, R252, R230, RZ ;  /* 0x000000e6fc047210 */ /* 0x002fc60007fde0ff */
[----:B------:R-:W-:Y:S01]  /*cf60*/  IMAD.X R71, R72, 0x1, R228, P1 ;  /* 0x0000000148477824 */ /* 0x000fe200008e06e4 */
[----:B---3--:R-:W-:Y:S01]  /*cf70*/  ISETP.GE.AND P1, PT, R74, UR4, PT ;  /* 0x000000044a007c0c */ /* 0x008fe2000bf26270 */
[----:B------:R-:W1:Y:S01]  /*cf80*/  LDCU UR4, c[0x0][0x39c] ;  /* 0x00007380ff0477ac */ /* 0x000e620008000800 */
[----:B------:R-:W-:Y:S01]  /*cf90*/  IMAD.X R5, R72, 0x1, R231, P6 ;  /* 0x0000000148057824 */ /* 0x000fe200030e06e7 */
[----:B-----5:R-:W-:Y:S01]  /*cfa0*/  F2FP.SATFINITE.E4M3.F32.PACK_AB_MERGE_C R69, R7, R6, RZ ;  /* 0x000000060745723e */ /* 0x020fe200048070ff */
[----:B------:R-:W-:Y:S01]  /*cfb0*/  VIADD R252, R252, UR21 ;  /* 0x00000015fcfc7c36 */ /* 0x000fe20008000000 */
[----:B------:R-:W-:Y:S01]  /*cfc0*/  PRMT R7, R111, 0x9910, RZ ;  /* 0x000099106f077816 */ /* 0x000fe200000000ff */
[----:B------:R3:W-:Y:S01]  /*cfd0*/  @P5 STG.E.U8 desc[UR18][R70.64], R111 ;  /* 0x0000006f46005986 */ /* 0x0007e2000c101112 */
[----:B----4-:R-:W-:Y:S01]  /*cfe0*/  ISETP.LT.AND P5, PT, R2, UR10, !P0 ;  /* 0x0000000a02007c0c */ /* 0x010fe2000c7a1270 */
[----:B------:R-:W-:Y:S01]  /*cff0*/  VIADD R72, R0, 0x47 ;  /* 0x0000004700487836 */ /* 0x000fe20000000000 */
[----:B------:R-:W-:Y:S01]  /*d000*/  SHF.R.S32.HI R68, RZ, 0x1f, R252 ;  /* 0x0000001fff447819 */ /* 0x000fe200000114fc */
[----:B------:R4:W-:Y:S01]  /*d010*/  @P4 STG.E.U8 desc[UR18][R4.64], R69 ;  /* 0x0000004504004986 */ /* 0x0009e2000c101112 */
[----:B------:R-:W-:Y:S01]  /*d020*/  ISETP.LT.AND P4, PT, R3, UR14, !P0 ;  /* 0x0000000e03007c0c */ /* 0x000fe2000c781270 */
[----:B------:R-:W5:Y:S01]  /*d030*/  LDCU UR10, c[0x0][0x398] ;  /* 0x00007300ff0a77ac */ /* 0x000f620008000800 */
[----:B------:R-:W-:-:S02]  /*d040*/  IADD3 R6, P0, PT, R252, R229, RZ ;  /* 0x000000e5fc067210 */ /* 0x000fc40007f1e0ff */
[----:B------:R-:W-:Y:S01]  /*d050*/  PRMT R73, R69, 0x9910, RZ ;  /* 0x0000991045497816 */ /* 0x000fe200000000ff */
[----:B------:R-:W2:Y:S01]  /*d060*/  LDCU UR14, c[0x0][0x398] ;  /* 0x00007300ff0e77ac */ /* 0x000ea20008000800 */
[----:B---3--:R-:W-:Y:S01]  /*d070*/  IMAD.MOV.U32 R71, RZ, RZ, R7 ;  /* 0x000000ffff477224 */ /* 0x008fe200078e0007 */
[----:B----4-:R-:W-:Y:S01]  /*d080*/  IADD3 R4, P6, PT, R252, R230, RZ ;  /* 0x000000e6fc047210 */ /* 0x010fe20007fde0ff */
[----:B------:R-:W-:-:S03]  /*d090*/  IMAD.X R7, R68, 0x1, R228, P0 ;  /* 0x0000000144077824 */ /* 0x000fc600000e06e4 */
[----:B------:R-:W-:Y:S01]  /*d0a0*/  SHF.R.S32.HI R71, RZ, 0x8, R71 ;  /* 0x00000008ff477819 */ /* 0x000fe20000011447 */
[----:B------:R-:W-:Y:S01]  /*d0b0*/  VIADD R252, R252, UR21 ;  /* 0x00000015fcfc7c36 */ /* 0x000fe20008000000 */
[----:B------:R-:W-:Y:S01]  /*d0c0*/  SHF.R.S32.HI R73, RZ, 0x8, R73 ;  /* 0x00000008ff497819 */ /* 0x000fe20000011449 */
[----:B------:R-:W-:Y:S01]  /*d0d0*/  IMAD.X R5, R68, 0x1, R231, P6 ;  /* 0x0000000144057824 */ /* 0x000fe200030e06e7 */
[----:B-1----:R-:W-:Y:S01]  /*d0e0*/  ISETP.GE.AND P0, PT, R72, UR4, PT ;  /* 0x0000000448007c0c */ /* 0x002fe2000bf06270 */
[----:B------:R-:W-:Y:S01]  /*d0f0*/  VIADD R69, R0, 0x48 ;  /* 0x0000004800457836 */ /* 0x000fe20000000000 */
[----:B------:R-:W-:Y:S01]  /*d100*/  @P5 STG.E.U8 desc[UR18][R6.64], R71 ;  /* 0x0000004706005986 */ /* 0x000fe2000c101112 */
[----:B------:R-:W1:Y:S01]  /*d110*/  LDCU UR4, c[0x0][0x39c] ;  /* 0x00007380ff0477ac */ /* 0x000e620008000800 */
[----:B0-----:R-:W-:Y:S02]  /*d120*/  ISETP.LT.AND P5, PT, R2, UR8, !P2 ;  /* 0x0000000802007c0c */ /* 0x001fe4000d7a1270 */
[----:B------:R0:W-:Y:S01]  /*d130*/  @P4 STG.E.U8 desc[UR18][R4.64], R73 ;  /* 0x0000004904004986 */ /* 0x0001e2000c101112 */
[----:B------:R-:W-:Y:S01]  /*d140*/  SHF.R.S32.HI R70, RZ, 0x1f, R252 ;  /* 0x0000001fff467819 */ /* 0x000fe200000114fc */
[----:B------:R-:W3:Y:S01]  /*d150*/  LDCU UR8, c[0x0][0x398] ;  /* 0x00007300ff0877ac */ /* 0x000ee20008000800 */
[----:B------:R-:W-:-:S02]  /*d160*/  IADD3 R68, P4, PT, R252, R229, RZ ;  /* 0x000000e5fc447210 */ /* 0x000fc40007f9e0ff */
[----:B--2---:R-:W-:Y:S01]  /*d170*/  ISETP.LT.AND P6, PT, R3, UR12, !P2 ;  /* 0x0000000c03007c0c */ /* 0x004fe2000d7c1270 */
[----:B------:R-:W2:Y:S01]  /*d180*/  LDCU UR12, c[0x0][0x398] ;  /* 0x00007300ff0c77ac */ /* 0x000ea20008000800 */
[----:B------:R-:W-:Y:S01]  /*d190*/  ISETP.GE.AND P2, PT, R69, UR6, PT ;  /* 0x0000000645007c0c */ /* 0x000fe2000bf46270 */
[----:B------:R-:W4:Y:S01]  /*d1a0*/  LDCU UR6, c[0x0][0x398] ;  /* 0x00007300ff0677ac */ /* 0x000f220008000800 */
[----:B------:R-:W-:Y:S01]  /*d1b0*/  IMAD.X R69, R70, 0x1, R228, P4 ;  /* 0x0000000146457824 */ /* 0x000fe200020e06e4 */
[----:B0-----:R-:W-:Y:S01]  /*d1c0*/  IADD3 R4, P4, PT, R252, R230, RZ ;  /* 0x000000e6fc047210 */ /* 0x001fe20007f9e0ff */
[----:B------:R-:W-:Y:S01]  /*d1d0*/  VIADD R6, R0, 0x49 ;  /* 0x0000004900067836 */ /* 0x000fe20000000000 */
[----:B------:R-:W-:Y:S01]  /*d1e0*/  F2FP.SATFINITE.E4M3.F32.PACK_AB_MERGE_C R113, R113, R112, RZ ;  /* 0x000000707171723e */ /* 0x000fe200048070ff */
[----:B------:R-:W-:Y:S01]  /*d1f0*/  VIADD R252, R252, UR21 ;  /* 0x00000015fcfc7c36 */ /* 0x000fe20008000000 */
[----:B------:R-:W-:Y:S01]  /*d200*/  F2FP.SATFINITE.E4M3.F32.PACK_AB_MERGE_C R9, R9, R8, RZ ;  /* 0x000000080909723e */ /* 0x000fe200048070ff */
[----:B------:R-:W-:Y:S01]  /*d210*/  IMAD.X R5, R70, 0x1, R231, P4 ;  /* 0x0000000146057824 */ /* 0x000fe200020e06e7 */
[----:B-1----:R-:W-:Y:S01]  /*d220*/  ISETP.GE.AND P4, PT, R6, UR4, PT ;  /* 0x0000000406007c0c */ /* 0x002fe2000bf86270 */
[----:B------:R0:W-:Y:S01]  /*d230*/  @P5 STG.E.U8 desc[UR18][R68.64], R113 ;  /* 0x0000007144005986 */ /* 0x0001e2000c101112 */
[----:B------:R-:W-:Y:S01]  /*d240*/  PRMT R7, R113, 0x9910, RZ ;  /* 0x0000991071077816 */ /* 0x000fe200000000ff */
[----:B------:R-:W1:Y:S01]  /*d250*/  LDCU UR4, c[0x0][0x39c] ;  /* 0x00007380ff0477ac */ /* 0x000e620008000800 */
[----:B------:R-:W-:Y:S01]  /*d260*/  SHF.R.S32.HI R8, RZ, 0x1f, R252 ;  /* 0x0000001fff087819 */ /* 0x000fe200000114fc */
[----:B------:R2:W-:Y:S01]  /*d270*/  @P6 STG.E.U8 desc[UR18][R4.64], R9 ;  /* 0x0000000904006986 */ /* 0x0005e2000c101112 */
[----:B------:R-:W-:-:S02]  /*d280*/  IADD3 R6, P6, PT, R252, R229, RZ ;  /* 0x000000e5fc067210 */ /* 0x000fc40007fde0ff */
[----:B-----5:R-:W-:Y:S01]  /*d290*/  ISETP.LT.AND P5, PT, R2, UR10, !P3 ;  /* 0x0000000a02007c0c */ /* 0x020fe2000dfa1270 */
[----:B------:R-:W5:Y:S01]  /*d2a0*/  LDCU UR10, c[0x0][0x398] ;  /* 0x00007300ff0a77ac */ /* 0x000f620008000800 */
[----:B----4-:R-:W-:Y:S01]  /*d2b0*/  ISETP.LT.AND P3, PT, R3, UR6, !P3 ;  /* 0x0000000603007c0c */ /* 0x010fe2000df61270 */
[----:B0-----:R-:W-:Y:S01]  /*d2c0*/  IMAD.MOV.U32 R69, RZ, RZ, R7 ;  /* 0x000000ffff457224 */ /* 0x001fe200078e0007 */
[----:B------:R-:W-:Y:S01]  /*d2d0*/  PRMT R71, R9, 0x9910, RZ ;  /* 0x0000991009477816 */ /* 0x000fe200000000ff */
[----:B------:R-:W-:Y:S01]  /*d2e0*/  IMAD.X R7, R8, 0x1, R228, P6 ;  /* 0x0000000108077824 */ /* 0x000fe200030e06e4 */
[----:B------:R-:W-:Y:S01]  /*d2f0*/  F2FP.SATFINITE.E4M3.F32.PACK_AB_MERGE_C R115, R115, R114, RZ ;  /* 0x000000727373723e */ /* 0x000fe200048070ff */
[----:B------:R-:W-:Y:S01]  /*d300*/  VIADD R70, R0, 0x4a ;  /* 0x0000004a00467836 */ /* 0x000fe20000000000 */
[----:B--2---:R-:W-:Y:S01]  /*d310*/  IADD3 R4, P6, PT, R252, R230, RZ ;  /* 0x000000e6fc047210 */ /* 0x004fe20007fde0ff */
[----:B------:R-:W0:Y:S01]  /*d320*/  LDCU UR6, c[0x0][0x39c] ;  /* 0x00007380ff0677ac */ /* 0x000e220008000800 */
        /* <DEDUP_REMOVED lines=8> */
[----:B------:R-:W-:Y:S01]  /*d3b0*/  ISETP.LT.AND P3, PT, R3, UR12, !P1 ;  /* 0x0000000c03007c0c */ /* 0x000fe2000cf61270 */
[----:B------:R-:W0:Y:S01]  /*d3c0*/  LDCU UR12, c[0x0][0x398] ;  /* 0x00007300ff0c77ac */ /* 0x000e220008000800 */
[----:B------:R-:W-:-:S02]  /*d3d0*/  SHF.R.S32.HI R68, RZ, 0x1f, R252 ;  /* 0x0000001fff447819 */ /* 0x000fc400000114fc */
[C---:B------:R-:W-:Y:S02]  /*d3e0*/  IADD3 R8, P1, PT, R252.reuse, R229, RZ ;  /* 0x000000e5fc087210 */ /* 0x040fe40007f3e0ff */
[----:B--2---:R-:W-:-:S03]  /*d3f0*/  IADD3 R6, P6, PT, R252, R230, RZ ;  /* 0x000000e6fc067210 */ /* 0x004fc60007fde0ff */
[----:B------:R-:W-:Y:S01]  /*d400*/  IMAD.X R9, R68, 0x1, R228, P1 ;  /* 0x0000000144097824 */ /* 0x000fe200008e06e4 */
[----:B-1----:R-:W-:Y:S01]  /*d410*/  ISETP.GE.AND P1, PT, R70, UR4, PT ;  /* 0x0000000446007c0c */ /* 0x002fe2000bf26270 */
[----:B------:R-:W1:Y:S01]  /*d420*/  LDCU UR4, c[0x0][0x39c] ;  /* 0x00007380ff0477ac */ /* 0x000e620008000800 */
[----:B------:R-:W-:Y:S01]  /*d430*/  IMAD.X R7, R68, 0x1, R231, P6 ;  /* 0x0000000144077824 */ /* 0x000fe200030e06e7 */
[----:B------:R-:W-:Y:S01]  /*d440*/  F2FP.SATFINITE.E4M3.F32.PACK_AB_MERGE_C R69, R11, R10, RZ ;  /* 0x0000000a0b45723e */ /* 0x000fe200048070ff */
[----:B------:R-:W-:Y:S01]  /*d450*/  VIADD R252, R252, UR21 ;  /* 0x00000015fcfc7c36 */ /* 0x000fe20008000000 */
[----:B------:R-:W-:Y:S01]  /*d460*/  @P5 STG.E.U8 desc[UR18][R8.64], R115 ;  /* 0x0000007308005986 */ /* 0x000fe2000c101112 */
[----:B-----5:R-:W-:Y:S01]  /*d470*/  ISETP.LT.AND P5, PT, R2, UR10, !P0 ;  /* 0x0000000a02007c0c */ /* 0x020fe2000c7a1270 */
[----:B------:R-:W-:Y:S01]  /*d480*/  VIADD R68, R0, 0x4b ;  /* 0x0000004b00447836 */ /* 0x000fe20000000000 */
[----:B----4-:R-:W-:Y:S01]  /*d490*/  PRMT R5, R69, 0x9910, RZ ;  /* 0x0000991045057816 */ /* 0x010fe200000000ff */
[----:B------:R2:W-:Y:S01]  /*d4a0*/  @P3 STG.E.U8 desc[UR18][R6.64], R69 ;  /* 0x0000004506003986 */ /* 0x0005e2000c101112 */
[----:B------:R-:W-:Y:S01]  /*d4b0*/  ISETP.LT.AND P3, PT, R3, UR14, !P0 ;  /* 0x0000000e03007c0c */ /* 0x000fe2000c761270 */
[----:B------:R-:W4:Y:S01]  /*d4c0*/  LDCU UR10, c[0x0][0x398] ;  /* 0x00007300ff0a77ac */ /* 0x000f220008000800 */
[----:B------:R-:W-:-:S02]  /*d4d0*/  SHF.R.S32.HI R10, RZ, 0x1f, R252 ;  /* 0x0000001fff0a7819 */ /* 0x000fc400000114fc */
[C---:B------:R-:W-:Y:S01]  /*d4e0*/  IADD3 R4, P0, PT, R252.reuse, R229, RZ ;  /* 0x000000e5fc047210 */ /* 0x040fe20007f1e0ff */
[----:B------:R-:W5:Y:S01]  /*d4f0*/  LDCU UR14, c[0x0][0x398] ;  /* 0x00007300ff0e77ac */ /* 0x000f620008000800 */
[----:B------:R-:W-:Y:S01]  /*d500*/  PRMT R11, R115, 0x9910, RZ ;  /* 0x00009910730b7816 */ /* 0x000fe200000000ff */
[----:B--2---:R-:W-:Y:S01]  /*d510*/  IMAD.MOV.U32 R69, RZ, RZ, R5 ;  /* 0x000000ffff457224 */ /* 0x004fe200078e0005 */
[----:B------:R-:W-:Y:S01]  /*d520*/  IADD3 R6, P6, PT, R252, R230, RZ ;  /* 0x000000e6fc067210 */ /* 0x000fe20007fde0ff */
[----:B------:R-:W-:Y:S01]  /*d530*/  IMAD.X R5, R10, 0x1, R228, P0 ;  /* 0x000000010a057824 */ /* 0x000fe200000e06e4 */
[----:B------:R-:W-:Y:S01]  /*d540*/  SHF.R.S32.HI R11, RZ, 0x8, R11 ;  /* 0x00000008ff0b7819 */ /* 0x000fe2000001140b */
[----:B------:R-:W-:Y:S01]  /*d550*/  VIADD R252, R252, UR21 ;  /* 0x00000015fcfc7c36 */ /* 0x000fe20008000000 */
[----:B------:R-:W-:Y:S01]  /*d560*/  SHF.R.S32.HI R69, RZ, 0x8, R69 ;  /* 0x00000008ff457819 */ /* 0x000fe20000011445 */
[----:B------:R-:W-:Y:S01]  /*d570*/  IMAD.X R7, R10, 0x1, R231, P6 ;  /* 0x000000010a077824 */ /* 0x000fe200030e06e7 */
[----:B-1----:R-:W-:Y:S01]  /*d580*/  ISETP.GE.AND P0, PT, R68, UR4, PT ;  /* 0x0000000444007c0c */ /* 0x002fe2000bf06270 */
[----:B------:R-:W-:Y:S01]  /*d590*/  VIADD R9, R0, 0x4c ;  /* 0x0000004c00097836 */ /* 0x000fe20000000000 */
[----:B------:R1:W-:Y:S01]  /*d5a0*/  @P5 STG.E.U8 desc[UR18][R4.64], R11 ;  /* 0x0000000b04005986 */ /* 0x0003e2000c101112 */
[----:B------:R-:W2:Y:S01]  /*d5b0*/  LDCU UR4, c[0x0][0x39c] ;  /* 0x00007380ff0477ac */ /* 0x000ea20008000800 */
[----:B---3--:R-:W-:-:S02]  /*d5c0*/  ISETP.LT.AND P5, PT, R2, UR8, !P2 ;  /* 0x0000000802007c0c */ /* 0x008fc4000d7a1270 */
[----:B------:R3:W-:Y:S01]  /*d5d0*/  @P3 STG.E.U8 desc[UR18][R6.64], R69 ;  /* 0x0000004506003986 */ /* 0x0007e2000c101112 */
[----:B------:R-:W-:Y:S01]  /*d5e0*/  SHF.R.S32.HI R10, RZ, 0x1f, R252 ;  /* 0x0000001fff0a7819 */ /* 0x000fe200000114fc */
[----:B------:R-:W4:Y:S01]  /*d5f0*/  LDCU UR8, c[0x0][0x398] ;  /* 0x00007300ff0877ac */ /* 0x000f220008000800 */
[-C--:B------:R-:W-:Y:S02]  /*d600*/  IADD3 R8, P3, PT, R252, R229.reuse, RZ ;  /* 0x000000e5fc087210 */ /* 0x080fe40007f7e0ff */
[----:B0-----:R-:W-:Y:S01]  /*d610*/  ISETP.LT.AND P6, PT, R3, UR12, !P2 ;  /* 0x0000000c03007c0c */ /* 0x001fe2000d7c1270 */
[----:B------:R-:W0:Y:S01]  /*d620*/  LDCU UR12, c[0x0][0x398] ;  /* 0x00007300ff0c77ac */ /* 0x000e220008000800 */
[----:B------:R-:W-:Y:S01]  /*d630*/  ISETP.GE.AND P2, PT, R9, UR6, PT ;  /* 0x0000000609007c0c */ /* 0x000fe2000bf46270 */
[----:B------:R-:W0:Y:S01]  /*d640*/  LDCU UR6, c[0x0][0x398] ;  /* 0x00007300ff0677ac */ /* 0x000e220008000800 */
[----:B------:R-:W-:Y:S01]  /*d650*/  IMAD.X R9, R10, 0x1, R228, P3 ;  /* 0x000000010a097824 */ /* 0x000fe200018e06e4 */
[----:B-1----:R-:W-:Y:S01]  /*d660*/  IADD3 R4, P3, PT, R252, R230, RZ ;  /* 0x000000e6fc047210 */ /* 0x002fe20007f7e0ff */
[----:B---3--:R-:W-:Y:S01]  /*d670*/  VIADD R6, R0, 0x4d ;  /* 0x0000004d00067836 */ /* 0x008fe20000000000 */
[----:B------:R-:W-:Y:S01]  /*d680*/  F2FP.SATFINITE.E4M3.F32.PACK_AB_MERGE_C R117, R117, R116, RZ ;  /* 0x000000747575723e */ /* 0x000fe200048070ff */
[----:B------:R-:W-:Y:S01]  /*d690*/  VIADD R252, R252, UR21 ;  /* 0x00000015fcfc7c36 */ /* 0x000fe20008000000 */
[----:B------:R-:W-:Y:S01]  /*d6a0*/  F2FP.SATFINITE.E4M3.F32.PACK_AB_MERGE_C R13, R13, R12, RZ ;  /* 0x0000000c0d0d723e */ /* 0x000fe200048070ff */
[----:B------:R-:W-:Y:S01]  /*d6b0*/  IMAD.X R5, R10, 0x1, R231, P3 ;  /* 0x000000010a057824 */ /* 0x000fe200018e06e7 */
[----:B--2---:R-:W-:Y:S01]  /*d6c0*/  ISETP.GE.AND P3, PT, R6, UR4, PT ;  /* 0x0000000406007c0c */ /* 0x004fe2000bf66270 */
[----:B------:R1:W-:Y:S01]  /*d6d0*/  @P5 STG.E.U8 desc[UR18][R8.64], R117 ;  /* 0x0000007508005986 */ /* 0x0003e2000c101112 */
[----:B------:R-:W-:Y:S01]  /*d6e0*/  SHF.R.S32.HI R10, RZ, 0x1f, R252 ;  /* 0x0000001fff0a7819 */ /* 0x000fe200000114fc */
[----:B------:R-:W2:Y:S02]  /*d6f0*/  LDCU UR4, c[0x0][0x39c] ;  /* 0x00007380ff0477ac */ /* 0x000ea40008000800 */
[----:B------:R3:W-:Y:S01]  /*d700*/  @P6 STG.E.U8 desc[UR18][R4.64], R13 ;  /* 0x0000000d04006986 */ /* 0x0007e2000c101112 */
[----:B------:R-:W-:-:S02]  /*d710*/  IADD3 R6, P6, PT, R252, R229, RZ ;  /* 0x000000e5fc067210 */ /* 0x000fc40007fde0ff */
[----:B----4-:R-:W-:Y:S01]  /*d720*/  ISETP.LT.AND P5, PT, R2, UR10, !P4 ;  /* 0x0000000a02007c0c */ /* 0x010fe2000e7a1270 */
[----:B------:R-:W4:Y:S01]  /*d730*/  LDCU UR10, c[0x0][0x398] ;  /* 0x00007300ff0a77ac */ /* 0x000f220008000800 */
[----:B0-----:R-:W-:Y:S02]  /*d740*/  ISETP.LT.AND P4, PT, R3, UR6, !P4 ;  /* 0x0000000603007c0c */ /* 0x001fe4000e781270 */
[----:B-1----:R-:W-:Y:S01]  /*d750*/  PRMT R8, R13, 0x9910, RZ ;  /* 0x000099100d087816 */ /* 0x002fe200000000ff */
[----:B------:R-:W-:Y:S01]  /*d760*/  IMAD.X R7, R10, 0x1, R228, P6 ;  /* 0x000000010a077824 */ /* 0x000fe200030e06e4 */
[----:B------:R-:W-:Y:S01]  /*d770*/  PRMT R11, R117, 0x9910, RZ ;  /* 0x00009910750b7816 */ /* 0x000fe200000000ff */
[----:B------:R-:W-:Y:S01]  /*d780*/  VIADD R12, R0, 0x4e ;  /* 0x0000004e000c7836 */ /* 0x000fe20000000000 */
[C---:B---3--:R-:W-:Y:S01]  /*d790*/  IADD3 R4, P6, PT, R252.reuse, R230, RZ ;  /* 0x000000e6fc047210 */ /* 0x048fe20007fde0ff */
[----:B------:R-:W-:Y:S01]  /*d7a0*/  IMAD.MOV.U32 R13, RZ, RZ, R8 ;  /* 0x000000ffff0d7224 */ /* 0x000fe200078e0008 */
[----:B------:R-:W-:Y:S01]  /*d7b0*/  SHF.R.S32.HI R11, RZ, 0x8, R11 ;  /* 0x00000008ff0b7819 */ /* 0x000fe2000001140b */
[----:B------:R-:W-:Y:S01]  /*d7c0*/  VIADD R252, R252, UR21 ;  /* 0x00000015fcfc7c36 */ /* 0x000fe20008000000 */
[----:B------:R-:W-:Y:S01]  /*d7d0*/  F2FP.SATFINITE.E4M3.F32.PACK_AB_MERGE_C R119, R119, R118, RZ ;  /* 0x000000767777723e */ /* 0x000fe200048070ff */
[----:B------:R-:W-:Y:S01]  /*d7e0*/  IMAD.X R5, R10, 0x1, R231, P6 ;  /* 0x000000010a057824 */ /* 0x000fe200030e06e7 */
[----:B------:R-:W-:Y:S01]  /*d7f0*/  SHF.R.S32.HI R13, RZ, 0x8, R13 ;  /* 0x00000008ff0d7819 */ /* 0x000fe2000001140d */
[----:B------:R0:W-:Y:S01]  /*d800*/  @P5 STG.E.U8 desc[UR18][R6.64], R11 ;  /* 0x0000000b06005986 */ /* 0x0001e2000c101112 */
[----:B------:R-:W-:Y:S01]  /*d810*/  ISETP.LT.AND P5, PT, R2, UR8, !P1 ;  /* 0x0000000802007c0c */ /* 0x000fe2000cfa1270 */
[----:B------:R-:W1:Y:S02]  /*d820*/  LDCU UR8, c[0x0][0x398] ;  /* 0x00007300ff0877ac */ /* 0x000e640008000800 */
[----:B------:R3:W-:Y:S01]  /*d830*/  @P4 STG.E.U8 desc[UR18][R4.64], R13 ;  /* 0x0000000d04004986 */ /* 0x0007e2000c101112 */
[----:B------:R-:W-:Y:S01]  /*d840*/  ISETP.LT.AND P4, PT, R3, UR12, !P1 ;  /* 0x0000000c03007c0c */ /* 0x000fe2000cf81270 */
[----:B------:R-:W1:Y:S01]  /*d850*/  LDCU UR12, c[0x0][0x398] ;  /* 0x00007300ff0c77ac */ /* 0x000e620008000800 */
[----:B------:R-:W-:-:S02]  /*d860*/  SHF.R.S32.HI R10, RZ, 0x1f, R252 ;  /* 0x0000001fff0a7819 */ /* 0x000fc400000114fc */
[C---:B------:R-:W-:Y:S01]  /*d870*/  IADD3 R8, P1, PT, R252.reuse, R229, RZ ;  /* 0x000000e5fc087210 */ /* 0x040fe20007f3e0ff */
[----:B------:R-:W1:Y:S01]  /*d880*/  LDCU UR6, c[0x0][0x39c] ;  /* 0x00007380ff0677ac */ /* 0x000e620008000800 */
[----:B0-----:R-:W-:-:S03]  /*d890*/  IADD3 R6, P6, PT, R252, R230, RZ ;  /* 0x000000e6fc067210 */ /* 0x001fc60007fde0ff */
[----:B------:R-:W-:Y:S01]  /*d8a0*/  IMAD.X R9, R10, 0x1, R228, P1 ;  /* 0x000000010a097824 */ /* 0x000fe200008e06e4 */
[----:B--2---:R-:W-:Y:S01]  /*d8b0*/  ISETP.GE.AND P1, PT, R12, UR4, PT ;  /* 0x000000040c007c0c */ /* 0x004fe2000bf26270 */
[----:B------:R-:W0:Y:S01]  /*d8c0*/  LDCU UR4, c[0x0][0x39c] ;  /* 0x00007380ff0477ac */ /* 0x000e220008000800 */
[----:B------:R-:W-:Y:S01]  /*d8d0*/  IMAD.X R7, R10, 0x1, R231, P6 ;  /* 0x000000010a077824 */ /* 0x000fe200030e06e7 */
[----:B------:R-:W-:Y:S01]  /*d8e0*/  F2FP.SATFINITE.E4M3.F32.PACK_AB_MERGE_C R15, R15, R14, RZ ;  /* 0x0000000e0f0f723e */ /* 0x000fe200048070ff */
[----:B------:R-:W-:Y:S01]  /*d8f0*/  VIADD R252, R252, UR21 ;  /* 0x00000015fcfc7c36 */ /* 0x000fe20008000000 */
[----:B------:R2:W-:Y:S01]  /*d900*/  @P5 STG.E.U8 desc[UR18][R8.64], R119 ;  /* 0x0000007708005986 */ /* 0x0005e2000c101112 */
[----:B----4-:R-:W-:Y:S02]  /*d910*/  ISETP.LT.AND P5, PT, R2, UR10, !P0 ;  /* 0x0000000a02007c0c */ /* 0x010fe4000c7a1270 */
[----:B------:R-:W-:Y:S01]  /*d920*/  PRMT R11, R119, 0x9910, RZ ;  /* 0x00009910770b7816 */ /* 0x000fe200000000ff */
[----:B------:R4:W-:Y:S01]  /*d930*/  @P4 STG.E.U8 desc[UR18][R6.64], R15 ;  /* 0x0000000f06004986 */ /* 0x0009e2000c101112 */
[----:B-----5:R-:W-:Y:S01]  /*d940*/  ISETP.LT.AND P4, PT, R3, UR14, !P0 ;  /* 0x0000000e03007c0c */ /* 0x020fe2000c781270 */
[----:B------:R-:W-:Y:S01]  /*d950*/  VIADD R12, R0, 0x4f ;  /* 0x0000004f000c7836 */ /* 0x000fe20000000000 */
[----:B------:R-:W-:Y:S01]  /*d960*/  SHF.R.S32.HI R10, RZ, 0x1f, R252 ;  /* 0x0000001fff0a7819 */ /* 0x000fe200000114fc */
[----:B------:R-:W5:Y:S01]  /*d970*/  LDCU UR10, c[0x0][0x398] ;  /* 0x00007300ff0a77ac */ /* 0x000f620008000800 */
[----:B---3--:R-:W-:-:S02]  /*d980*/  IADD3 R4, P0, PT, R252, R229, RZ ;  /* 0x000000e5fc047210 */ /* 0x008fc40007f1e0ff */
[----:B------:R-:W-:Y:S01]  /*d990*/  PRMT R13, R15, 0x9910, RZ ;  /* 0x000099100f0d7816 */ /* 0x000fe200000000ff */
[----:B--2---:R-:W-:Y:S01]  /*d9a0*/  VIADD R9, R0, 0x50 ;  /* 0x0000005000097836 */ /* 0x004fe20000000000 */
[----:B------:R-:W-:Y:S02]  /*d9b0*/  SHF.R.S32.HI R11, RZ, 0x8, R11 ;  /* 0x00000008ff0b7819 */ /* 0x000fe4000001140b */
[----:B----4-:R-:W-:Y:S01]  /*d9c0*/  IADD3 R6, P6, PT, R252, R230, RZ ;  /* 0x000000e6fc067210 */ /* 0x010fe20007fde0ff */
[----:B------:R-:W-:Y:S01]  /*d9d0*/  IMAD.X R5, R10, 0x1, R228, P0 ;  /* 0x000000010a057824 */ /* 0x000fe200000e06e4 */
[----:B------:R-:W-:Y:S01]  /*d9e0*/  SHF.R.S32.HI R13, RZ, 0x8, R13 ;  /* 0x00000008ff0d7819 */ /* 0x000fe2000001140d */
[----:B------:R-:W-:Y:S01]  /*d9f0*/  VIADD R252, R252, UR21 ;  /* 0x00000015fcfc7c36 */ /* 0x000fe20008000000 */
[----:B------:R-:W-:Y:S01]  /*da00*/  F2FP.SATFINITE.E4M3.F32.PACK_AB_MERGE_C R121, R121, R120, RZ ;  /* 0x000000787979723e */ /* 0x000fe200048070ff */
[----:B------:R-:W-:Y:S01]  /*da10*/  IMAD.X R7, R10, 0x1, R231, P6 ;  /* 0x000000010a077824 */ /* 0x000fe200030e06e7 */
[----:B0-----:R-:W-:Y:S01]  /*da20*/  ISETP.GE.AND P0, PT, R12, UR4, PT ;  /* 0x000000040c007c0c */ /* 0x001fe2000bf06270 */
[----:B------:R0:W-:Y:S01]  /*da30*/  @P5 STG.E.U8 desc[UR18][R4.64], R11 ;  /* 0x0000000b04005986 */ /* 0x0001e2000c101112 */
[----:B------:R-:W2:Y:S01]  /*da40*/  LDCU UR4, c[0x0][0x39c] ;  /* 0x00007380ff0477ac */ /* 0x000ea20008000800 */
[----:B-1----:R-:W-:-:S02]  /*da50*/  ISETP.LT.AND P5, PT, R2, UR8, !P2 ;  /* 0x0000000802007c0c */ /* 0x002fc4000d7a1270 */
[----:B------:R1:W-:Y:S01]  /*da60*/  @P4 STG.E.U8 desc[UR18][R6.64], R13 ;  /* 0x0000000d06004986 */ /* 0x0003e2000c101112 */
[----:B------:R-:W-:Y:S01]  /*da70*/  SHF.R.S32.HI R10, RZ, 0x1f, R252 ;  /* 0x0000001fff0a7819 */ /* 0x000fe200000114fc */
[----:B------:R-:W3:Y:S01]  /*da80*/  LDCU UR8, c[0x0][0x398] ;  /* 0x00007300ff0877ac */ /* 0x000ee20008000800 */
[-C--:B------:R-:W-:Y:S02]  /*da90*/  IADD3 R8, P4, PT, R252, R229.reuse, RZ ;  /* 0x000000e5fc087210 */ /* 0x080fe40007f9e0ff */
[----:B------:R-:W-:Y:S01]  /*daa0*/  ISETP.LT.AND P6, PT, R3, UR12, !P2 ;  /* 0x0000000c03007c0c */ /* 0x000fe2000d7c1270 */
[----:B------:R-:W4:Y:S01]  /*dab0*/  LDCU UR12, c[0x0][0x398] ;  /* 0x00007300ff0c77ac */ /* 0x000f220008000800 */
[----:B------:R-:W-:Y:S01]  /*dac0*/  ISETP.GE.AND P2, PT, R9, UR6, PT ;  /* 0x0000000609007c0c */ /* 0x000fe2000bf46270 */
[----:B------:R-:W3:Y:S01]  /*dad0*/  LDCU UR6, c[0x0][0x398] ;  /* 0x00007300ff0677ac */ /* 0x000ee20008000800 */
[----:B------:R-:W-:Y:S01]  /*dae0*/  IMAD.X R9, R10, 0x1, R228, P4 ;  /* 0x000000010a097824 */ /* 0x000fe200020e06e4 */
[----:B0-----:R-:W-:Y:S01]  /*daf0*/  IADD3 R4, P4, PT, R252, R230, RZ ;  /* 0x000000e6fc047210 */ /* 0x001fe20007f9e0ff */
[----:B-1----:R-:W-:Y:S01]  /*db00*/  VIADD R6, R0, 0x51 ;  /* 0x0000005100067836 */ /* 0x002fe20000000000 */
[----:B------:R-:W-:Y:S01]  /*db10*/  F2FP.SATFINITE.E4M3.F32.PACK_AB_MERGE_C R17, R17, R16, RZ ;  /* 0x000000101111723e */ /* 0x000fe200048070ff */
[----:B------:R-:W-:Y:S01]  /*db20*/  VIADD R252, R252, UR21 ;  /* 0x00000015fcfc7c36 */ /* 0x000fe20008000000 */
[----:B------:R-:W0:Y:S01]  /*db30*/  LDCU UR14, c[0x0][0x398] ;  /* 0x00007300ff0e77ac */ /* 0x000e220008000800 */
[----:B------:R-:W-:Y:S01]  /*db40*/  IMAD.X R5, R10, 0x1, R231, P4 ;  /* 0x000000010a057824 */ /* 0x000fe200020e06e7 */
[----:B------:R-:W-:Y:S01]  /*db50*/  @P5 STG.E.U8 desc[UR18][R8.64], R121 ;  /* 0x0000007908005986 */ /* 0x000fe2000c101112 */
[----:B--2---:R-:W-:Y:S01]  /*db60*/  ISETP.GE.AND P4, PT, R6, UR4, PT ;  /* 0x0000000406007c0c */ /* 0x004fe2000bf86270 */
        /* <DEDUP_REMOVED lines=12> */
[----:B--2---:R-:W-:Y:S02]  /*dc30*/  IADD3 R4, P6, PT, R252, R230, RZ ;  /* 0x000000e6fc047210 */ /* 0x004fe40007fde0ff */
[----:B------:R-:W-:-:S02]  /*dc40*/  SHF.R.S32.HI R11, RZ, 0x8, R11 ;  /* 0x00000008ff0b7819 */ /* 0x000fc4000001140b */
[----:B------:R-:W-:Y:S01]  /*dc50*/  SHF.R.S32.HI R13, RZ, 0x8, R13 ;  /* 0x00000008ff0d7819 */ /* 0x000fe2000001140d */
[----:B------:R-:W-:Y:S02]  /*dc60*/  IMAD.X R5, R10, 0x1, R231, P6 ;  /* 0x000000010a057824 */ /* 0x000fe400030e06e7 */
[----:B------:R-:W-:Y:S01]  /*dc70*/  VIADD R252, R252, UR21 ;  /* 0x00000015fcfc7c36 */ /* 0x000fe20008000000 */
[----:B------:R2:W-:Y:S01]  /*dc80*/  @P5 STG.E.U8 desc[UR18][R6.64], R11 ;  /* 0x0000000b06005986 */ /* 0x0005e2000c101112 */
[----:B------:R-:W-:Y:S01]  /*dc90*/  ISETP.LT.AND P5, PT, R2, UR8, !P1 ;  /* 0x0000000802007c0c */ /* 0x000fe2000cfa1270 */
[----:B------:R-:W0:Y:S02]  /*dca0*/  LDCU UR8, c[0x0][0x398] ;  /* 0x00007300ff0877ac */ /* 0x000e240008000800 */
[----:B------:R0:W-:Y:S01]  /*dcb0*/  @P3 STG.E.U8 desc[UR18][R4.64], R13 ;  /* 0x0000000d04003986 */ /* 0x0001e2000c101112 */
[----:B----4-:R-:W-:Y:S01]  /*dcc0*/  ISETP.LT.AND P3, PT, R3, UR12, !P1 ;  /* 0x0000000c03007c0c */ /* 0x010fe2000cf61270 */
[----:B------:R-:W4:Y:S01]  /*dcd0*/  LDCU UR12, c[0x0][0x398] ;  /* 0x00007300ff0c77ac */ /* 0x000f220008000800 */
[----:B------:R-:W-:-:S02]  /*dce0*/  SHF.R.S32.HI R10, RZ, 0x1f, R252 ;  /* 0x0000001fff0a7819 */ /* 0x000fc400000114fc */
[C---:B------:R-:W-:Y:S02]  /*dcf0*/  IADD3 R8, P1, PT, R252.reuse, R229, RZ ;  /* 0x000000e5fc087210 */ /* 0x040fe40007f3e0ff */
[----:B--2---:R-:W-:-:S03]  /*dd00*/  IADD3 R6, P6, PT, R252, R230, RZ ;  /* 0x000000e6fc067210 */ /* 0x004fc60007fde0ff */
        /* <DEDUP_REMOVED lines=12> */
[----:B0-----:R-:W-:Y:S01]  /*ddd0*/  ISETP.LT.AND P3, PT, R3, UR14, !P0 ;  /* 0x0000000e03007c0c */ /* 0x001fe2000c761270 */
[----:B------:R-:W0:Y:S01]  /*dde0*/  LDCU UR10, c[0x0][0x398] ;  /* 0x00007300ff0a77ac */ /* 0x000e220008000800 */
[----:B------:R-:W-:-:S02]  /*ddf0*/  IADD3 R4, P0, PT, R252, R229, RZ ;  /* 0x000000e5fc047210 */ /* 0x000fc40007f1e0ff */
[----:B------:R-:W-:Y:S01]  /*de00*/  PRMT R11, R123, 0x9910, RZ ;  /* 0x000099107b0b7816 */ /* 0x000fe200000000ff */
[----:B------:R-:W5:Y:S01]  /*de10*/  LDCU UR14, c[0x0][0x398] ;  /* 0x00007300ff0e77ac */ /* 0x000f620008000800 */
[----:B------:R-:W-:Y:S01]  /*de20*/  PRMT R13, R19, 0x9910, RZ ;  /* 0x00009910130d7816 */ /* 0x000fe200000000ff */
[----:B------:R-:W-:Y:S01]  /*de30*/  IMAD.X R5, R10, 0x1, R228, P0 ;  /* 0x000000010a057824 */ /* 0x000fe200000e06e4 */
[C---:B--2---:R-:W-:Y:S02]  /*de40*/  IADD3 R6, P6, PT, R252.reuse, R230, RZ ;  /* 0x000000e6fc067210 */ /* 0x044fe40007fde0ff */
        /* <DEDUP_REMOVED lines=8> */
[----:B------:R-:W-:-:S02]  /*ded0*/  ISETP.LT.AND P5, PT, R2, UR8, !P2 ;  /* 0x0000000802007c0c */ /* 0x000fc4000d7a1270 */
[----:B------:R0:W-:Y:S01]  /*dee0*/  @P3 STG.E.U8 desc[UR18][R6.64], R13 ;  /* 0x0000000d06003986 */ /* 0x0001e2000c101112 */
[----:B------:R-:W-:Y:S01]  /*def0*/  SHF.R.S32.HI R10, RZ, 0x1f, R252 ;  /* 0x0000001fff0a7819 */ /* 0x000fe200000114fc */
[----:B------:R-:W5:Y:S01]  /*df00*/  LDCU UR8, c[0x0][0x398] ;  /* 0x00007300ff0877ac */ /* 0x000f620008000800 */
[-C--:B------:R-:W-:Y:S02]  /*df10*/  IADD3 R8, P3, PT, R252, R229.reuse, RZ ;  /* 0x000000e5fc087210 */ /* 0x080fe40007f7e0ff */
[----:B----4-:R-:W-:Y:S01]  /*df20*/  ISETP.LT.AND P6, PT, R3, UR12, !P2 ;  /* 0x0000000c03007c0c */ /* 0x010fe2000d7c1270 */
[----:B------:R-:W4:Y:S01]  /*df30*/  LDCU UR12, c[0x0][0x398] ;  /* 0x00007300ff0c77ac */ /* 0x000f220008000800 */
[----:B---3--:R-:W-:Y:S01]  /*df40*/  ISETP.GE.AND P2, PT, R9, UR6, PT ;  /* 0x0000000609007c0c */ /* 0x008fe2000bf46270 */
[----:B------:R-:W3:Y:S01]  /*df50*/  LDCU UR6, c[0x0][0x398] ;  /* 0x00007300ff0677ac */ /* 0x000ee20008000800 */
[----:B------:R-:W-:Y:S01]  /*df60*/  IMAD.X R9, R10, 0x1, R228, P3 ;  /* 0x000000010a097824 */ /* 0x000fe200018e06e4 */
[----:B-1----:R-:W-:Y:S01]  /*df70*/  IADD3 R4, P3, PT, R252, R230, RZ ;  /* 0x000000e6fc047210 */ /* 0x002fe20007f7e0ff */
[----:B0-----:R-:W-:Y:S01]  /*df80*/  VIADD R6, R0, 0x55 ;  /* 0x0000005500067836 */ /* 0x001fe20000000000 */
[----:B------:R-:W-:Y:S01]  /*df90*/  F2FP.SATFINITE.E4M3.F32.PACK_AB_MERGE_C R125, R125, R124, RZ ;  /* 0x0000007c7d7d723e */ /* 0x000fe200048070ff */
[----:B------:R-:W-:Y:S01]  /*dfa0*/  VIADD R252, R252, UR21 ;  /* 0x00000015fcfc7c36 */ /* 0x000fe20008000000 */
[----:B------:R-:W-:Y:S01]  /*dfb0*/  F2FP.SATFINITE.E4M3.F32.PACK_AB_MERGE_C R21, R21, R20, RZ ;  /* 0x000000141515723e */ /* 0x000fe200048070ff */
[----:B------:R-:W-:Y:S01]  /*dfc0*/  IMAD.X R5, R10, 0x1, R231, P3 ;  /* 0x000000010a057824 */ /* 0x000fe200018e06e7 */
[----:B--2---:R-:W-:Y:S01]  /*dfd0*/  ISETP.GE.AND P3, PT, R6, UR4, PT ;  /* 0x0000000406007c0c */ /* 0x004fe2000bf66270 */
[----:B------:R-:W-:Y:S01]  /*dfe0*/  @P5 STG.E.U8 desc[UR18][R8.64], R125 ;  /* 0x0000007d08005986 */ /* 0x000fe2000c101112 */
[----:B------:R-:W-:Y:S01]  /*dff0*/  SHF.R.S32.HI R10, RZ, 0x1f, R252 ;  /* 0x0000001fff0a7819 */ /* 0x000fe200000114fc */
[----:B------:R-:W0:Y:S02]  /*e000*/  LDCU UR4, c[0x0][0x39c] ;  /* 0x00007380ff0477ac */ /* 0x000e240008000800 */
[----:B------:R1:W-:Y:S01]  /*e010*/  @P6 STG.E.U8 desc[UR18][R4.64], R21 ;  /* 0x0000001504006986 */ /* 0x0003e2000c101112 */
[----:B------:R-:W-:-:S02]  /*e020*/  IADD3 R6, P6, PT, R252, R229, RZ ;  /* 0x000000e5fc067210 */ /* 0x000fc40007fde0ff */
[----:B------:R-:W-:Y:S01]  /*e030*/  ISETP.LT.AND P5, PT, R2, UR10, !P4 ;  /* 0x0000000a02007c0c */ /* 0x000fe2000e7a1270 */
[----:B------:R-:W2:Y:S01]  /*e040*/  LDCU UR10, c[0x0][0x398] ;  /* 0x00007300ff0a77ac */ /* 0x000ea20008000800 */
[----:B---3--:R-:W-:Y:S01]  /*e050*/  ISETP.LT.AND P4, PT, R3, UR6, !P4 ;  /* 0x0000000603007c0c */ /* 0x008fe2000e781270 */
[----:B------:R-:W-:Y:S01]  /*e060*/  IMAD.X R7, R10, 0x1, R228, P6 ;  /* 0x000000010a077824 */ /* 0x000fe200030e06e4 */
[----:B------:R-:W-:Y:S01]  /*e070*/  PRMT R11, R125, 0x9910, RZ ;  /* 0x000099107d0b7816 */ /* 0x000fe200000000ff */
[----:B------:R-:W-:Y:S01]  /*e080*/  VIADD R12, R0, 0x56 ;  /* 0x00000056000c7836 */ /* 0x000fe20000000000 */
[----:B------:R-:W-:Y:S01]  /*e090*/  PRMT R13, R21, 0x9910, RZ ;  /* 0x00009910150d7816 */ /* 0x000fe200000000ff */
[----:B------:R-:W3:Y:S01]  /*e0a0*/  LDCU UR6, c[0x0][0x39c] ;  /* 0x00007380ff0677ac */ /* 0x000ee20008000800 */
[----:B-1----:R-:W-:Y:S02]  /*e0b0*/  IADD3 R4, P6, PT, R252, R230, RZ ;  /* 0x000000e6fc047210 */ /* 0x002fe40007fde0ff */
[----:B------:R-:W-:-:S02]  /*e0c0*/  SHF.R.S32.HI R11, RZ, 0x8, R11 ;  /* 0x00000008ff0b7819 */ /* 0x000fc4000001140b */
[----:B------:R-:W-:Y:S01]  /*e0d0*/  SHF.R.S32.HI R13, RZ, 0x8, R13 ;  /* 0x00000008ff0d7819 */ /* 0x000fe2000001140d */
[----:B------:R-:W-:Y:S02]  /*e0e0*/  IMAD.X R5, R10, 0x1, R231, P6 ;  /* 0x000000010a057824 */ /* 0x000fe400030e06e7 */
[----:B------:R-:W-:Y:S01]  /*e0f0*/  VIADD R252, R252, UR21 ;  /* 0x00000015fcfc7c36 */ /* 0x000fe20008000000 */
[----:B------:R1:W-:Y:S01]  /*e100*/  @P5 STG.E.U8 desc[UR18][R6.64], R11 ;  /* 0x0000000b06005986 */ /* 0x0003e2000c101112 */
[----:B-----5:R-:W-:Y:S01]  /*e110*/  ISETP.LT.AND P5, PT, R2, UR8, !P1 ;  /* 0x0000000802007c0c */ /* 0x020fe2000cfa1270 */
[----:B------:R-:W5:Y:S02]  /*e120*/  LDCU UR8, c[0x0][0x398] ;  /* 0x00007300ff0877ac */ /* 0x000f640008000800 */
[----:B------:R2:W-:Y:S01]  /*e130*/  @P4 STG.E.U8 desc[UR18][R4.64], R13 ;  /* 0x0000000d04004986 */ /* 0x0005e2000c101112 */
[----:B----4-:R-:W-:Y:S01]  /*e140*/  ISETP.LT.AND P4, PT, R3, UR12, !P1 ;  /* 0x0000000c03007c0c */ /* 0x010fe2000cf81270 */
[----:B------:R-:W4:Y:S01]  /*e150*/  LDCU UR12, c[0x0][0x398] ;  /* 0x00007300ff0c77ac */ /* 0x000f220008000800 */
[----:B------:R-:W-:-:S02]  /*e160*/  SHF.R.S32.HI R10, RZ, 0x1f, R252 ;  /* 0x0000001fff0a7819 */ /* 0x000fc400000114fc */
[C---:B------:R-:W-:Y:S02]  /*e170*/  IADD3 R8, P1, PT, R252.reuse, R229, RZ ;  /* 0x000000e5fc087210 */ /* 0x040fe40007f3e0ff */
[----:B-1----:R-:W-:-:S03]  /*e180*/  IADD3 R6, P6, PT, R252, R230, RZ ;  /* 0x000000e6fc067210 */ /* 0x002fc60007fde0ff */
[----:B------:R-:W-:Y:S01]  /*e190*/  IMAD.X R9, R10, 0x1, R228, P1 ;  /* 0x000000010a097824 */ /* 0x000fe200008e06e4 */
[----:B0-----:R-:W-:Y:S01]  /*e1a0*/  ISETP.GE.AND P1, PT, R12, UR4, PT ;  /* 0x000000040c007c0c */ /* 0x001fe2000bf26270 */
[----:B------:R-:W0:Y:S01]  /*e1b0*/  LDCU UR4, c[0x0][0x39c] ;  /* 0x00007380ff0477ac */ /* 0x000e220008000800 */
[----:B------:R-:W-:Y:S01]  /*e1c0*/  F2FP.SATFINITE.E4M3.F32.PACK_AB_MERGE_C R127, R127, R126, RZ ;  /* 0x0000007e7f7f723e */ /* 0x000fe200048070ff */
[----:B------:R-:W-:Y:S01]  /*e1d0*/  IMAD.X R7, R10, 0x1, R231, P6 ;  /* 0x000000010a077824 */ /* 0x000fe200030e06e7 */
[----:B------:R-:W-:Y:S01]  /*e1e0*/  F2FP.SATFINITE.E4M3.F32.PACK_AB_MERGE_C R23, R23, R22, RZ ;  /* 0x000000161717723e */ /* 0x000fe200048070ff */
[----:B------:R-:W-:Y:S02]  /*e1f0*/  VIADD R252, R252, UR21 ;  /* 0x00000015fcfc7c36 */ /* 0x000fe40008000000 */
[----:B------:R-:W-:Y:S01]  /*e200*/  @P5 STG.E.U8 desc[UR18][R8.64], R127 ;  /* 0x0000007f08005986 */ /* 0x000fe2000c101112 */
[----:B--2---:R-:W-:Y:S01]  /*e210*/  ISETP.LT.AND P5, PT, R2, UR10, !P0 ;  /* 0x0000000a02007c0c */ /* 0x004fe2000c7a1270 */
[----:B------:R-:W-:Y:S01]  /*e220*/  VIADD R12, R0, 0x57 ;  /* 0x00000057000c7836 */ /* 0x000fe20000000000 */
[----:B------:R-:W-:Y:S01]  /*e230*/  SHF.R.S32.HI R10, RZ, 0x1f, R252 ;  /* 0x0000001fff0a7819 */ /* 0x000fe200000114fc */
[----:B------:R1:W-:Y:S01]  /*e240*/  @P4 STG.E.U8 desc[UR18][R6.64], R23 ;  /* 0x0000001706004986 */ /* 0x0003e2000c101112 */
[----:B------:R-:W-:Y:S01]  /*e250*/  ISETP.LT.AND P4, PT, R3, UR14, !P0 ;  /* 0x0000000e03007c0c */ /* 0x000fe2000c781270 */
[----:B------:R-:W2:Y:S01]  /*e260*/  LDCU UR10, c[0x0][0x398] ;  /* 0x00007300ff0a77ac */ /* 0x000ea20008000800 */
[----:B------:R-:W-:-:S02]  /*e270*/  IADD3 R4, P0, PT, R252, R229, RZ ;  /* 0x000000e5fc047210 */ /* 0x000fc40007f1e0ff */
[----:B------:R-:W-:Y:S01]  /*e280*/  PRMT R11, R127, 0x9910, RZ ;  /* 0x000099107f0b7816 */ /* 0x000fe200000000ff */
[----:B------:R-:W2:Y:S01]  /*e290*/  LDCU UR14, c[0x0][0x398] ;  /* 0x00007300ff0e77ac */ /* 0x000ea20008000800 */
[----:B------:R-:W-:Y:S01]  /*e2a0*/  PRMT R13, R23, 0x9910, RZ ;  /* 0x00009910170d7816 */ /* 0x000fe200000000ff */
[----:B------:R-:W-:Y:S01]  /*e2b0*/  IMAD.X R5, R10, 0x1, R228, P0 ;  /* 0x000000010a057824 */ /* 0x000fe200000e06e4 */
[C---:B-1----:R-:W-:Y:S02]  /*e2c0*/  IADD3 R6, P6, PT, R252.reuse, R230, RZ ;  /* 0x000000e6fc067210 */ /* 0x042fe40007fde0ff */
[----:B------:R-:W-:Y:S01]  /*e2d0*/  SHF.R.S32.HI R11, RZ, 0x8, R11 ;  /* 0x00000008ff0b7819 */ /* 0x000fe2000001140b */
[----:B------:R-:W-:Y:S01]  /*e2e0*/  VIADD R252, R252, UR21 ;  /* 0x00000015fcfc7c36 */ /* 0x000fe20008000000 */
[----:B------:R-:W-:Y:S01]  /*e2f0*/  SHF.R.S32.HI R13, RZ, 0x8, R13 ;  /* 0x00000008ff0d7819 */ /* 0x000fe2000001140d */
[----:B------:R-:W-:Y:S01]  /*e300*/  IMAD.X R7, R10, 0x1, R231, P6 ;  /* 0x000000010a077824 */ /* 0x000fe200030e06e7 */
[----:B0-----:R-:W-:Y:S01]  /*e310*/  ISETP.GE.AND P0, PT, R12, UR4, PT ;  /* 0x000000040c007c0c */ /* 0x001fe2000bf06270 */
[----:B------:R-:W-:Y:S01]  /*e320*/  VIADD R9, R0, 0x58 ;  /* 0x0000005800097836 */ /* 0x000fe20000000000 */
[----:B------:R0:W-:Y:S01]  /*e330*/  @P5 STG.E.U8 desc[UR18][R4.64], R11 ;  /* 0x0000000b04005986 */ /* 0x0001e2000c101112 */
[----:B------:R-:W1:Y:S01]  /*e340*/  LDCU UR4, c[0x0][0x39c] ;  /* 0x00007380ff0477ac */ /* 0x000e620008000800 */
[----:B-----5:R-:W-:-:S02]  /*e350*/  ISETP.LT.AND P5, PT, R2, UR8, !P2 ;  /* 0x0000000802007c0c */ /* 0x020fc4000d7a1270 */
[----:B------:R5:W-:Y:S01]  /*e360*/  @P4 STG.E.U8 desc[UR18][R6.64], R13 ;  /* 0x0000000d06004986 */ /* 0x000be2000c101112 */
[----:B------:R-:W-:Y:S01]  /*e370*/  SHF.R.S32.HI R10, RZ, 0x1f, R252 ;  /* 0x0000001fff0a7819 */ /* 0x000fe200000114fc */
[----:B------:R-:W2:Y:S01]  /*e380*/  LDCU UR8, c[0x0][0x398] ;  /* 0x00007300ff0877ac */ /* 0x000ea20008000800 */
[-C--:B------:R-:W-:Y:S02]  /*e390*/  IADD3 R8, P4, PT, R252, R229.reuse, RZ ;  /* 0x000000e5fc087210 */ /* 0x080fe40007f9e0ff */
[----:B----4-:R-:W-:Y:S01]  /*e3a0*/  ISETP.LT.AND P6, PT, R3, UR12, !P2 ;  /* 0x0000000c03007c0c */ /* 0x010fe2000d7c1270 */
[----:B------:R-:W4:Y:S01]  /*e3b0*/  LDCU UR12, c[0x0][0x398] ;  /* 0x00007300ff0c77ac */ /* 0x000f220008000800 */
[----:B---3--:R-:W-:Y:S01]  /*e3c0*/  ISETP.GE.AND P2, PT, R9, UR6, PT ;  /* 0x0000000609007c0c */ /* 0x008fe2000bf46270 */
[----:B------:R-:W3:Y:S01]  /*e3d0*/  LDCU UR6, c[0x0][0x398] ;  /* 0x00007300ff0677ac */ /* 0x000ee20008000800 */
[----:B------:R-:W-:Y:S01]  /*e3e0*/  IMAD.X R9, R10, 0x1, R228, P4 ;  /* 0x000000010a097824 */ /* 0x000fe200020e06e4 */
[----:B0-----:R-:W-:Y:S01]  /*e3f0*/  IADD3 R4, P4, PT, R252, R230, RZ ;  /* 0x000000e6fc047210 */ /* 0x001fe20007f9e0ff */
[----:B-----5:R-:W-:Y:S01]  /*e400*/  VIADD R6, R0, 0x59 ;  /* 0x0000005900067836 */ /* 0x020fe20000000000 */
[----:B------:R-:W-:Y:S01]  /*e410*/  F2FP.SATFINITE.E4M3.F32.PACK_AB_MERGE_C R129, R129, R128, RZ ;  /* 0x000000808181723e */ /* 0x000fe200048070ff */
[----:B------:R-:W-:Y:S01]  /*e420*/  VIADD R252, R252, UR21 ;  /* 0x00000015fcfc7c36 */ /* 0x000fe20008000000 */
[----:B------:R-:W-:Y:S01]  /*e430*/  F2FP.SATFINITE.E4M3.F32.PACK_AB_MERGE_C R25, R25, R24, RZ ;  /* 0x000000181919723e */ /* 0x000fe200048070ff */
[----:B------:R-:W-:Y:S01]  /*e440*/  IMAD.X R5, R10, 0x1, R231, P4 ;  /* 0x000000010a057824 */ /* 0x000fe200020e06e7 */
[----:B-1----:R-:W-:Y:S01]  /*e450*/  ISETP.GE.AND P4, PT, R6, UR4, PT ;  /* 0x0000000406007c0c */ /* 0x002fe2000bf86270 */
[----:B------:R-:W-:Y:S01]  /*e460*/  @P5 STG.E.U8 desc[UR18][R8.64], R129 ;  /* 0x0000008108005986 */ /* 0x000fe2000c101112 */
[----:B------:R-:W-:Y:S01]  /*e470*/  SHF.R.S32.HI R10, RZ, 0x1f, R252 ;  /* 0x0000001fff0a7819 */ /* 0x000fe200000114fc */
[----:B------:R-:W0:Y:S02]  /*e480*/  LDCU UR4, c[0x0][0x39c] ;  /* 0x00007380ff0477ac */ /* 0x000e240008000800 */
        /* <DEDUP_REMOVED lines=16> */
[----:B------:R-:W-:Y:S01]  /*e590*/  ISETP.LT.AND P5, PT, R2, UR8, !P1 ;  /* 0x0000000802007c0c */ /* 0x000fe2000cfa1270 */
        /* <DEDUP_REMOVED lines=295> */
[C---:B------:R-:W-:Y:S01]  /*f810*/  IMAD.X R9, R10.reuse, 0x1, R228, P1 ;  /* 0x000000010a097824 */ /* 0x040fe200008e06e4 */
[----:B------:R-:W-:Y:S01]  /*f820*/  F2FP.SATFINITE.E4M3.F32.PACK_AB_MERGE_C R147, R147, R146, RZ ;  /* 0x000000929393723e */ /* 0x000fe200048070ff */
[----:B------:R-:W-:Y:S01]  /*f830*/  IMAD.X R7, R10, 0x1, R231, P6 ;  /* 0x000000010a077824 */ /* 0x000fe200030e06e7 */
[----:B------:R-:W-:Y:S01]  /*f840*/  F2FP.SATFINITE.E4M3.F32.PACK_AB_MERGE_C R43, R43, R42, RZ ;  /* 0x0000002a2b2b723e */ /* 0x000fe200048070ff */
[----:B------:R-:W-:Y:S01]  /*f850*/  VIADD R252, R252, UR21 ;  /* 0x00000015fcfc7c36 */ /* 0x000fe20008000000 */
[----:B0-----:R-:W-:Y:S01]  /*f860*/  ISETP.GE.AND P1, PT, R12, UR4, PT ;  /* 0x000000040c007c0c */ /* 0x001fe2000bf26270 */
[----:B------:R-:W0:Y:S01]  /*f870*/  LDCU UR4, c[0x0][0x39c] ;  /* 0x00007380ff0477ac */ /* 0x000e220008000800 */
[----:B------:R-:W-:Y:S01]  /*f880*/  @P5 STG.E.U8 desc[UR18][R8.64], R147 ;  /* 0x0000009308005986 */ /* 0x000fe2000c101112 */
[----:B--2---:R-:W-:Y:S02]  /*f890*/  ISETP.LT.AND P5, PT, R2, UR10, !P0 ;  /* 0x0000000a02007c0c */ /* 0x004fe4000c7a1270 */
[----:B------:R-:W-:Y:S01]  /*f8a0*/  SHF.R.S32.HI R10, RZ, 0x1f, R252 ;  /* 0x0000001fff0a7819 */ /* 0x000fe200000114fc */
[----:B------:R1:W-:Y:S01]  /*f8b0*/  @P3 STG.E.U8 desc[UR18][R6.64], R43 ;  /* 0x0000002b06003986 */ /* 0x0003e2000c101112 */
[----:B------:R-:W-:Y:S01]  /*f8c0*/  ISETP.LT.AND P3, PT, R3, UR14, !P0 ;  /* 0x0000000e03007c0c */ /* 0x000fe2000c761270 */
[----:B------:R-:W2:Y:S01]  /*f8d0*/  LDCU UR10, c[0x0][0x398] ;  /* 0x00007300ff0a77ac */ /* 0x000ea20008000800 */
[----:B------:R-:W-:-:S02]  /*f8e0*/  IADD3 R4, P0, PT, R252, R229, RZ ;  /* 0x000000e5fc047210 */ /* 0x000fc40007f1e0ff */
[----:B------:R-:W-:Y:S01]  /*f8f0*/  PRMT R13, R147, 0x9910, RZ ;  /* 0x00009910930d7816 */ /* 0x000fe200000000ff */
[----:B------:R-:W-:Y:S01]  /*f900*/  VIADD R11, R0, 0x6b ;  /* 0x0000006b000b7836 */ /* 0x000fe20000000000 */
[----:B------:R-:W-:Y:S01]  /*f910*/  PRMT R15, R43, 0x9910, RZ ;  /* 0x000099102b0f7816 */ /* 0x000fe200000000ff */
[----:B------:R-:W-:Y:S01]  /*f920*/  IMAD.X R5, R10, 0x1, R228, P0 ;  /* 0x000000010a057824 */ /* 0x000fe200000e06e4 */
[----:B------:R-:W-:Y:S01]  /*f930*/  SHF.R.S32.HI R13, RZ, 0x8, R13 ;  /* 0x00000008ff0d7819 */ /* 0x000fe2000001140d */
[----:B------:R-:W2:Y:S01]  /*f940*/  LDCU UR14, c[0x0][0x398] ;  /* 0x00007300ff0e77ac */ /* 0x000ea20008000800 */
[C---:B-1----:R-:W-:Y:S01]  /*f950*/  IADD3 R6, P6, PT, R252.reuse, R230, RZ ;  /* 0x000000e6fc067210 */ /* 0x042fe20007fde0ff */
[----:B------:R-:W-:Y:S01]  /*f960*/  VIADD R252, R252, UR21 ;  /* 0x00000015fcfc7c36 */ /* 0x000fe20008000000 */
[----:B------:R-:W-:Y:S01]  /*f970*/  SHF.R.S32.HI R15, RZ, 0x8, R15 ;  /* 0x00000008ff0f7819 */ /* 0x000fe2000001140f */
[----:B------:R-:W-:Y:S02]  /*f980*/  @P5 STG.E.U8 desc[UR18][R4.64], R13 ;  /* 0x0000000d04005986 */ /* 0x000fe4000c101112 */
[----:B------:R-:W-:Y:S01]  /*f990*/  IMAD.X R7, R10, 0x1, R231, P6 ;  /* 0x000000010a077824 */ /* 0x000fe200030e06e7 */
[----:B-----5:R-:W-:Y:S01]  /*f9a0*/  ISETP.LT.AND P5, PT, R2, UR8, !P2 ;  /* 0x0000000802007c0c */ /* 0x020fe2000d7a1270 */
[----:B------:R-:W1:Y:S01]  /*f9b0*/  LDCU UR8, c[0x0][0x398] ;  /* 0x00007300ff0877ac */ /* 0x000e620008000800 */
[----:B0-----:R-:W-:-:S02]  /*f9c0*/  ISETP.GE.AND P0, PT, R11, UR4, PT ;  /* 0x000000040b007c0c */ /* 0x001fc4000bf06270 */
[----:B------:R0:W-:Y:S01]  /*f9d0*/  @P3 STG.E.U8 desc[UR18][R6.64], R15 ;  /* 0x0000000f06003986 */ /* 0x0001e2000c101112 */
[----:B------:R-:W-:Y:S01]  /*f9e0*/  SHF.R.S32.HI R11, RZ, 0x1f, R252 ;  /* 0x0000001fff0b7819 */ /* 0x000fe200000114fc */
[----:B------:R-:W5:Y:S01]  /*f9f0*/  LDCU UR4, c[0x0][0x39c] ;  /* 0x00007380ff0477ac */ /* 0x000f620008000800 */
[C---:B------:R-:W-:Y:S02]  /*fa00*/  IADD3 R8, P3, PT, R252.reuse, R229, RZ ;  /* 0x000000e5fc087210 */ /* 0x040fe40007f7e0ff */
[----:B----4-:R-:W-:Y:S01]  /*fa10*/  ISETP.LT.AND P2, PT, R3, UR12, !P2 ;  /* 0x0000000c03007c0c */ /* 0x010fe2000d741270 */
[----:B------:R-:W4:Y:S01]  /*fa20*/  LDCU UR12, c[0x0][0x398] ;  /* 0x00007300ff0c77ac */ /* 0x000f220008000800 */
[----:B------:R-:W-:Y:S01]  /*fa30*/  F2FP.SATFINITE.E4M3.F32.PACK_AB_MERGE_C R149, R149, R148, RZ ;  /* 0x000000949595723e */ /* 0x000fe200048070ff */
[----:B------:R-:W-:Y:S01]  /*fa40*/  IMAD.X R9, R11, 0x1, R228, P3 ;  /* 0x000000010b097824 */ /* 0x000fe200018e06e4 */
[C---:B------:R-:W-:Y:S01]  /*fa50*/  IADD3 R10, P6, PT, R252.reuse, R230, RZ ;  /* 0x000000e6fc0a7210 */ /* 0x040fe20007fde0ff */
[----:B------:R-:W-:Y:S01]  /*fa60*/  VIADD R252, R252, UR21 ;  /* 0x00000015fcfc7c36 */ /* 0x000fe20008000000 */
[----:B------:R-:W-:-:S02]  /*fa70*/  F2FP.SATFINITE.E4M3.F32.PACK_AB_MERGE_C R45, R45, R44, RZ ;  /* 0x0000002c2d2d723e */ /* 0x000fc400048070ff */
[----:B------:R-:W-:Y:S01]  /*fa80*/  @P5 STG.E.U8 desc[UR18][R8.64], R149 ;  /* 0x0000009508005986 */ /* 0x000fe2000c101112 */
[----:B--2---:R-:W-:Y:S01]  /*fa90*/  ISETP.LT.AND P5, PT, R2, UR10, !P4 ;  /* 0x0000000a02007c0c */ /* 0x004fe2000e7a1270 */
[----:B------:R-:W-:Y:S01]  /*faa0*/  IMAD.X R11, R11, 0x1, R231, P6 ;  /* 0x000000010b0b7824 */ /* 0x000fe200030e06e7 */
[----:B0-----:R-:W-:Y:S01]  /*fab0*/  SHF.R.S32.HI R7, RZ, 0x1f, R252 ;  /* 0x0000001fff077819 */ /* 0x001fe200000114fc */
[----:B------:R-:W-:Y:S01]  /*fac0*/  VIADD R5, R0, 0x6d ;  /* 0x0000006d00057836 */ /* 0x000fe20000000000 */
[----:B------:R-:W-:Y:S01]  /*fad0*/  IADD3 R4, P6, PT, R252, R229, RZ ;  /* 0x000000e5fc047210 */ /* 0x000fe20007fde0ff */
[----:B------:R-:W-:Y:S01]  /*fae0*/  VIADD R12, R0, 0x6c ;  /* 0x0000006c000c7836 */ /* 0x000fe20000000000 */
[----:B------:R-:W-:Y:S01]  /*faf0*/  PRMT R6, R149, 0x9910, RZ ;  /* 0x0000991095067816 */ /* 0x000fe200000000ff */
[----:B------:R0:W-:Y:S01]  /*fb00*/  @P2 STG.E.U8 desc[UR18][R10.64], R45 ;  /* 0x0000002d0a002986 */ /* 0x0001e2000c101112 */
[----:B-----5:R-:W-:Y:S01]  /*fb10*/  ISETP.GE.AND P2, PT, R5, UR4, PT ;  /* 0x0000000405007c0c */ /* 0x020fe2000bf46270 */
[----:B------:R-:W-:Y:S01]  /*fb20*/  IMAD.X R5, R7, 0x1, R228, P6 ;  /* 0x0000000107057824 */ /* 0x000fe200030e06e4 */
[----:B------:R-:W2:Y:S01]  /*fb30*/  LDCU UR4, c[0x0][0x39c] ;  /* 0x00007380ff0477ac */ /* 0x000ea20008000800 */
[----:B---3--:R-:W-:-:S02]  /*fb40*/  ISETP.GE.AND P3, PT, R12, UR6, PT ;  /* 0x000000060c007c0c */ /* 0x008fc4000bf66270 */
[----:B------:R-:W-:Y:S01]  /*fb50*/  PRMT R13, R45, 0x9910, RZ ;  /* 0x000099102d0d7816 */ /* 0x000fe200000000ff */
[----:B------:R-:W3:Y:S01]  /*fb60*/  LDCU UR6, c[0x0][0x39c] ;  /* 0x00007380ff0677ac */ /* 0x000ee20008000800 */
[----:B------:R-:W5:Y:S01]  /*fb70*/  LDCU UR10, c[0x0][0x398] ;  /* 0x00007300ff0a77ac */ /* 0x000f620008000800 */
[----:B0-----:R-:W-:Y:S02]  /*fb80*/  SHF.R.S32.HI R11, RZ, 0x8, R6 ;  /* 0x00000008ff0b7819 */ /* 0x001fe40000011406 */
[----:B-1----:R-:W-:Y:S01]  /*fb90*/  ISETP.LT.AND P4, PT, R3, UR8, !P4 ;  /* 0x0000000803007c0c */ /* 0x002fe2000e781270 */
[----:B------:R-:W0:Y:S02]  /*fba0*/  LDCU UR8, c[0x0][0x398] ;  /* 0x00007300ff0877ac */ /* 0x000e240008000800 */
[----:B------:R1:W-:Y:S01]  /*fbb0*/  @P5 STG.E.U8 desc[UR18][R4.64], R11 ;  /* 0x0000000b04005986 */ /* 0x0003e2000c101112 */
[C---:B------:R-:W-:Y:S01]  /*fbc0*/  IADD3 R6, P5, PT, R252.reuse, R230, RZ ;  /* 0x000000e6fc067210 */ /* 0x040fe20007fbe0ff */
[----:B------:R-:W-:Y:S01]  /*fbd0*/  VIADD R252, R252, UR21 ;  /* 0x00000015fcfc7c36 */ /* 0x000fe20008000000 */
[----:B----4-:R-:W-:Y:S01]  /*fbe0*/  ISETP.LT.AND P6, PT, R2, UR12, !P1 ;  /* 0x0000000c02007c0c */ /* 0x010fe2000cfc1270 */
[----:B------:R-:W4:Y:S02]  /*fbf0*/  LDCU UR12, c[0x0][0x398] ;  /* 0x00007300ff0c77ac */ /* 0x000f240008000800 */
[----:B------:R-:W-:Y:S01]  /*fc00*/  IMAD.X R7, R7, 0x1, R231, P5 ;  /* 0x0000000107077824 */ /* 0x000fe200028e06e7 */
[----:B------:R-:W-:-:S02]  /*fc10*/  SHF.R.S32.HI R10, RZ, 0x1f, R252 ;  /* 0x0000001fff0a7819 */ /* 0x000fc400000114fc */
[----:B------:R-:W-:Y:S02]  /*fc20*/  IADD3 R8, P5, PT, R252, R229, RZ ;  /* 0x000000e5fc087210 */ /* 0x000fe40007fbe0ff */
[----:B------:R-:W-:Y:S01]  /*fc30*/  SHF.R.S32.HI R13, RZ, 0x8, R13 ;  /* 0x00000008ff0d7819 */ /* 0x000fe2000001140d */
[----:B-1----:R-:W-:Y:S01]  /*fc40*/  VIADD R4, R0, 0x6e ;  /* 0x0000006e00047836 */ /* 0x002fe20000000000 */
[----:B------:R-:W-:Y:S01]  /*fc50*/  F2FP.SATFINITE.E4M3.F32.PACK_AB_MERGE_C R151, R151, R150, RZ ;  /* 0x000000969797723e */ /* 0x000fe200048070ff */
[----:B------:R-:W-:Y:S01]  /*fc60*/  IMAD.X R9, R10, 0x1, R228, P5 ;  /* 0x000000010a097824 */ /* 0x000fe200028e06e4 */
[----:B------:R-:W-:Y:S01]  /*fc70*/  ISETP.LT.AND P5, PT, R3, UR14, !P1 ;  /* 0x0000000e03007c0c */ /* 0x000fe2000cfa1270 */
[----:B------:R-:W-:Y:S01]  /*fc80*/  @P4 STG.E.U8 desc[UR18][R6.64], R13 ;  /* 0x0000000d06004986 */ /* 0x000fe2000c101112 */
[----:B--2---:R-:W-:Y:S01]  /*fc90*/  ISETP.GE.AND P4, PT, R4, UR4, PT ;  /* 0x0000000404007c0c */ /* 0x004fe2000bf86270 */
[----:B------:R-:W-:Y:S01]  /*fca0*/  VIADD R5, R0, 0x6f ;  /* 0x0000006f00057836 */ /* 0x000fe20000000000 */
[----:B------:R-:W-:Y:S01]  /*fcb0*/  F2FP.SATFINITE.E4M3.F32.PACK_AB_MERGE_C R47, R47, R46, RZ ;  /* 0x0000002e2f2f723e */ /* 0x000fe200048070ff */
[----:B------:R1:W-:Y:S01]  /*fcc0*/  @P6 STG.E.U8 desc[UR18][R8.64], R151 ;  /* 0x0000009708006986 */ /* 0x0003e2000c101112 */
[C---:B------:R-:W-:Y:S01]  /*fcd0*/  IADD3 R4, P6, PT, R252.reuse, R230, RZ ;  /* 0x000000e6fc047210 */ /* 0x040fe20007fde0ff */
[----:B------:R-:W2:Y:S01]  /*fce0*/  LDCU UR4, c[0x0][0x39c] ;  /* 0x00007380ff0477ac */ /* 0x000ea20008000800 */
[----:B---3--:R-:W-:Y:S01]  /*fcf0*/  ISETP.GE.AND P1, PT, R5, UR6, PT ;  /* 0x0000000605007c0c */ /* 0x008fe2000bf26270 */
[----:B------:R-:W-:-:S02]  /*fd00*/  VIADD R252, R252, UR21 ;  /* 0x00000015fcfc7c36 */ /* 0x000fc40008000000 */
[----:B------:R-:W-:Y:S01]  /*fd10*/  IMAD.X R5, R10, 0x1, R231, P6 ;  /* 0x000000010a057824 */ /* 0x000fe200030e06e7 */
[----:B-----5:R-:W-:Y:S01]  /*fd20*/  ISETP.LT.AND P6, PT, R2, UR10, !P0 ;  /* 0x0000000a02007c0c */ /* 0x020fe2000c7c1270 */
[----:B------:R-:W3:Y:S01]  /*fd30*/  LDCU UR6, c[0x0][0x398] ;  /* 0x00007300ff0677ac */ /* 0x000ee20008000800 */
[----:B------:R-:W-:Y:S02]  /*fd40*/  PRMT R11, R151, 0x9910, RZ ;  /* 0x00009910970b7816 */ /* 0x000fe400000000ff */
[----:B------:R5:W-:Y:S01]  /*fd50*/  @P5 STG.E.U8 desc[UR18][R4.64], R47 ;  /* 0x0000002f04005986 */ /* 0x000be2000c101112 */
[----:B-1----:R-:W-:Y:S01]  /*fd60*/  SHF.R.S32.HI R8, RZ, 0x1f, R252 ;  /* 0x0000001fff087819 */ /* 0x002fe200000114fc */
[----:B------:R-:W1:Y:S01]  /*fd70*/  LDCU UR10, c[0x0][0x398] ;  /* 0x00007300ff0a77ac */ /* 0x000e620008000800 */
[----:B------:R-:W-:Y:S02]  /*fd80*/  IADD3 R6, P5, PT, R252, R229, RZ ;  /* 0x000000e5fc067210 */ /* 0x000fe40007fbe0ff */
[----:B------:R-:W-:-:S03]  /*fd90*/  SHF.R.S32.HI R11, RZ, 0x8, R11 ;  /* 0x00000008ff0b7819 */ /* 0x000fc6000001140b */
[----:B------:R-:W-:Y:S01]  /*fda0*/  IMAD.X R7, R8, 0x1, R228, P5 ;  /* 0x0000000108077824 */ /* 0x000fe200028e06e4 */
[----:B0-----:R-:W-:Y:S01]  /*fdb0*/  ISETP.LT.AND P0, PT, R3, UR8, !P0 ;  /* 0x0000000803007c0c */ /* 0x001fe2000c701270 */
[----:B------:R-:W0:Y:S01]  /*fdc0*/  LDCU UR8, c[0x0][0x398] ;  /* 0x00007300ff0877ac */ /* 0x000e220008000800 */
[----:B------:R-:W-:Y:S02]  /*fdd0*/  PRMT R13, R47, 0x9910, RZ ;  /* 0x000099102f0d7816 */ /* 0x000fe400000000ff */
[----:B------:R1:W-:Y:S01]  /*fde0*/  @P6 STG.E.U8 desc[UR18][R6.64], R11 ;  /* 0x0000000b06006986 */ /* 0x0003e2000c101112 */
[----:B-----5:R-:W-:Y:S02]  /*fdf0*/  IADD3 R4, P6, PT, R252, R230, RZ ;  /* 0x000000e6fc047210 */ /* 0x020fe40007fde0ff */
[----:B------:R-:W-:-:S03]  /*fe00*/  SHF.R.S32.HI R13, RZ, 0x8, R13 ;  /* 0x00000008ff0d7819 */ /* 0x000fc6000001140d */
[----:B------:R-:W-:Y:S02]  /*fe10*/  IMAD.X R5, R8, 0x1, R231, P6 ;  /* 0x0000000108057824 */ /* 0x000fe400030e06e7 */
[----:B------:R-:W-:Y:S02]  /*fe20*/  VIADD R252, R252, UR21 ;  /* 0x00000015fcfc7c36 */ /* 0x000fe40008000000 */
[----:B-1----:R-:W-:Y:S01]  /*fe30*/  VIADD R6, R0, 0x70 ;  /* 0x0000007000067836 */ /* 0x002fe20000000000 */
[----:B------:R-:W-:Y:S01]  /*fe40*/  @P0 STG.E.U8 desc[UR18][R4.64], R13 ;  /* 0x0000000d04000986 */ /* 0x000fe2000c101112 */
[----:B---3--:R-:W-:Y:S01]  /*fe50*/  ISETP.LT.AND P5, PT, R2, UR6, !P3 ;  /* 0x0000000602007c0c */ /* 0x008fe2000dfa1270 */
[----:B------:R-:W1:Y:S02]  /*fe60*/  LDCU UR6, c[0x0][0x398] ;  /* 0x00007300ff0677ac */ /* 0x000e640008000800 */
[----:B--2---:R-:W-:Y:S01]  /*fe70*/  ISETP.GE.AND P0, PT, R6, UR4, PT ;  /* 0x0000000406007c0c */ /* 0x004fe2000bf06270 */
[----:B------:R-:W2:Y:S01]  /*fe80*/  LDCU UR4, c[0x0][0x39c] ;  /* 0x00007380ff0477ac */ /* 0x000ea20008000800 */
[----:B------:R-:W-:-:S02]  /*fe90*/  SHF.R.S32.HI R12, RZ, 0x1f, R252 ;  /* 0x0000001fff0c7819 */ /* 0x000fc400000114fc */
[----:B------:R-:W-:Y:S02]  /*fea0*/  IADD3 R8, P6, PT, R252, R229, RZ ;  /* 0x000000e5fc087210 */ /* 0x000fe40007fde0ff */
[----:B------:R-:W-:Y:S02]  /*feb0*/  ISETP.LT.AND P3, PT, R3, UR10, !P3 ;  /* 0x0000000a03007c0c */ /* 0x000fe4000df61270 */
[----:B------:R-:W-:Y:S01]  /*fec0*/  F2FP.SATFINITE.E4M3.F32.PACK_AB_MERGE_C R153, R153, R152, RZ ;  /* 0x000000989999723e */ /* 0x000fe200048070ff */
[----:B------:R-:W-:Y:S01]  /*fed0*/  IMAD.X R9, R12, 0x1, R228, P6 ;  /* 0x000000010c097824 */ /* 0x000fe200030e06e4 */
[C---:B------:R-:W-:Y:S02]  /*fee0*/  IADD3 R6, P6, PT, R252.reuse, R230, RZ ;  /* 0x000000e6fc067210 */ /* 0x040fe40007fde0ff */
[----:B------:R-:W-:Y:S01]  /*fef0*/  F2FP.SATFINITE.E4M3.F32.PACK_AB_MERGE_C R49, R49, R48, RZ ;  /* 0x000000303131723e */ /* 0x000fe200048070ff */
[----:B------:R-:W-:Y:S01]  /*ff00*/  VIADD R10, R252, UR21 ;  /* 0x00000015fc0a7c36 */ /* 0x000fe20008000000 */
[----:B------:R3:W-:Y:S01]  /*ff10*/  @P5 STG.E.U8 desc[UR18][R8.64], R153 ;  /* 0x0000009908005986 */ /* 0x0007e2000c101112 */
[----:B------:R-:W-:Y:S01]  /*ff20*/  IMAD.X R7, R12, 0x1, R231, P6 ;  /* 0x000000010c077824 */ /* 0x000fe200030e06e7 */
[----:B0-----:R-:W-:Y:S01]  /*ff30*/  ISETP.LT.AND P5, PT, R2, UR8, !P2 ;  /* 0x0000000802007c0c */ /* 0x001fe2000d7a1270 */
[----:B------:R-:W0:Y:S01]  /*ff40*/  LDCU UR8, c[0x0][0x398] ;  /* 0x00007300ff0877ac */ /* 0x000e220008000800 */
[----:B------:R-:W-:-:S02]  /*ff50*/  SHF.R.S32.HI R14, RZ, 0x1f, R10 ;  /* 0x0000001fff0e7819 */ /* 0x000fc4000001140a */
[----:B------:R5:W-:Y:S01]  /*ff60*/  @P3 STG.E.U8 desc[UR18][R6.64], R49 ;  /* 0x0000003106003986 */ /* 0x000be2000c101112 */
[----:B------:R-:W-:Y:S01]  /*ff70*/  F2FP.SATFINITE.E4M3.F32.PACK_AB_MERGE_C R155, R155, R154, RZ ;  /* 0x0000009a9b9b723e */ /* 0x000fe200048070ff */
[----:B------:R-:W0:Y:S01]  /*ff80*/  LDCU UR10, c[0x0][0x398] ;  /* 0x00007300ff0a77ac */ /* 0x000e220008000800 */
[----:B---3--:R-:W-:Y:S01]  /*ff90*/  VIADD R8, R0, 0x71 ;  /* 0x0000007100087836 */ /* 0x008fe20000000000 */
[----:B------:R-:W-:-:S04]  /*ffa0*/  IADD3 R4, P6, PT, R10, R229, RZ ;  /* 0x000000e50a047210 */ /* 0x000fc80007fde0ff */
[----:B--2---:R-:W-:Y:S01]  /*ffb0*/  ISETP.GE.AND P3, PT, R8, UR4, PT ;  /* 0x0000000408007c0c */ /* 0x004fe2000bf66270 */
[----:B------:R-:W2:Y:S01]  /*ffc0*/  LDCU UR4, c[0x0][0x39c] ;  /* 0x00007380ff0477ac */ /* 0x000ea20008000800 */
[----:B------:R-:W-:Y:S01]  /*ffd0*/  PRMT R11, R153, 0x9910, RZ ;  /* 0x00009910990b7816 */ /* 0x000fe200000000ff */
[----:B------:R-:W-:Y:S01]  /*ffe0*/  IMAD.X R5, R14, 0x1, R228, P6 ;  /* 0x000000010e057824 */ /* 0x000fe200030e06e4 */
[----:B-1----:R-:W-:Y:S01]  /*fff0*/  ISETP.LT.AND P2, PT, R3, UR6, !P2 ;  /* 0x0000000603007c0c */ /* 0x002fe2000d741270 */
[----:B------:R-:W1:Y:S01]  /*10000*/  LDCU UR6, c[0x0][0x398] ;  /* 0x00007300ff0677ac */ /* 0x000e620008000800 */
[----:B------:R-:W-:Y:S02]  /*10010*/  SHF.R.S32.HI R11, RZ, 0x8, R11 ;  /* 0x00000008ff0b7819 */ /* 0x000fe4000001140b */
[C---:B------:R-:W-:Y:S01]  /*10020*/  IADD3 R8, P6, PT, R10.reuse, R230, RZ ;  /* 0x000000e60a087210 */ /* 0x040fe20007fde0ff */
[----:B------:R-:W-:Y:S01]  /*10030*/  VIADD R10, R10, UR21 ;  /* 0x000000150a0a7c36 */ /* 0x000fe20008000000 */
[----:B------:R-:W-:Y:S01]  /*10040*/  PRMT R13, R49, 0x9910, RZ ;  /* 0x00009910310d7816 */ /* 0x000fe200000000ff */
[----:B------:R3:W-:Y:S02]  /*10050*/  @P5 STG.E.U8 desc[UR18][R4.64], R11 ;  /* 0x0000000b04005986 */ /* 0x0007e4000c101112 */
[----:B------:R-:W-:Y:S01]  /*10060*/  IMAD.X R9, R14, 0x1, R231, P6 ;  /* 0x000000010e097824 */ /* 0x000fe200030e06e7 */
[----:B-----5:R-:W-:Y:S01]  /*10070*/  SHF.R.S32.HI R7, RZ, 0x1f, R10 ;  /* 0x0000001fff077819 */ /* 0x020fe2000001140a */
[----:B------:R-:W-:Y:S01]  /*10080*/  VIADD R12, R0, 0x72 ;  /* 0x00000072000c7836 */ /* 0x000fe20000000000 */
[----:B------:R-:W-:-:S02]  /*10090*/  SHF.R.S32.HI R13, RZ, 0x8, R13 ;  /* 0x00000008ff0d7819 */ /* 0x000fc4000001140d */
[----:B----4-:R-:W-:Y:S01]  /*100a0*/  ISETP.LT.AND P5, PT, R2, UR12, !P4 ;  /* 0x0000000c02007c0c */ /* 0x010fe2000e7a1270 */
[----:B------:R-:W4:Y:S01]  /*100b0*/  LDCU UR12, c[0x0][0x398] ;  /* 0x00007300ff0c77ac */ /* 0x000f220008000800 */
[----:B---3--:R-:W-:Y:S02]  /*100c0*/  IADD3 R4, P6, PT, R10, R229, RZ ;  /* 0x000000e50a047210 */ /* 0x008fe40007fde0ff */
[----:B0-----:R-:W-:Y:S01]  /*100d0*/  ISETP.LT.AND P4, PT, R3, UR8, !P4 ;  /* 0x0000000803007c0c */ /* 0x001fe2000e781270 */
[----:B------:R0:W-:Y:S01]  /*100e0*/  @P2 STG.E.U8 desc[UR18][R8.64], R13 ;  /* 0x0000000d08002986 */ /* 0x0001e2000c101112 */
[----:B------:R-:W3:Y:S01]  /*100f0*/  LDCU UR8, c[0x0][0x398] ;  /* 0x00007300ff0877ac */ /* 0x000ee20008000800 */
[----:B------:R-:W-:Y:S01]  /*10100*/  IMAD.X R5, R7, 0x1, R228, P6 ;  /* 0x0000000107057824 */ /* 0x000fe200030e06e4 */
[----:B--2---:R-:W-:Y:S02]  /*10110*/  ISETP.GE.AND P6, PT, R12, UR4, PT ;  /* 0x000000040c007c0c */ /* 0x004fe4000bfc6270 */
[----:B------:R-:W-:Y:S01]  /*10120*/  IADD3 R6, P2, PT, R10, R230, RZ ;  /* 0x000000e60a067210 */ /* 0x000fe20007f5e0ff */
[----:B------:R-:W2:Y:S01]  /*10130*/  LDCU UR4, c[0x0][0x39c] ;  /* 0x00007380ff0477ac */ /* 0x000ea20008000800 */
[----:B------:R-:W-:-:S03]  /*10140*/  F2FP.SATFINITE.E4M3.F32.PACK_AB_MERGE_C R51, R51, R50, RZ ;  /* 0x000000323333723e */ /* 0x000fc600048070ff */
[----:B------:R-:W-:Y:S01]  /*10150*/  IMAD.X R7, R7, 0x1, R231, P2 ;  /* 0x0000000107077824 */ /* 0x000fe200010e06e7 */
[----:B------:R-:W-:Y:S01]  /*10160*/  @P5 STG.E.U8 desc[UR18][R4.64], R155 ;  /* 0x0000009b04005986 */ /* 0x000fe2000c101112 */
[----:B------:R-:W-:-:S03]  /*10170*/  VIADD R10, R10, UR21 ;  /* 0x000000150a0a7c36 */ /* 0x000fc60008000000 */
[----:B------:R5:W-:Y:S01]  /*10180*/  @P4 STG.E.U8 desc[UR18][R6.64], R51 ;  /* 0x0000003306004986 */ /* 0x000be2000c101112 */
[----:B-1----:R-:W-:Y:S01]  /*10190*/  ISETP.LT.AND P4, PT, R2, UR6, !P1 ;  /* 0x0000000602007c0c */ /* 0x002fe2000cf81270 */
[----:B0-----:R-:W-:Y:S01]  /*101a0*/  VIADD R9, R0, 0x73 ;  /* 0x0000007300097836 */ /* 0x001fe20000000000 */
[----:B------:R-:W0:Y:S01]  /*101b0*/  LDCU UR6, c[0x0][0x39c] ;  /* 0x00007380ff0677ac */ /* 0x000e220008000800 */
[----:B------:R-:W-:Y:S02]  /*101c0*/  SHF.R.S32.HI R12, RZ, 0x1f, R10 ;  /* 0x0000001fff0c7819 */ /* 0x000fe4000001140a */
[----:B------:R-:W-:Y:S02]  /*101d0*/  IADD3 R8, P5, PT, R10, R229, RZ ;  /* 0x000000e50a087210 */ /* 0x000fe40007fbe0ff */
[----:B------:R-:W-:Y:S02]  /*101e0*/  PRMT R11, R155, 0x9910, RZ ;  /* 0x000099109b0b7816 */ /* 0x000fe400000000ff */
[----:B---3--:R-:W-:Y:S01]  /*101f0*/  ISETP.LT.AND P1, PT, R3, UR8, !P1 ;  /* 0x0000000803007c0c */ /* 0x008fe2000cf21270 */
[----:B------:R-:W1:Y:S01]  /*10200*/  LDCU UR8, c[0x0][0x398] ;  /* 0x00007300ff0877ac */ /* 0x000e620008000800 */
[----:B--2---:R-:W-:Y:S01]  /*10210*/  ISETP.GE.AND P2, PT, R9, UR4, PT ;  /* 0x0000000409007c0c */ /* 0x004fe2000bf46270 */
[----:B------:R-:W-:Y:S01]  /*10220*/  IMAD.X R9, R12, 0x1, R228, P5 ;  /* 0x000000010c097824 */ /* 0x000fe200028e06e4 */
[----:B------:R-:W-:-:S02]  /*10230*/  SHF.R.S32.HI R11, RZ, 0x8, R11 ;  /* 0x00000008ff0b7819 */ /* 0x000fc4000001140b */
[----:B------:R-:W-:Y:S01]  /*10240*/  PRMT R13, R51, 0x9910, RZ ;  /* 0x00009910330d7816 */ /* 0x000fe200000000ff */
[----:B-----5:R-:W-:Y:S01]  /*10250*/  VIADD R7, R0, 0x74 ;  /* 0x0000007400077836 */ /* 0x020fe20000000000 */
[C---:B------:R-:W-:Y:S01]  /*10260*/  IADD3 R4, P5, PT, R10.reuse, R230, RZ ;  /* 0x000000e60a047210 */ /* 0x040fe20007fbe0ff */
[----:B------:R-:W-:Y:S01]  /*10270*/  VIADD R10, R10, UR21 ;  /* 0x000000150a0a7c36 */ /* 0x000fe20008000000 */
[----:B------:R2:W-:Y:S01]  /*10280*/  @P4 STG.E.U8 desc[UR18][R8.64], R11 ;  /* 0x0000000b08004986 */ /* 0x0005e2000c101112 */
[----:B------:R-:W-:Y:S01]  /*10290*/  ISETP.LT.AND P4, PT, R2, UR10, !P0 ;  /* 0x0000000a02007c0c */ /* 0x000fe2000c781270 */
[----:B------:R-:W3:Y:S01]  /*102a0*/  LDCU UR4, c[0x0][0x39c] ;  /* 0x00007380ff0477ac */ /* 0x000ee20008000800 */
[----:B------:R-:W-:Y:S01]  /*102b0*/  IMAD.X R5, R12, 0x1, R231, P5 ;  /* 0x000000010c057824 */ /* 0x000fe200028e06e7 */
[----:B------:R-:W-:Y:S02]  /*102c0*/  SHF.R.S32.HI R13, RZ, 0x8, R13 ;  /* 0x00000008ff0d7819 */ /* 0x000fe4000001140d */
[----:B------:R-:W-:Y:S01]  /*102d0*/  SHF.R.S32.HI R12, RZ, 0x1f, R10 ;  /* 0x0000001fff0c7819 */ /* 0x000fe2000001140a */
[----:B------:R-:W5:Y:S01]  /*102e0*/  LDCU UR10, c[0x0][0x398] ;  /* 0x00007300ff0a77ac */ /* 0x000f620008000800 */
[----:B------:R-:W-:Y:S01]  /*102f0*/  IADD3 R6, P5, PT, R10, R229, RZ ;  /* 0x000000e50a067210 */ /* 0x000fe20007fbe0ff */
[----:B------:R3:W-:Y:S01]  /*10300*/  @P1 STG.E.U8 desc[UR18][R4.64], R13 ;  /* 0x0000000d04001986 */ /* 0x0007e2000c101112 */
[----:B0-----:R-:W-:Y:S01]  /*10310*/  ISETP.GE.AND P1, PT, R7, UR6, PT ;  /* 0x0000000607007c0c */ /* 0x001fe2000bf26270 */
[----:B------:R-:W0:Y:S01]  /*10320*/  LDCU UR6, c[0x0][0x398] ;  /* 0x00007300ff0677ac */ /* 0x000e220008000800 */
[----:B----4-:R-:W-:Y:S01]  /*10330*/  ISETP.LT.AND P0, PT, R3, UR12, !P0 ;  /* 0x0000000c03007c0c */ /* 0x010fe2000c701270 */
[----:B------:R-:W-:Y:S01]  /*10340*/  IMAD.X R7, R12, 0x1, R228, P5 ;  /* 0x000000010c077824 */ /* 0x000fe200028e06e4 */
[----:B------:R-:W-:-:S02]  /*10350*/  F2FP.SATFINITE.E4M3.F32.PACK_AB_MERGE_C R157, R157, R156, RZ ;  /* 0x0000009c9d9d723e */ /* 0x000fc400048070ff */
[C---:B--2---:R-:W-:Y:S01]  /*10360*/  IADD3 R8, P5, PT, R10.reuse, R230, RZ ;  /* 0x000000e60a087210 */ /* 0x044fe20007fbe0ff */
[----:B------:R-:W-:Y:S02]  /*10370*/  VIADD R10, R10, UR21 ;  /* 0x000000150a0a7c36 */ /* 0x000fe40008000000 */
[----:B------:R2:W-:Y:S01]  /*10380*/  @P4 STG.E.U8 desc[UR18][R6.64], R157 ;  /* 0x0000009d06004986 */ /* 0x0005e2000c101112 */
[----:B-1----:R-:W-:Y:S01]  /*10390*/  ISETP.LT.AND P4, PT, R2, UR8, !P3 ;  /* 0x0000000802007c0c */ /* 0x002fe2000df81270 */
[----:B------:R-:W-:Y:S01]  /*103a0*/  IMAD.X R9, R12, 0x1, R231, P5 ;  /* 0x000000010c097824 */ /* 0x000fe200028e06e7 */
[----:B------:R-:W-:Y:S01]  /*103b0*/  F2FP.SATFINITE.E4M3.F32.PACK_AB_MERGE_C R53, R53, R52, RZ ;  /* 0x000000343535723e */ /* 0x000fe200048070ff */
[----:B---3--:R-:W-:Y:S01]  /*103c0*/  VIADD R5, R0, 0x75 ;  /* 0x0000007500057836 */ /* 0x008fe20000000000 */
[----:B------:R-:W-:Y:S01]  /*103d0*/  SHF.R.S32.HI R12, RZ, 0x1f, R10 ;  /* 0x0000001fff0c7819 */ /* 0x000fe2000001140a */
[----:B------:R-:W1:Y:S01]  /*103e0*/  LDCU UR8, c[0x0][0x398] ;  /* 0x00007300ff0877ac */ /* 0x000e620008000800 */
[----:B------:R-:W-:-:S02]  /*103f0*/  IADD3 R4, P5, PT, R10, R229, RZ ;  /* 0x000000e50a047210 */ /* 0x000fc40007fbe0ff */
[----:B------:R-:W-:Y:S01]  /*10400*/  PRMT R11, R157, 0x9910, RZ ;  /* 0x000099109d0b7816 */ /* 0x000fe200000000ff */
[----:B------:R3:W-:Y:S01]  /*10410*/  @P0 STG.E.U8 desc[UR18][R8.64], R53 ;  /* 0x0000003508000986 */ /* 0x0007e2000c101112 */
[----:B------:R-:W-:Y:S01]  /*10420*/  ISETP.GE.AND P0, PT, R5, UR4, PT ;  /* 0x0000000405007c0c */ /* 0x000fe2000bf06270 */
[----:B------:R-:W-:Y:S01]  /*10430*/  IMAD.X R5, R12, 0x1, R228, P5 ;  /* 0x000000010c057824 */ /* 0x000fe200028e06e4 */
[----:B------:R-:W-:Y:S01]  /*10440*/  SHF.R.S32.HI R11, RZ, 0x8, R11 ;  /* 0x00000008ff0b7819 */ /* 0x000fe2000001140b */
[----:B------:R-:W4:Y:S01]  /*10450*/  LDCU UR4, c[0x0][0x398] ;  /* 0x00007300ff0477ac */ /* 0x000f220008000800 */
[----:B0-----:R-:W-:-:S03]  /*10460*/  ISETP.LT.AND P3, PT, R3, UR6, !P3 ;  /* 0x0000000603007c0c */ /* 0x001fc6000df61270 */
[----:B------:R0:W-:Y:S01]  /*10470*/  @P4 STG.E.U8 desc[UR18][R4.64], R11 ;  /* 0x0000000b04004986 */ /* 0x0001e2000c101112 */
[C---:B--2---:R-:W-:Y:S01]  /*10480*/  IADD3 R6, P4, PT, R10.reuse, R230, RZ ;  /* 0x000000e60a067210 */ /* 0x044fe20007f9e0ff */
[----:B------:R-:W2:Y:S01]  /*10490*/  LDCU UR6, c[0x0][0x398] ;  /* 0x00007300ff0677ac */ /* 0x000ea20008000800 */
[----:B------:R-:W-:Y:S01]  /*104a0*/  PRMT R13, R53, 0x9910, RZ ;  /* 0x00009910350d7816 */ /* 0x000fe200000000ff */
[----:B------:R-:W-:Y:S02]  /*104b0*/  VIADD R10, R10, UR21 ;  /* 0x000000150a0a7c36 */ /* 0x000fe40008000000 */
[----:B------:R-:W-:Y:S01]  /*104c0*/  IMAD.X R7, R12, 0x1, R231, P4 ;  /* 0x000000010c077824 */ /* 0x000fe200020e06e7 */
[----:B------:R-:W-:Y:S01]  /*104d0*/  SHF.R.S32.HI R13, RZ, 0x8, R13 ;  /* 0x00000008ff0d7819 */ /* 0x000fe2000001140d */
[----:B---3--:R-:W-:Y:S01]  /*104e0*/  VIADD R9, R0, 0x76 ;  /* 0x0000007600097836 */ /* 0x008fe20000000000 */
[----:B-----5:R-:W-:Y:S02]  /*104f0*/  ISETP.LT.AND P5, PT, R2, UR10, !P6 ;  /* 0x0000000a02007c0c */ /* 0x020fe4000f7a1270 */
[----:B------:R-:W-:Y:S01]  /*10500*/  SHF.R.S32.HI R12, RZ, 0x1f, R10 ;  /* 0x0000001fff0c7819 */ /* 0x000fe2000001140a */
[----:B------:R3:W-:Y:S01]  /*10510*/  @P3 STG.E.U8 desc[UR18][R6.64], R13 ;  /* 0x0000000d06003986 */ /* 0x0007e2000c101112 */
[----:B------:R-:W-:-:S02]  /*10520*/  IADD3 R8, P4, PT, R10, R229, RZ ;  /* 0x000000e50a087210 */ /* 0x000fc40007f9e0ff */
[----:B------:R-:W-:Y:S01]  /*10530*/  ISETP.GE.AND P3, PT, R9, UR5, PT ;  /* 0x0000000509007c0c */ /* 0x000fe2000bf66270 */
[----:B------:R-:W5:Y:S02]  /*10540*/  LDCU UR5, c[0x0][0x398] ;  /* 0x00007300ff0577ac */ /* 0x000f640008000800 */
[----:B------:R-:W-:Y:S01]  /*10550*/  IMAD.X R9, R12, 0x1, R228, P4 ;  /* 0x000000010c097824 */ /* 0x000fe200020e06e4 */
[----:B----4-:R-:W-:Y:S01]  /*10560*/  ISETP.LT.AND P4, PT, R3, UR4, !P6 ;  /* 0x0000000403007c0c */ /* 0x010fe2000f781270 */
[----:B------:R-:W4:Y:S01]  /*10570*/  LDCU UR4, c[0x0][0x398] ;  /* 0x00007300ff0477ac */ /* 0x000f220008000800 */
[----:B------:R-:W-:Y:S02]  /*10580*/  F2FP.SATFINITE.E4M3.F32.PACK_AB_MERGE_C R159, R159, R158, RZ ;  /* 0x0000009e9f9f723e */ /* 0x000fe400048070ff */
[C---:B0-----:R-:W-:Y:S01]  /*10590*/  IADD3 R4, P6, PT, R10.reuse, R230, RZ ;  /* 0x000000e60a047210 */ /* 0x041fe20007fde0ff */
[----:B------:R-:W-:Y:S02]  /*105a0*/  VIADD R10, R10, UR21 ;  /* 0x000000150a0a7c36 */ /* 0x000fe40008000000 */
[----:B------:R0:W-:Y:S01]  /*105b0*/  @P5 STG.E.U8 desc[UR18][R8.64], R159 ;  /* 0x0000009f08005986 */ /* 0x0001e2000c101112 */
[----:B--2---:R-:W-:Y:S01]  /*105c0*/  ISETP.LT.AND P5, PT, R2, UR6, !P2 ;  /* 0x0000000602007c0c */ /* 0x004fe2000d7a1270 */
[----:B------:R-:W-:Y:S01]  /*105d0*/  IMAD.X R5, R12, 0x1, R231, P6 ;  /* 0x000000010c057824 */ /* 0x000fe200030e06e7 */
[----:B------:R-:W-:Y:S01]  /*105e0*/  F2FP.SATFINITE.E4M3.F32.PACK_AB_MERGE_C R55, R55, R54, RZ ;  /* 0x000000363737723e */ /* 0x000fe200048070ff */
[----:B---3--:R-:W-:Y:S01]  /*105f0*/  VIADD R7, R0, 0x77 ;  /* 0x0000007700077836 */ /* 0x008fe20000000000 */
[----:B------:R-:W-:Y:S01]  /*10600*/  SHF.R.S32.HI R12, RZ, 0x1f, R10 ;  /* 0x0000001fff0c7819 */ /* 0x000fe2000001140a */
[----:B------:R-:W2:Y:S01]  /*10610*/  LDCU UR6, c[0x0][0x398] ;  /* 0x00007300ff0677ac */ /* 0x000ea20008000800 */
[----:B------:R-:W-:-:S02]  /*10620*/  IADD3 R6, P6, PT, R10, R229, RZ ;  /* 0x000000e50a067210 */ /* 0x000fc40007fde0ff */
[----:B------:R-:W-:Y:S01]  /*10630*/  PRMT R11, R159, 0x9910, RZ ;  /* 0x000099109f0b7816 */ /* 0x000fe200000000ff */
[----:B------:R3:W-:Y:S01]  /*10640*/  @P4 STG.E.U8 desc[UR18][R4.64], R55 ;  /* 0x0000003704004986 */ /* 0x0007e2000c101112 */
[----:B------:R-:W-:Y:S01]  /*10650*/  ISETP.GE.AND P4, PT, R7, UR9, PT ;  /* 0x0000000907007c0c */ /* 0x000fe2000bf86270 */
[----:B------:R-:W-:Y:S01]  /*10660*/  IMAD.X R7, R12, 0x1, R228, P6 ;  /* 0x000000010c077824 */ /* 0x000fe200030e06e4 */
[----:B-----5:R-:W-:Y:S01]  /*10670*/  ISETP.LT.AND P2, PT, R3, UR5, !P2 ;  /* 0x0000000503007c0c */ /* 0x020fe2000d741270 */
[----:B------:R-:W5:Y:S01]  /*10680*/  LDCU UR5, c[0x0][0x398] ;  /* 0x00007300ff0577ac */ /* 0x000f620008000800 */
[----:B------:R-:W-:Y:S02]  /*10690*/  SHF.R.S32.HI R11, RZ, 0x8, R11 ;  /* 0x00000008ff0b7819 */ /* 0x000fe4000001140b */
[C---:B0-----:R-:W-:Y:S01]  /*106a0*/  IADD3 R8, P6, PT, R10.reuse, R230, RZ ;  /* 0x000000e60a087210 */ /* 0x041fe20007fde0ff */
[----:B------:R-:W-:Y:S01]  /*106b0*/  VIADD R10, R10, UR21 ;  /* 0x000000150a0a7c36 */ /* 0x000fe20008000000 */
[----:B------:R-:W-:Y:S01]  /*106c0*/  PRMT R13, R55, 0x9910, RZ ;  /* 0x00009910370d7816 */ /* 0x000fe200000000ff */
[----:B------:R0:W-:Y:S01]  /*106d0*/  @P5 STG.E.U8 desc[UR18][R6.64], R11 ;  /* 0x0000000b06005986 */ /* 0x0001e2000c101112 */
[----:B----4-:R-:W-:Y:S01]  /*106e0*/  ISETP.LT.AND P5, PT, R2, UR4, !P1 ;  /* 0x0000000402007c0c */ /* 0x010fe2000cfa1270 */
[----:B------:R-:W-:Y:S01]  /*106f0*/  IMAD.X R9, R12, 0x1, R231, P6 ;  /* 0x000000010c097824 */ /* 0x000fe200030e06e7 */
[----:B------:R-:W-:Y:S01]  /*10700*/  SHF.R.S32.HI R13, RZ, 0x8, R13 ;  /* 0x00000008ff0d7819 */ /* 0x000fe2000001140d */
[----:B---3--:R-:W-:Y:S01]  /*10710*/  VIADD R5, R0, 0x78 ;  /* 0x0000007800057836 */ /* 0x008fe20000000000 */
[----:B------:R-:W-:Y:S01]  /*10720*/  SHF.R.S32.HI R12, RZ, 0x1f, R10 ;  /* 0x0000001fff0c7819 */ /* 0x000fe2000001140a */
[----:B------:R-:W3:Y:S01]  /*10730*/  LDCU UR4, c[0x0][0x398] ;  /* 0x00007300ff0477ac */ /* 0x000ee20008000800 */
[----:B------:R-:W-:Y:S01]  /*10740*/  IADD3 R4, P6, PT, R10, R229, RZ ;  /* 0x000000e50a047210 */ /* 0x000fe20007fde0ff */
[----:B------:R4:W-:Y:S01]  /*10750*/  @P2 STG.E.U8 desc[UR18][R8.64], R13 ;  /* 0x0000000d08002986 */ /* 0x0009e2000c101112 */
[----:B------:R-:W-:Y:S01]  /*10760*/  ISETP.GE.AND P2, PT, R5, UR7, PT ;  /* 0x0000000705007c0c */ /* 0x000fe2000bf46270 */
[----:B------:R-:W1:Y:S01]  /*10770*/  LDCU UR7, c[0x0][0x398] ;  /* 0x00007300ff0777ac */ /* 0x000e620008000800 */
[----:B--2---:R-:W-:Y:S01]  /*10780*/  ISETP.LT.AND P1, PT, R3, UR6, !P1 ;  /* 0x0000000603007c0c */ /* 0x004fe2000cf21270 */
[----:B------:R-:W-:Y:S01]  /*10790*/  IMAD.X R5, R12, 0x1, R228, P6 ;  /* 0x000000010c057824 */ /* 0x000fe200030e06e4 */
[----:B------:R-:W-:Y:S01]  /*107a0*/  F2FP.SATFINITE.E4M3.F32.PACK_AB_MERGE_C R161, R161, R160, RZ ;  /* 0x000000a0a1a1723e */ /* 0x000fe200048070ff */
[----:B------:R-:W2:Y:S01]  /*107b0*/  LDCU UR6, c[0x0][0x398] ;  /* 0x00007300ff0677ac */ /* 0x000ea20008000800 */
[C---:B0-----:R-:W-:Y:S01]  /*107c0*/  IADD3 R6, P6, PT, R10.reuse, R230, RZ ;  /* 0x000000e60a067210 */ /* 0x041fe20007fde0ff */
[----:B------:R-:W-:-:S02]  /*107d0*/  VIADD R10, R10, UR21 ;  /* 0x000000150a0a7c36 */ /* 0x000fc40008000000 */
[----:B------:R0:W-:Y:S01]  /*107e0*/  @P5 STG.E.U8 desc[UR18][R4.64], R161 ;  /* 0x000000a104005986 */ /* 0x0001e2000c101112 */
[----:B-----5:R-:W-:Y:S01]  /*107f0*/  ISETP.LT.AND P5, PT, R2, UR5, !P0 ;  /* 0x0000000502007c0c */ /* 0x020fe2000c7a1270 */
[----:B------:R-:W-:Y:S01]  /*10800*/  IMAD.X R7, R12, 0x1, R231, P6 ;  /* 0x000000010c077824 */ /* 0x000fe200030e06e7 */
[----:B------:R-:W-:Y:S01]  /*10810*/  F2FP.SATFINITE.E4M3.F32.PACK_AB_MERGE_C R57, R57, R56, RZ ;  /* 0x000000383939723e */ /* 0x000fe200048070ff */
[----:B----4-:R-:W-:Y:S01]  /*10820*/  VIADD R9, R0, 0x79 ;  /* 0x0000007900097836 */ /* 0x010fe20000000000 */
[----:B------:R-:W-:Y:S01]  /*10830*/  SHF.R.S32.HI R12, RZ, 0x1f, R10 ;  /* 0x0000001fff0c7819 */ /* 0x000fe2000001140a */
[----:B------:R-:W4:Y:S01]  /*10840*/  LDCU UR5, c[0x0][0x398] ;  /* 0x00007300ff0577ac */ /* 0x000f220008000800 */
[----:B------:R-:W-:Y:S02]  /*10850*/  IADD3 R8, P6, PT, R10, R229, RZ ;  /* 0x000000e50a087210 */ /* 0x000fe40007fde0ff */
[----:B------:R-:W-:Y:S01]  /*10860*/  PRMT R11, R161, 0x9910, RZ ;  /* 0x00009910a10b7816 */ /* 0x000fe200000000ff */
[----:B------:R5:W-:Y:S01]  /*10870*/  @P1 STG.E.U8 desc[UR18][R6.64], R57 ;  /* 0x0000003906001986 */ /* 0x000be2000c101112 */
[----:B------:R-:W-:Y:S01]  /*10880*/  ISETP.GE.AND P1, PT, R9, UR13, PT ;  /* 0x0000000d09007c0c */ /* 0x000fe2000bf26270 */
[----:B------:R-:W-:Y:S01]  /*10890*/  IMAD.X R9, R12, 0x1, R228, P6 ;  /* 0x000000010c097824 */ /* 0x000fe200030e06e4 */
[----:B---3--:R-:W-:Y:S01]  /*108a0*/  ISETP.LT.AND P0, PT, R3, UR4, !P0 ;  /* 0x0000000403007c0c */ /* 0x008fe2000c701270 */
[----:B------:R-:W3:Y:S01]  /*108b0*/  LDCU UR4, c[0x0][0x398] ;  /* 0x00007300ff0477ac */ /* 0x000ee20008000800 */
[----:B------:R-:W-:-:S02]  /*108c0*/  SHF.R.S32.HI R11, RZ, 0x8, R11 ;  /* 0x00000008ff0b7819 */ /* 0x000fc4000001140b */
[C---:B0-----:R-:W-:Y:S01]  /*108d0*/  IADD3 R4, P6, PT, R10.reuse, R230, RZ ;  /* 0x000000e60a047210 */ /* 0x041fe20007fde0ff */
[----:B------:R-:W-:Y:S01]  /*108e0*/  VIADD R10, R10, UR21 ;  /* 0x000000150a0a7c36 */ /* 0x000fe20008000000 */
[----:B------:R-:W-:Y:S01]  /*108f0*/  PRMT R13, R57, 0x9910, RZ ;  /* 0x00009910390d7816 */ /* 0x000fe200000000ff */
[----:B------:R0:W-:Y:S01]  /*10900*/  @P5 STG.E.U8 desc[UR18][R8.64], R11 ;  /* 0x0000000b08005986 */ /* 0x0001e2000c101112 */
[----:B--2---:R-:W-:Y:S01]  /*10910*/  ISETP.LT.AND P5, PT, R2, UR6, !P3 ;  /* 0x0000000602007c0c */ /* 0x004fe2000dfa1270 */
[----:B------:R-:W-:Y:S01]  /*10920*/  IMAD.X R5, R12, 0x1, R231, P6 ;  /* 0x000000010c057824 */ /* 0x000fe200030e06e7 */
[----:B------:R-:W-:Y:S01]  /*10930*/  SHF.R.S32.HI R13, RZ, 0x8, R13 ;  /* 0x00000008ff0d7819 */ /* 0x000fe2000001140d */
[----:B-----5:R-:W-:Y:S01]  /*10940*/  VIADD R7, R0, 0x7a ;  /* 0x0000007a00077836 */ /* 0x020fe20000000000 */
[----:B------:R-:W-:Y:S01]  /*10950*/  SHF.R.S32.HI R12, RZ, 0x1f, R10 ;  /* 0x0000001fff0c7819 */ /* 0x000fe2000001140a */
[----:B------:R-:W2:Y:S01]  /*10960*/  LDCU UR6, c[0x0][0x398] ;  /* 0x00007300ff0677ac */ /* 0x000ea20008000800 */
[----:B------:R-:W-:Y:S01]  /*10970*/  IADD3 R6, P6, PT, R10, R229, RZ ;  /* 0x000000e50a067210 */ /* 0x000fe20007fde0ff */
[----:B------:R5:W-:Y:S01]  /*10980*/  @P0 STG.E.U8 desc[UR18][R4.64], R13 ;  /* 0x0000000d04000986 */ /* 0x000be2000c101112 */
[----:B------:R-:W-:Y:S01]  /*10990*/  ISETP.GE.AND P0, PT, R7, UR11, PT ;  /* 0x0000000b07007c0c */ /* 0x000fe2000bf06270 */
[----:B------:R-:W1:Y:S01]  /*109a0*/  LDCU UR9, c[0x0][0x398] ;  /* 0x00007300ff0977ac */ /* 0x000e620008000800 */
[----:B----4-:R-:W-:Y:S01]  /*109b0*/  ISETP.LT.AND P3, PT, R3, UR5, !P3 ;  /* 0x0000000503007c0c */ /* 0x010fe2000df61270 */
[----:B------:R-:W-:Y:S01]  /*109c0*/  IMAD.X R7, R12, 0x1, R228, P6 ;  /* 0x000000010c077824 */ /* 0x000fe200030e06e4 */
[----:B------:R-:W-:Y:S01]  /*109d0*/  F2FP.SATFINITE.E4M3.F32.PACK_AB_MERGE_C R163, R163, R162, RZ ;  /* 0x000000a2a3a3723e */ /* 0x000fe200048070ff */
[----:B------:R-:W4:Y:S01]  /*109e0*/  LDCU UR5, c[0x0][0x398] ;  /* 0x00007300ff0577ac */ /* 0x000f220008000800 */
[C---:B0-----:R-:W-:Y:S01]  /*109f0*/  IADD3 R8, P6, PT, R10.reuse, R230, RZ ;  /* 0x000000e60a087210 */ /* 0x041fe20007fde0ff */
[----:B------:R-:W-:-:S02]  /*10a00*/  VIADD R10, R10, UR21 ;  /* 0x000000150a0a7c36 */ /* 0x000fc40008000000 */
[----:B------:R0:W-:Y:S01]  /*10a10*/  @P5 STG.E.U8 desc[UR18][R6.64], R163 ;  /* 0x000000a306005986 */ /* 0x0001e2000c101112 */
[----:B---3--:R-:W-:Y:S01]  /*10a20*/  ISETP.LT.AND P5, PT, R2, UR4, !P4 ;  /* 0x0000000402007c0c */ /* 0x008fe2000e7a1270 */
[----:B------:R-:W-:Y:S01]  /*10a30*/  IMAD.X R9, R12, 0x1, R231, P6 ;  /* 0x000000010c097824 */ /* 0x000fe200030e06e7 */
[----:B------:R-:W-:Y:S01]  /*10a40*/  F2FP.SATFINITE.E4M3.F32.PACK_AB_MERGE_C R59, R59, R58, RZ ;  /* 0x0000003a3b3b723e */ /* 0x000fe200048070ff */
[----:B-----5:R-:W-:Y:S01]  /*10a50*/  VIADD R5, R0, 0x7b ;  /* 0x0000007b00057836 */ /* 0x020fe20000000000 */
[----:B------:R-:W-:Y:S01]  /*10a60*/  SHF.R.S32.HI R12, RZ, 0x1f, R10 ;  /* 0x0000001fff0c7819 */ /* 0x000fe2000001140a */
[----:B------:R-:W3:Y:S01]  /*10a70*/  LDCU UR4, c[0x0][0x398] ;  /* 0x00007300ff0477ac */ /* 0x000ee20008000800 */
[----:B------:R-:W-:Y:S02]  /*10a80*/  IADD3 R4, P6, PT, R10, R229, RZ ;  /* 0x000000e50a047210 */ /* 0x000fe40007fde0ff */
[----:B------:R-:W-:Y:S01]  /*10a90*/  PRMT R11, R163, 0x9910, RZ ;  /* 0x00009910a30b7816 */ /* 0x000fe200000000ff */
[----:B------:R5:W-:Y:S01]  /*10aa0*/  @P3 STG.E.U8 desc[UR18][R8.64], R59 ;  /* 0x0000003b08003986 */ /* 0x000be2000c101112 */
[----:B------:R-:W-:Y:S01]  /*10ab0*/  ISETP.GE.AND P3, PT, R5, UR17, PT ;  /* 0x0000001105007c0c */ /* 0x000fe2000bf66270 */
[----:B------:R-:W-:Y:S01]  /*10ac0*/  IMAD.X R5, R12, 0x1, R228, P6 ;  /* 0x000000010c057824 */ /* 0x000fe200030e06e4 */
[----:B------:R-:W-:-:S02]  /*10ad0*/  SHF.R.S32.HI R11, RZ, 0x8, R11 ;  /* 0x00000008ff0b7819 */ /* 0x000fc4000001140b */
[----:B--2---:R-:W-:Y:S01]  /*10ae0*/  ISETP.LT.AND P4, PT, R3, UR6, !P4 ;  /* 0x0000000603007c0c */ /* 0x004fe2000e781270 */
[----:B------:R-:W2:Y:S01]  /*10af0*/  LDCU UR6, c[0x0][0x398] ;  /* 0x00007300ff0677ac */ /* 0x000ea20008000800 */
[C---:B0-----:R-:W-:Y:S01]  /*10b00*/  IADD3 R6, P6, PT, R10.reuse, R230, RZ ;  /* 0x000000e60a067210 */ /* 0x041fe20007fde0ff */
[----:B------:R-:W-:Y:S01]  /*10b10*/  VIADD R10, R10, UR21 ;  /* 0x000000150a0a7c36 */ /* 0x000fe20008000000 */
[----:B------:R-:W-:Y:S01]  /*10b20*/  PRMT R13, R59, 0x9910, RZ ;  /* 0x000099103b0d7816 */ /* 0x000fe200000000ff */
[----:B------:R0:W-:Y:S01]  /*10b30*/  @P5 STG.E.U8 desc[UR18][R4.64], R11 ;  /* 0x0000000b04005986 */ /* 0x0001e2000c101112 */
[----:B----4-:R-:W-:Y:S01]  /*10b40*/  ISETP.LT.AND P5, PT, R2, UR5, !P2 ;  /* 0x0000000502007c0c */ /* 0x010fe2000d7a1270 */
[----:B------:R-:W-:Y:S01]  /*10b50*/  IMAD.X R7, R12, 0x1, R231, P6 ;  /* 0x000000010c077824 */ /* 0x000fe200030e06e7 */
[----:B------:R-:W-:Y:S01]  /*10b60*/  SHF.R.S32.HI R13, RZ, 0x8, R13 ;  /* 0x00000008ff0d7819 */ /* 0x000fe2000001140d */
[----:B------:R-:W4:Y:S01]  /*10b70*/  LDCU UR5, c[0x0][0x398] ;  /* 0x00007300ff0577ac */ /* 0x000f220008000800 */
[----:B------:R-:W-:-:S02]  /*10b80*/  SHF.R.S32.HI R12, RZ, 0x1f, R10 ;  /* 0x0000001fff0c7819 */ /* 0x000fc4000001140a */
[----:B-----5:R-:W-:Y:S01]  /*10b90*/  IADD3 R8, P6, PT, R10, R229, RZ ;  /* 0x000000e50a087210 */ /* 0x020fe20007fde0ff */
[----:B------:R5:W-:Y:S01]  /*10ba0*/  @P4 STG.E.U8 desc[UR18][R6.64], R13 ;  /* 0x0000000d06004986 */ /* 0x000be2000c101112 */
[----:B---3--:R-:W-:Y:S01]  /*10bb0*/  ISETP.LT.AND P2, PT, R3, UR4, !P2 ;  /* 0x0000000403007c0c */ /* 0x008fe2000d741270 */
[----:B------:R-:W3:Y:S01]  /*10bc0*/  LDCU UR4, c[0x0][0x398] ;  /* 0x00007300ff0477ac */ /* 0x000ee20008000800 */
[----:B0-----:R-:W-:Y:S01]  /*10bd0*/  VIADD R4, R0, 0x7c ;  /* 0x0000007c00047836 */ /* 0x001fe20000000000 */
[----:B------:R-:W-:Y:S01]  /*10be0*/  F2FP.SATFINITE.E4M3.F32.PACK_AB_MERGE_C R165, R165, R164, RZ ;  /* 0x000000a4a5a5723e */ /* 0x000fe200048070ff */
[----:B------:R-:W-:-:S03]  /*10bf0*/  IMAD.X R9, R12, 0x1, R228, P6 ;  /* 0x000000010c097824 */ /* 0x000fc600030e06e4 */
[----:B------:R-:W-:Y:S01]  /*10c00*/  ISETP.GE.AND P4, PT, R4, UR15, PT ;  /* 0x0000000f04007c0c */ /* 0x000fe2000bf86270 */
[C---:B------:R-:W-:Y:S01]  /*10c10*/  VIADD R11, R10.reuse, UR21 ;  /* 0x000000150a0b7c36 */ /* 0x040fe20008000000 */
[----:B------:R-:W-:Y:S01]  /*10c20*/  IADD3 R4, P6, PT, R10, R230, RZ ;  /* 0x000000e60a047210 */ /* 0x000fe20007fde0ff */
[----:B------:R0:W-:Y:S01]  /*10c30*/  @P5 STG.E.U8 desc[UR18][R8.64], R165 ;  /* 0x000000a508005986 */ /* 0x0001e2000c101112 */
[----:B------:R-:W-:Y:S02]  /*10c40*/  PRMT R14, R165, 0x9910, RZ ;  /* 0x00009910a50e7816 */ /* 0x000fe400000000ff */
[----:B--2---:R-:W-:Y:S01]  /*10c50*/  ISETP.LT.AND P5, PT, R2, UR6, !P1 ;  /* 0x0000000602007c0c */ /* 0x004fe2000cfa1270 */
[----:B------:R-:W-:Y:S01]  /*10c60*/  IMAD.X R5, R12, 0x1, R231, P6 ;  /* 0x000000010c057824 */ /* 0x000fe200030e06e7 */
[----:B------:R-:W-:Y:S01]  /*10c70*/  F2FP.SATFINITE.E4M3.F32.PACK_AB_MERGE_C R61, R61, R60, RZ ;  /* 0x0000003c3d3d723e */ /* 0x000fe200048070ff */
[----:B-----5:R-:W-:Y:S01]  /*10c80*/  IMAD.MOV.U32 R13, RZ, RZ, R14 ;  /* 0x000000ffff0d7224 */ /* 0x020fe200078e000e */
[----:B------:R-:W-:Y:S01]  /*10c90*/  SHF.R.S32.HI R10, RZ, 0x1f, R11 ;  /* 0x0000001fff0a7819 */ /* 0x000fe2000001140b */
[----:B------:R-:W2:Y:S01]  /*10ca0*/  LDCU UR6, c[0x0][0x398] ;  /* 0x00007300ff0677ac */ /* 0x000ea20008000800 */
[----:B------:R-:W-:Y:S01]  /*10cb0*/  IADD3 R6, P6, PT, R11, R229, RZ ;  /* 0x000000e50b067210 */ /* 0x000fe20007fde0ff */
[----:B0-----:R-:W-:Y:S01]  /*10cc0*/  VIADD R8, R0, 0x7d ;  /* 0x0000007d00087836 */ /* 0x001fe20000000000 */
[----:B------:R0:W-:Y:S03]  /*10cd0*/  @P2 STG.E.U8 desc[UR18][R4.64], R61 ;  /* 0x0000003d04002986 */ /* 0x0001e6000c101112 */
[----:B------:R-:W-:Y:S01]  /*10ce0*/  IMAD.X R7, R10, 0x1, R228, P6 ;  /* 0x000000010a077824 */ /* 0x000fe200030e06e4 */
[----:B------:R-:W-:-:S02]  /*10cf0*/  SHF.R.S32.HI R13, RZ, 0x8, R13 ;  /* 0x00000008ff0d7819 */ /* 0x000fc4000001140d */
[----:B------:R-:W-:Y:S02]  /*10d00*/  ISETP.GE.AND P2, PT, R8, UR25, PT ;  /* 0x0000001908007c0c */ /* 0x000fe4000bf46270 */
[C---:B------:R-:W-:Y:S01]  /*10d10*/  IADD3 R8, P6, PT, R11.reuse, R230, RZ ;  /* 0x000000e60b087210 */ /* 0x040fe20007fde0ff */
[----:B------:R-:W-:Y:S01]  /*10d20*/  VIADD R11, R11, UR21 ;  /* 0x000000150b0b7c36 */ /* 0x000fe20008000000 */
[----:B----4-:R-:W-:Y:S01]  /*10d30*/  ISETP.LT.AND P1, PT, R3, UR5, !P1 ;  /* 0x0000000503007c0c */ /* 0x010fe2000cf21270 */
[----:B------:R4:W-:Y:S01]  /*10d40*/  @P5 STG.E.U8 desc[UR18][R6.64], R13 ;  /* 0x0000000d06005986 */ /* 0x0009e2000c101112 */
[----:B------:R-:W5:Y:S01]  /*10d50*/  LDCU UR5, c[0x0][0x398] ;  /* 0x00007300ff0577ac */ /* 0x000f620008000800 */
[----:B------:R-:W-:Y:S01]  /*10d60*/  IMAD.X R9, R10, 0x1, R231, P6 ;  /* 0x000000010a097824 */ /* 0x000fe200030e06e7 */
[----:B-1----:R-:W-:Y:S02]  /*10d70*/  ISETP.LT.AND P5, PT, R2, UR7, !P0 ;  /* 0x0000000702007c0c */ /* 0x002fe4000c7a1270 */
[----:B0-----:R-:W-:Y:S01]  /*10d80*/  IADD3 R4, P6, PT, R11, R229, RZ ;  /* 0x000000e50b047210 */ /* 0x001fe20007fde0ff */
[----:B------:R-:W-:Y:S01]  /*10d90*/  VIADD R12, R0, 0x7e ;  /* 0x0000007e000c7836 */ /* 0x000fe20000000000 */
[----:B---3--:R-:W-:Y:S01]  /*10da0*/  ISETP.LT.AND P0, PT, R3, UR4, !P0 ;  /* 0x0000000403007c0c */ /* 0x008fe2000c701270 */
[----:B------:R-:W0:Y:S01]  /*10db0*/  LDCU UR4, c[0x0][0x398] ;  /* 0x00007300ff0477ac */ /* 0x000e220008000800 */
[----:B----4-:R-:W-:Y:S01]  /*10dc0*/  SHF.R.S32.HI R7, RZ, 0x1f, R11 ;  /* 0x0000001fff077819 */ /* 0x010fe2000001140b */
[----:B------:R-:W1:Y:S01]  /*10dd0*/  LDCU UR7, c[0x0][0x398] ;  /* 0x00007300ff0777ac */ /* 0x000e620008000800 */
[----:B------:R-:W-:-:S03]  /*10de0*/  PRMT R15, R61, 0x9910, RZ ;  /* 0x000099103d0f7816 */ /* 0x000fc600000000ff */
[----:B------:R-:W-:Y:S01]  /*10df0*/  IMAD.X R5, R7, 0x1, R228, P6 ;  /* 0x0000000107057824 */ /* 0x000fe200030e06e4 */
[----:B------:R-:W-:Y:S02]  /*10e00*/  IADD3 R6, P6, PT, R11, R230, RZ ;  /* 0x000000e60b067210 */ /* 0x000fe40007fde0ff */
[----:B------:R-:W-:Y:S01]  /*10e10*/  SHF.R.S32.HI R15, RZ, 0x8, R15 ;  /* 0x00000008ff0f7819 */ /* 0x000fe2000001140f */
[----:B------:R-:W-:Y:S01]  /*10e20*/  VIADD R0, R0, 0x7f ;  /* 0x0000007f00007836 */ /* 0x000fe20000000000 */
[----:B------:R-:W-:Y:S01]  /*10e30*/  F2FP.SATFINITE.E4M3.F32.PACK_AB_MERGE_C R167, R167, R166, RZ ;  /* 0x000000a6a7a7723e */ /* 0x000fe200048070ff */
[----:B------:R-:W-:Y:S01]  /*10e40*/  IMAD.X R7, R7, 0x1, R231, P6 ;  /* 0x0000000107077824 */ /* 0x000fe200030e06e7 */
[----:B------:R-:W-:Y:S01]  /*10e50*/  F2FP.SATFINITE.E4M3.F32.PACK_AB_MERGE_C R63, R63, R62, RZ ;  /* 0x0000003e3f3f723e */ /* 0x000fe200048070ff */
[----:B------:R-:W-:Y:S01]  /*10e60*/  VIADD R11, R11, UR21 ;  /* 0x000000150b0b7c36 */ /* 0x000fe20008000000 */
[----:B------:R3:W-:Y:S04]  /*10e70*/  @P1 STG.E.U8 desc[UR18][R8.64], R15 ;  /* 0x0000000f08001986 */ /* 0x0007e8000c101112 */
[----:B------:R4:W-:Y:S01]  /*10e80*/  @P5 STG.E.U8 desc[UR18][R4.64], R167 ;  /* 0x000000a704005986 */ /* 0x0009e2000c101112 */
[----:B------:R-:W-:-:S02]  /*10e90*/  ISETP.GE.AND P5, PT, R0, UR27, PT ;  /* 0x0000001b00007c0c */ /* 0x000fc4000bfa6270 */
[----:B------:R-:W-:Y:S01]  /*10ea0*/  SHF.R.S32.HI R0, RZ, 0x1f, R11 ;  /* 0x0000001fff007819 */ /* 0x000fe2000001140b */
[----:B------:R1:W-:Y:S01]  /*10eb0*/  @P0 STG.E.U8 desc[UR18][R6.64], R63 ;  /* 0x0000003f06000986 */ /* 0x0003e2000c101112 */
[----:B-----5:R-:W-:Y:S01]  /*10ec0*/  ISETP.LT.AND P0, PT, R2, UR5, !P3 ;  /* 0x0000000502007c0c */ /* 0x020fe2000df01270 */
[----:B------:R-:W5:Y:S01]  /*10ed0*/  LDCU UR5, c[0x0][0x398] ;  /* 0x00007300ff0577ac */ /* 0x000f620008000800 */
[----:B---3--:R-:W-:Y:S02]  /*10ee0*/  IADD3 R8, P6, PT, R11, R229, RZ ;  /* 0x000000e50b087210 */ /* 0x008fe40007fde0ff */
[----:B0-----:R-:W-:Y:S01]  /*10ef0*/  ISETP.LT.AND P3, PT, R3, UR4, !P3 ;  /* 0x0000000403007c0c */ /* 0x001fe2000df61270 */
[----:B------:R-:W0:Y:S01]  /*10f00*/  LDCU UR4, c[0x0][0x398] ;  /* 0x00007300ff0477ac */ /* 0x000e220008000800 */
[----:B------:R-:W-:Y:S01]  /*10f10*/  PRMT R13, R167, 0x9910, RZ ;  /* 0x00009910a70d7816 */ /* 0x000fe200000000ff */
[----:B------:R-:W-:Y:S01]  /*10f20*/  IMAD.X R9, R0, 0x1, R228, P6 ;  /* 0x0000000100097824 */ /* 0x000fe200030e06e4 */
[----:B----4-:R-:W-:-:S02]  /*10f30*/  IADD3 R4, P6, PT, R11, R230, RZ ;  /* 0x000000e60b047210 */ /* 0x010fc40007fde0ff */
[----:B------:R-:W-:Y:S02]  /*10f40*/  PRMT R15, R63, 0x9910, RZ ;  /* 0x000099103f0f7816 */ /* 0x000fe400000000ff */
[----:B------:R-:W-:Y:S01]  /*10f50*/  SHF.R.S32.HI R13, RZ, 0x8, R13 ;  /* 0x00000008ff0d7819 */ /* 0x000fe2000001140d */
[----:B------:R-:W-:Y:S01]  /*10f60*/  VIADD R11, R11, UR21 ;  /* 0x000000150b0b7c36 */ /* 0x000fe20008000000 */
[----:B------:R-:W-:Y:S01]  /*10f70*/  SHF.R.S32.HI R15, RZ, 0x8, R15 ;  /* 0x00000008ff0f7819 */ /* 0x000fe2000001140f */
[----:B------:R-:W-:Y:S02]  /*10f80*/  IMAD.X R5, R0, 0x1, R231, P6 ;  /* 0x0000000100057824 */ /* 0x000fe400030e06e7 */
[----:B------:R3:W-:Y:S01]  /*10f90*/  @P0 STG.E.U8 desc[UR18][R8.64], R13 ;  /* 0x0000000d08000986 */ /* 0x0007e2000c101112 */
[----:B--2---:R-:W-:Y:S01]  /*10fa0*/  ISETP.LT.AND P0, PT, R2, UR6, !P4 ;  /* 0x0000000602007c0c */ /* 0x004fe2000e701270 */
[----:B------:R-:W-:Y:S01]  /*10fb0*/  VIADD R0, R11, UR21 ;  /* 0x000000150b007c36 */ /* 0x000fe20008000000 */
[----:B------:R-:W2:Y:S01]  /*10fc0*/  LDCU UR6, c[0x0][0x398] ;  /* 0x00007300ff0677ac */ /* 0x000ea20008000800 */
[----:B------:R4:W-:Y:S01]  /*10fd0*/  @P3 STG.E.U8 desc[UR18][R4.64], R15 ;  /* 0x0000000f04003986 */ /* 0x0009e2000c101112 */
[----:B------:R-:W-:-:S02]  /*10fe0*/  SHF.R.S32.HI R10, RZ, 0x1f, R11 ;  /* 0x0000001fff0a7819 */ /* 0x000fc4000001140b */
[----:B-1----:R-:W-:Y:S01]  /*10ff0*/  IADD3 R6, P6, PT, R11, R229, RZ ;  /* 0x000000e50b067210 */ /* 0x002fe20007fde0ff */
[----:B------:R-:W-:Y:S01]  /*11000*/  VIADD R14, R0, UR21 ;  /* 0x00000015000e7c36 */ /* 0x000fe20008000000 */
[----:B-----5:R-:W-:Y:S01]  /*11010*/  ISETP.LT.AND P4, PT, R3, UR5, !P4 ;  /* 0x0000000503007c0c */ /* 0x020fe2000e781270 */
[----:B------:R-:W1:Y:S01]  /*11020*/  LDCU UR5, c[0x0][0x398] ;  /* 0x00007300ff0577ac */ /* 0x000e620008000800 */
[----:B---3--:R-:W-:Y:S01]  /*11030*/  IADD3 R8, P3, PT, R11, R230, RZ ;  /* 0x000000e60b087210 */ /* 0x008fe20007f7e0ff */
[----:B------:R-:W-:Y:S01]  /*11040*/  IMAD.X R7, R10, 0x1, R228, P6 ;  /* 0x000000010a077824 */ /* 0x000fe200030e06e4 */
[----:B------:R-:W-:Y:S01]  /*11050*/  ISETP.GE.AND P1, PT, R12, UR23, PT ;  /* 0x000000170c007c0c */ /* 0x000fe2000bf26270 */
[----:B------:R-:W-:Y:S01]  /*11060*/  VIADD R12, R14, UR21 ;  /* 0x000000150e0c7c36 */ /* 0x000fe20008000000 */
[----:B------:R-:W-:Y:S01]  /*11070*/  F2FP.SATFINITE.E4M3.F32.PACK_AB_MERGE_C R169, R169, R168, RZ ;  /* 0x000000a8a9a9723e */ /* 0x000fe200048070ff */
[----:B------:R-:W-:Y:S01]  /*11080*/  IMAD.X R9, R10, 0x1, R231, P3 ;  /* 0x000000010a097824 */ /* 0x000fe200018e06e7 */
[----:B----4-:R-:W-:-:S02]  /*11090*/  SHF.R.S32.HI R15, RZ, 0x1f, R0 ;  /* 0x0000001fff0f7819 */ /* 0x010fc40000011400 */
[-C--:B------:R-:W-:Y:S01]  /*110a0*/  IADD3 R4, P3, PT, R0, R229.reuse, RZ ;  /* 0x000000e500047210 */ /* 0x080fe20007f7e0ff */
[----:B------:R3:W-:Y:S01]  /*110b0*/  @P0 STG.E.U8 desc[UR18][R6.64], R169 ;  /* 0x000000a906000986 */ /* 0x0007e2000c101112 */
[----:B------:R-:W-:Y:S02]  /*110c0*/  F2FP.SATFINITE.E4M3.F32.PACK_AB_MERGE_C R65, R65, R64, RZ ;  /* 0x000000404141723e */ /* 0x000fe400048070ff */
[----:B------:R-:W-:Y:S01]  /*110d0*/  SHF.R.S32.HI R13, RZ, 0x1f, R12 ;  /* 0x0000001fff0d7819 */ /* 0x000fe2000001140c */
[--C-:B------:R-:W-:Y:S01]  /*110e0*/  IMAD.X R5, R15, 0x1, R228.reuse, P3 ;  /* 0x000000010f057824 */ /* 0x100fe200018e06e4 */
[C---:B------:R-:W-:Y:S02]  /*110f0*/  IADD3 R10, P0, PT, R12.reuse, R229, RZ ;  /* 0x000000e50c0a7210 */ /* 0x040fe40007f1e0ff */
[----:B------:R-:W-:Y:S01]  /*11100*/  IADD3 R12, P3, PT, R12, R230, RZ ;  /* 0x000000e60c0c7210 */ /* 0x000fe20007f7e0ff */
[----:B------:R4:W-:Y:S01]  /*11110*/  @P4 STG.E.U8 desc[UR18][R8.64], R65 ;  /* 0x0000004108004986 */ /* 0x0009e2000c101112 */
[C---:B------:R-:W-:Y:S01]  /*11120*/  ISETP.LT.AND P6, PT, R2.reuse, UR7, !P2 ;  /* 0x0000000702007c0c */ /* 0x040fe2000d7c1270 */
[C---:B------:R-:W-:Y:S01]  /*11130*/  IMAD.X R11, R13.reuse, 0x1, R228, P0 ;  /* 0x000000010d0b7824 */ /* 0x040fe200000e06e4 */
[C---:B0-----:R-:W-:Y:S01]  /*11140*/  ISETP.LT.AND P4, PT, R2.reuse, UR4, !P1 ;  /* 0x0000000402007c0c */ /* 0x041fe2000cf81270 */
[----:B------:R-:W-:Y:S01]  /*11150*/  IMAD.X R13, R13, 0x1, R231, P3 ;  /* 0x000000010d0d7824 */ /* 0x000fe200018e06e7 */
[----:B--2---:R-:W-:-:S02]  /*11160*/  ISETP.LT.AND P0, PT, R2, UR6, !P5 ;  /* 0x0000000602007c0c */ /* 0x004fc4000ef01270 */
[----:B------:R-:W-:Y:S02]  /*11170*/  IADD3 R2, P3, PT, R0, R230, RZ ;  /* 0x000000e600027210 */ /* 0x000fe40007f7e0ff */
[C---:B------:R-:W-:Y:S02]  /*11180*/  ISETP.LT.AND P2, PT, R3.reuse, UR8, !P2 ;  /* 0x0000000803007c0c */ /* 0x040fe4000d741270 */
[C---:B-1----:R-:W-:Y:S02]  /*11190*/  ISETP.LT.AND P1, PT, R3.reuse, UR5, !P1 ;  /* 0x0000000503007c0c */ /* 0x042fe4000cf21270 */
[----:B------:R-:W-:Y:S01]  /*111a0*/  ISETP.LT.AND P5, PT, R3, UR9, !P5 ;  /* 0x0000000903007c0c */ /* 0x000fe2000efa1270 */
[----:B------:R-:W-:Y:S01]  /*111b0*/  IMAD.X R3, R15, 0x1, R231, P3 ;  /* 0x000000010f037824 */ /* 0x000fe200018e06e7 */
[----:B------:R-:W-:Y:S02]  /*111c0*/  SHF.R.S32.HI R0, RZ, 0x1f, R14 ;  /* 0x0000001fff007819 */ /* 0x000fe4000001140e */
[----:B---3--:R-:W-:-:S02]  /*111d0*/  IADD3 R6, P3, PT, R14, R229, RZ ;  /* 0x000000e50e067210 */ /* 0x008fc40007f7e0ff */
[----:B----4-:R-:W-:Y:S02]  /*111e0*/  PRMT R9, R169, 0x9910, RZ ;  /* 0x00009910a9097816 */ /* 0x010fe400000000ff */
[----:B------:R-:W-:Y:S01]  /*111f0*/  F2FP.SATFINITE.E4M3.F32.PACK_AB_MERGE_C R171, R171, R170, RZ ;  /* 0x000000aaabab723e */ /* 0x000fe200048070ff */
[----:B------:R-:W-:Y:S01]  /*11200*/  IMAD.X R7, R0, 0x1, R228, P3 ;  /* 0x0000000100077824 */ /* 0x000fe200018e06e4 */
[----:B------:R-:W-:Y:S02]  /*11210*/  PRMT R15, R65, 0x9910, RZ ;  /* 0x00009910410f7816 */ /* 0x000fe400000000ff */
[----:B------:R-:W-:Y:S02]  /*11220*/  F2FP.SATFINITE.E4M3.F32.PACK_AB_MERGE_C R67, R67, R66, RZ ;  /* 0x000000424343723e */ /* 0x000fe400048070ff */
[----:B------:R-:W-:Y:S02]  /*11230*/  IADD3 R230, P3, PT, R14, R230, RZ ;  /* 0x000000e60ee67210 */ /* 0x000fe40007f7e0ff */
[----:B------:R-:W-:-:S02]  /*11240*/  SHF.R.S32.HI R9, RZ, 0x8, R9 ;  /* 0x00000008ff097819 */ /* 0x000fc40000011409 */
[----:B------:R-:W-:Y:S02]  /*11250*/  PRMT R17, R171, 0x9910, RZ ;  /* 0x00009910ab117816 */ /* 0x000fe400000000ff */
[----:B------:R-:W-:Y:S02]  /*11260*/  SHF.R.S32.HI R15, RZ, 0x8, R15 ;  /* 0x00000008ff0f7819 */ /* 0x000fe4000001140f */
[----:B------:R-:W-:Y:S01]  /*11270*/  PRMT R19, R67, 0x9910, RZ ;  /* 0x0000991043137816 */ /* 0x000fe200000000ff */
[----:B------:R-:W-:Y:S01]  /*11280*/  IMAD.X R231, R0, 0x1, R231, P3 ;  /* 0x0000000100e77824 */ /* 0x000fe200018e06e7 */
[----:B------:R-:W-:Y:S01]  /*11290*/  SHF.R.S32.HI R17, RZ, 0x8, R17 ;  /* 0x00000008ff117819 */ /* 0x000fe20000011411 */
[----:B------:R0:W-:Y:S01]  /*112a0*/  @P6 STG.E.U8 desc[UR18][R4.64], R9 ;  /* 0x0000000904006986 */ /* 0x0001e2000c101112 */
[----:B------:R-:W-:-:S03]  /*112b0*/  SHF.R.S32.HI R19, RZ, 0x8, R19 ;  /* 0x00000008ff137819 */ /* 0x000fc60000011413 */
[----:B------:R0:W-:Y:S04]  /*112c0*/  @P2 STG.E.U8 desc[UR18][R2.64], R15 ;  /* 0x0000000f02002986 */ /* 0x0001e8000c101112 */
[----:B------:R0:W-:Y:S04]  /*112d0*/  @P4 STG.E.U8 desc[UR18][R6.64], R171 ;  /* 0x000000ab06004986 */ /* 0x0001e8000c101112 */
[----:B------:R0:W-:Y:S04]  /*112e0*/  @P1 STG.E.U8 desc[UR18][R230.64], R67 ;  /* 0x00000043e6001986 */ /* 0x0001e8000c101112 */
[----:B------:R0:W-:Y:S04]  /*112f0*/  @P0 STG.E.U8 desc[UR18][R10.64], R17 ;  /* 0x000000110a000986 */ /* 0x0001e8000c101112 */
[----:B------:R0:W-:Y:S01]  /*11300*/  @P5 STG.E.U8 desc[UR18][R12.64], R19 ;  /* 0x000000130c005986 */ /* 0x0001e2000c101112 */
[----:B------:R-:W-:Y:S06]  /*11310*/  BAR.SYNC.DEFER_BLOCKING 0x0 ;  /* 0x0000000000007b1d */ /* 0x000fec0000010000 */
[----:B------:R-:W-:Y:S05]  /*11320*/  BRA.U UP0, `(.L_x_19) ;  /* 0x0000000100a07547 */ /* 0x000fea000b800000 */
[----:B------:R-:W1:Y:S01]  /*11330*/  S2UR UR5, SR_CgaCtaId ;  /* 0x00000000000579c3 */ /* 0x000e620000008800 */
[----:B------:R-:W-:Y:S01]  /*11340*/  NOP ;  /* 0x0000000000007918 */ /* 0x000fe20000000000 */
[----:B------:R-:W-:Y:S01]  /*11350*/  UMOV UR4, 0x50 ;  /* 0x0000005000047882 */ /* 0x000fe20000000000 */
[----:B------:R-:W-:Y:S02]  /*11360*/  IMAD.U32 R0, RZ, RZ, UR20 ;  /* 0x00000014ff007e24 */ /* 0x000fe4000f8e00ff */
[----:B0-----:R-:W-:Y:S02]  /*11370*/  IMAD.MOV.U32 R3, RZ, RZ, 0xff ;  /* 0x000000ffff037424 */ /* 0x001fe400078e00ff */
[----:B------:R-:W-:Y:S01]  /*11380*/  IMAD.MOV.U32 R7, RZ, RZ, 0x1 ;  /* 0x00000001ff077424 */ /* 0x000fe200078e00ff */
[----:B------:R-:W-:-:S04]  /*11390*/  LOP3.LUT R0, R0, 0xffff, RZ, 0xc0, !PT ;  /* 0x0000ffff00007812 */ /* 0x000fc800078ec0ff */
[----:B------:R-:W-:-:S05]  /*113a0*/  SHF.R.U32.HI R0, RZ, 0x5, R0 ;  /* 0x00000005ff007819 */ /* 0x000fca0000011600 */
[----:B------:R-:W-:Y:S01]  /*113b0*/  VIADD R2, R0, 0x10 ;  /* 0x0000001000027836 */ /* 0x000fe20000000000 */
[----:B------:R-:W-:Y:S01]  /*113c0*/  SHF.L.U32 R0, R3, R0, RZ ;  /* 0x0000000003007219 */ /* 0x000fe200000006ff */
[----:B-1----:R-:W-:-:S03]  /*113d0*/  ULEA UR6, UR5, UR4, 0x18 ;  /* 0x0000000405067291 */ /* 0x002fc6000f8ec0ff */
[----:B------:R-:W-:-:S04]  /*113e0*/  SHF.L.U32 R3, R7, R2, RZ ;  /* 0x0000000207037219 */ /* 0x000fc800000006ff */
[----:B------:R-:W-:Y:S02]  /*113f0*/  LOP3.LUT R0, R3, R0, RZ, 0xfc, !PT ;  /* 0x0000000003007212 */ /* 0x000fe400078efcff */
[----:B------:R-:W0:Y:S02]  /*11400*/  LDS R5, [UR6] ;  /* 0x00000006ff057984 */ /* 0x000e240008000800 */
[C---:B------:R-:W-:Y:S02]  /*11410*/  LOP3.LUT R2, R0.reuse, 0xffff, RZ, 0xc0, !PT ;  /* 0x0000ffff00027812 */ /* 0x040fe400078ec0ff */
[----:B0-----:R-:W-:-:S04]  /*11420*/  LOP3.LUT R3, R0, 0xffff, R5, 0x80, !PT ;  /* 0x0000ffff00037812 */ /* 0x001fc800078e8005 */
[----:B------:R-:W-:-:S13]  /*11430*/  ISETP.NE.AND P0, PT, R3, R2, PT ;  /* 0x000000020300720c */ /* 0x000fda0003f05270 */
[----:B------:R-:W-:Y:S05]  /*11440*/  @P0 BRA `(.L_x_20) ;  /* 0x0000000000500947 */ /* 0x000fea0003800000 */
[----:B------:R-:W-:Y:S02]  /*11450*/  SHF.R.U32.HI R5, RZ, 0x10, R5 ;  /* 0x00000010ff057819 */ /* 0x000fe40000011605 */
[----:B------:R-:W-:-:S04]  /*11460*/  SHF.R.U32.HI R2, RZ, 0x10, R0 ;  /* 0x00000010ff027819 */ /* 0x000fc80000011600 */
[----:B------:R-:W-:-:S04]  /*11470*/  LOP3.LUT R5, R5, R2, RZ, 0xc0, !PT ;  /* 0x0000000205057212 */ /* 0x000fc800078ec0ff */
[----:B------:R-:W-:-:S13]  /*11480*/  ISETP.NE.AND P0, PT, R5, R2, PT ;  /* 0x000000020500720c */ /* 0x000fda0003f05270 */
[----:B------:R-:W-:Y:S05]  /*11490*/  @P0 BRA `(.L_x_21) ;  /* 0x0000000000300947 */ /* 0x000fea0003800000 */
[----:B------:R-:W-:Y:S01]  /*114a0*/  R2UR UR4, R0 ;  /* 0x00000000000472ca */ /* 0x000fe200000e0000 */
[----:B------:R-:W-:Y:S01]  /*114b0*/  VOTEU.ANY UR5, UPT, PT ;  /* 0x0000000000057886 */ /* 0x000fe200038e0100 */
[----:B------:R-:W0:Y:S01]  /*114c0*/  S2R R0, SR_LANEID ;  /* 0x0000000000007919 */ /* 0x000e220000000000 */
[----:B------:R-:W-:-:S10]  /*114d0*/  UFLO.U32 UR5, UR5 ;  /* 0x00000005000572bd */ /* 0x000fd400080e0000 */
[----:B------:R-:W-:-:S06]  /*114e0*/  ULOP3.LUT UR4, URZ, UR4, URZ, 0x33, !UPT ;  /* 0x00000004ff047292 */ /* 0x000fcc000f8e33ff */
[----:B------:R-:W-:-:S04]  /*114f0*/  IMAD.U32 R2, RZ, RZ, UR4 ;  /* 0x00000004ff027e24 */ /* 0x000fc8000f8e00ff */
[----:B------:R-:W1:Y:S02]  /*11500*/  REDUX UR7, R2 ;  /* 0x00000000020773c4 */ /* 0x000e640000000000 */
[----:B------:R2:W-:Y:S01]  /*11510*/  UTCATOMSWS.AND URZ, UR4 ;  /* 0x0000000400ff79e3 */ /* 0x0005e20008000000 */
[----:B0-----:R-:W-:Y:S01]  /*11520*/  ISETP.EQ.U32.AND P0, PT, R0, UR5, PT ;  /* 0x0000000500007c0c */ /* 0x001fe2000bf02070 */
[----:B-1----:R-:W-:-:S12]  /*11530*/  IMAD.U32 R0, RZ, RZ, UR7 ;  /* 0x00000007ff007e24 */ /* 0x002fd8000f8e00ff */
[----:B------:R2:W-:Y:S01]  /*11540*/  @P0 ATOMS.AND RZ, [UR6], R0 ;  /* 0x00000000ffff098c */ /* 0x0005e2000a800006 */
[----:B------:R-:W-:Y:S05]  /*11550*/  BRA `(.L_x_19) ;  /* 0x0000000000147947 */ /* 0x000fea0003800000 */
.L_x_21:
[----:B------:R-:W-:-:S07]  /*11560*/  MOV R2, 0x11580 ;  /* 0x0001158000027802 */ /* 0x000fce0000000f00 */
[----:B------:R-:W-:Y:S05]  /*11570*/  CALL.REL.NOINC `($__internal_0_$__cuda_sm10x_tcgen05_guardrail_trap_col_being_dealloced_not_returned_by_alloc) ;  /* 0x00000000005c7944 */ /* 0x000fea0003c00000 */
[----:B------:R-:W-:Y:S05]  /*11580*/  BRA `(.L_x_19) ;  /* 0x0000000000087947 */ /* 0x000fea0003800000 */
.L_x_20:
[----:B------:R-:W-:-:S07]  /*11590*/  MOV R2, 0x115b0 ;  /* 0x000115b000027802 */ /* 0x000fce0000000f00 */
[----:B------:R-:W-:Y:S05]  /*115a0*/  CALL.REL.NOINC `($__internal_2_$__cuda_sm10x_tcgen05_guardrail_trap_unallocated_columns_being_dealloced) ;  /* 0x0000000000687944 */ /* 0x000fea0003c00000 */
.L_x_19:
[----:B------:R-:W-:Y:S01]  /*115b0*/  NOP ;  /* 0x0000000000007918 */ /* 0x000fe20000000000 */
[----:B--2---:R-:W-:Y:S05]  /*115c0*/  EXIT ;  /* 0x000000000000794d */ /* 0x004fea0003800000 */
.L_x_7:
[----:B------:R-:W-:-:S07]  /*115d0*/  IMAD.MOV.U32 R3, RZ, RZ, R2 ;  /* 0x000000ffff037224 */ /* 0x000fce00078e0002 */
.L_x_22:
[----:B-1----:R1:W2:Y:S02]  /*115e0*/  SYNCS.PHASECHK.TRANS64.TRYWAIT P1, [R7+URZ], R3 ;  /* 0x00000003070075a7 */ /* 0x0022a400080211ff */
[----:B--2---:R-:W-:Y:S05]  /*115f0*/  @!P1 NANOSLEEP.SYNCS 0x989680 ;  /* 0x009896800000995d */ /* 0x004fea0003900000 */
[----:B------:R-:W2:Y:S02]  /*11600*/  @!P1 SYNCS.PHASECHK.TRANS64 P1, [R7+URZ], R3 ;  /* 0x00000003070095a7 */ /* 0x000ea400080210ff */
[----:B--2---:R-:W-:Y:S05]  /*11610*/  @!P1 BRA `(.L_x_22) ;  /* 0xfffffffc00f09947 */ /* 0x004fea000383ffff */
[----:B------:R-:W-:Y:S05]  /*11620*/  BRA `(.L_x_6) ;  /* 0xfffffeec00447947 */ /* 0x000fea000383ffff */
.L_x_10:
[----:B------:R-:W-:-:S07]  /*11630*/  IMAD.MOV.U32 R3, RZ, RZ, R2 ;  /* 0x000000ffff037224 */ /* 0x000fce00078e0002 */
.L_x_23:
[----:B-1----:R1:W2:Y:S02]  /*11640*/  SYNCS.PHASECHK.TRANS64.TRYWAIT P0, [R9+URZ], R3 ;  /* 0x00000003090075a7 */ /* 0x0022a400080011ff */
[----:B--2---:R-:W-:Y:S05]  /*11650*/  @!P0 NANOSLEEP.SYNCS 0x989680 ;  /* 0x009896800000895d */ /* 0x004fea0003900000 */
[----:B------:R-:W2:Y:S02]  /*11660*/  @!P0 SYNCS.PHASECHK.TRANS64 P0, [R9+URZ], R3 ;  /* 0x00000003090085a7 */ /* 0x000ea400080010ff */
[----:B--2---:R-:W-:Y:S05]  /*11670*/  @!P0 BRA `(.L_x_23) ;  /* 0xfffffffc00f08947 */ /* 0x004fea000383ffff */
[----:B------:R-:W-:Y:S05]  /*11680*/  BRA `(.L_x_9) ;  /* 0xfffffeec00a87947 */ /* 0x000fea000383ffff */
.L_x_14:
[----:B------:R-:W0:Y:S02]  /*11690*/  SYNCS.PHASECHK.TRANS64.TRYWAIT P0, [UR10], R126 ;  /* 0x0000007eff0075a7 */ /* 0x000e24000800110a */
[----:B0-----:R-:W-:Y:S05]  /*116a0*/  @!P0 BRA `(.L_x_14) ;  /* 0xfffffffc00f88947 */ /* 0x001fea000383ffff */
[----:B------:R-:W-:Y:S05]  /*116b0*/  BRA `(.L_x_24) ;  /* 0xffffff44008c7947 */ /* 0x000fea000383ffff */
.L_x_18:
[----:B------:R-:W0:Y:S02]  /*116c0*/  SYNCS.PHASECHK.TRANS64.TRYWAIT P1, [UR10], R7 ;  /* 0x00000007ff0075a7 */ /* 0x000e24000802110a */
[----:B0-----:R-:W-:Y:S05]  /*116d0*/  @!P1 BRA `(.L_x_18) ;  /* 0xfffffffc00f89947 */ /* 0x001fea000383ffff */
[----:B------:R-:W-:Y:S05]  /*116e0*/  BRA `(.L_x_17) ;  /* 0xffffff6400487947 */ /* 0x000fea000383ffff */
        .weak           $__internal_0_$__cuda_sm10x_tcgen05_guardrail_trap_col_being_dealloced_not_returned_by_alloc
        .type           $__internal_0_$__cuda_sm10x_tcgen05_guardrail_trap_col_being_dealloced_not_returned_by_alloc,@function
        .size           $__internal_0_$__cuda_sm10x_tcgen05_guardrail_trap_col_being_dealloced_not_returned_by_alloc,($__internal_1_$__cuda_sm10x_tcgen05_guardrail_trap_phase_invalid_during_alloc - $__internal_0_$__cuda_sm10x_tcgen05_guardrail_trap_col_being_dealloced_not_returned_by_alloc)
$__internal_0_$__cuda_sm10x_tcgen05_guardrail_trap_col_being_dealloced_not_returned_by_alloc:
[----:B------:R-:W-:Y:S05]  /*116f0*/  BPT.TRAP 0x1 ;  /* 0x000000040000795c */ /* 0x000fea0000300000 */
[----:B------:R-:W-:-:S04]  /*11700*/  IMAD.MOV.U32 R3, RZ, RZ, 0x0 ;  /* 0x00000000ff037424 */ /* 0x000fc800078e00ff */
[----:B------:R-:W-:Y:S05]  /*11710*/  RET.REL.NODEC R2 `(matmul_kernel) ;  /* 0xfffffee802387950 */ /* 0x000fea0003c3ffff */
        .weak           $__internal_1_$__cuda_sm10x_tcgen05_guardrail_trap_phase_invalid_during_alloc
        .type           $__internal_1_$__cuda_sm10x_tcgen05_guardrail_trap_phase_invalid_during_alloc,@function
        .size           $__internal_1_$__cuda_sm10x_tcgen05_guardrail_trap_phase_invalid_during_alloc,($__internal_2_$__cuda_sm10x_tcgen05_guardrail_trap_unallocated_columns_being_dealloced - $__internal_1_$__cuda_sm10x_tcgen05_guardrail_trap_phase_invalid_during_alloc)
$__internal_1_$__cuda_sm10x_tcgen05_guardrail_trap_phase_invalid_during_alloc:
[----:B------:R-:W-:Y:S05]  /*11720*/  BPT.TRAP 0x1 ;  /* 0x000000040000795c */ /* 0x000fea0000300000 */
[----:B------:R-:W-:-:S04]  /*11730*/  IMAD.MOV.U32 R3, RZ, RZ, 0x0 ;  /* 0x00000000ff037424 */ /* 0x000fc800078e00ff */
[----:B------:R-:W-:Y:S05]  /*11740*/  RET.REL.NODEC R2 `(matmul_kernel) ;  /* 0xfffffee8022c7950 */ /* 0x000fea0003c3ffff */
        .weak           $__internal_2_$__cuda_sm10x_tcgen05_guardrail_trap_unallocated_columns_being_dealloced
        .type           $__internal_2_$__cuda_sm10x_tcgen05_guardrail_trap_unallocated_columns_being_dealloced,@function
        .size           $__internal_2_$__cuda_sm10x_tcgen05_guardrail_trap_unallocated_columns_being_dealloced,(.L_x_28 - $__internal_2_$__cuda_sm10x_tcgen05_guardrail_trap_unallocated_columns_being_dealloced)
$__internal_2_$__cuda_sm10x_tcgen05_guardrail_trap_unallocated_columns_being_dealloced:
[----:B------:R-:W-:Y:S05]  /*11750*/  BPT.TRAP 0x1 ;  /* 0x000000040000795c */ /* 0x000fea0000300000 */
[----:B------:R-:W-:-:S04]  /*11760*/  IMAD.MOV.U32 R3, RZ, RZ, 0x0 ;  /* 0x00000000ff037424 */ /* 0x000fc800078e00ff */
[----:B------:R-:W-:Y:S05]  /*11770*/  RET.REL.NODEC R2 `(matmul_kernel) ;  /* 0xfffffee802207950 */ /* 0x000fea0003c3ffff */
.L_x_25:
[----:B------:R-:W-:-:S00]  /*11780*/  BRA `(.L_x_25) ;  /* 0xfffffffc00fc7947 */ /* 0x000fc0000383ffff */
[----:B------:R-:W-:-:S00]  /*11790*/  NOP ;  /* 0x0000000000007918 */ /* 0x000fc00000000000 */
        /* <DEDUP_REMOVED lines=14> */
.L_x_28:


//--------------------- .nv.shared.matmul_kernel  --------------------------
	.section	.nv.shared.matmul_kernel,"aw",@nobits
	.sectionflags	@""
	.align	16
	.zero		1024


//--------------------- .nv.shared.reserved.0     --------------------------
	.section	.nv.shared.reserved.0,"aw",@nobits
	.align	8
	.weak		__nv_reservedSMEM_offset_0_alias
	.size		__nv_reservedSMEM_offset_0_alias, 0, 64
	.other		__nv_reservedSMEM_offset_0_alias,@"STO_CUDA_RESERVED_SHARED STV_DEFAULT"
__nv_reservedSMEM_offset_0_alias:
	.zero		0
.nv.shared.reserved.0:
	.zero		64
	.weak		__nv_reservedSMEM_allocation_phase
	.type		__nv_reservedSMEM_allocation_phase,@object
	.size		__nv_reservedSMEM_allocation_phase,(.L_0 - __nv_reservedSMEM_allocation_phase)
__nv_reservedSMEM_allocation_phase:
	.zero		1
.L_0:
	.zero		7
	.weak		__nv_reservedSMEM_devtool_atexit_pc
	.type		__nv_reservedSMEM_devtool_atexit_pc,@object
	.size		__nv_reservedSMEM_devtool_atexit_pc,(__nv_reservedSMEM_allocation_mask - __nv_reservedSMEM_devtool_atexit_pc)
__nv_reservedSMEM_devtool_atexit_pc:
	.zero		8
	.weak		__nv_reservedSMEM_allocation_mask
	.type		__nv_reservedSMEM_allocation_mask,@object
	.size		__nv_reservedSMEM_allocation_mask,(.L_2 - __nv_reservedSMEM_allocation_mask)
__nv_reservedSMEM_allocation_mask:
	.zero		4
.L_2:
	.zero		4
	.weak		__nv_reservedSMEM_tmem_allocation_pipeline_mbarrier
	.type		__nv_reservedSMEM_tmem_allocation_pipeline_mbarrier,@object
	.size		__nv_reservedSMEM_tmem_allocation_pipeline_mbarrier,(__nv_reservedSMEM_tmem_allocation_pipeline_mbarrier_parity - __nv_reservedSMEM_tmem_allocation_pipeline_mbarrier)
__nv_reservedSMEM_tmem_allocation_pipeline_mbarrier:
	.zero		8
	.weak		__nv_reservedSMEM_tmem_allocation_pipeline_mbarrier_parity
	.type		__nv_reservedSMEM_tmem_allocation_pipeline_mbarrier_parity,@object
	.size		__nv_reservedSMEM_tmem_allocation_pipeline_mbarrier_parity,(.L_4 - __nv_reservedSMEM_tmem_allocation_pipeline_mbarrier_parity)
__nv_reservedSMEM_tmem_allocation_pipeline_mbarrier_parity:
	.zero		4
.L_4:


//--------------------- .nv.constant0.matmul_kernel --------------------------
	.section	.nv.constant0.matmul_kernel,"a",@progbits
	.sectionflags	@""
	.align	4
.nv.constant0.matmul_kernel:
	.zero		976


//--------------------- SYMBOLS --------------------------

	.type		.nv.reservedSmem.offset0,@object
	.size		.nv.reservedSmem.offset0,0x4
	.type		.nv.reservedSmem.cap,@object
	.size		.nv.reservedSmem.cap,0x4
